	.target	sm_80

	.elftype	@"ET_EXEC"


//--------------------- .note.nv.tkinfo           --------------------------
	.section	.note.nv.tkinfo,"",@"SHT_NOTE"
	.sectionflags	@"SHF_NOTE_NV_TKINFO"
	.tkinfo
        /*0018*/ 	.word	0x00000002
        /*0030*/ 	.string	""
        /*0030*/ 	.string	"ptxas"
        /*0030*/ 	.string	"Cuda compilation tools, release 13.0, V13.0.88"
        /*0030*/ 	.string	"Build cuda_13.0.r13.0/compiler.36424714_0"
        /*0030*/ 	.string	"-arch sm_80 -m 64 "



//--------------------- .note.nv.cuinfo           --------------------------
	.section	.note.nv.cuinfo,"",@"SHT_NOTE"
	.sectionflags	@"SHF_NOTE_NV_CUINFO"
        /*0018*/ 	.short	0x0002
        /*001a*/ 	.short	0x0050
        /*001c*/ 	.short	0x0082
	.zero		2


//--------------------- .nv.info                  --------------------------
	.section	.nv.info,"",@"SHT_CUDA_INFO"
	.align	4


	//----- nvinfo : EIATTR_REGCOUNT
	.align		4
        /*0000*/ 	.byte	0x04, 0x2f
        /*0002*/ 	.short	(.L_39 - .L_38)
	.align		4
.L_38:
        /*0004*/ 	.word	index@(_ZN2at6native29vectorized_elementwise_kernelILi8EZZZNS0_65_GLOBAL__N__cd49fe81_27_ActivationSoftplusKernel_cu_9e10b42f_309415softplus_kernelERNS_18TensorIteratorBaseERKN3c106ScalarES8_ENKUlvE_clEvENKUlvE_clEvEUldE_St5arrayIPcLm2EEEEviT0_T1_)
        /*0008*/ 	.word	0x00000004


	//----- nvinfo : EIATTR_FRAME_SIZE
	.align		4
.L_39:
        /*000c*/ 	.byte	0x04, 0x11
        /*000e*/ 	.short	(.L_41 - .L_40)
	.align		4
.L_40:
        /*0010*/ 	.word	index@(_ZN2at6native29vectorized_elementwise_kernelILi8EZZZNS0_65_GLOBAL__N__cd49fe81_27_ActivationSoftplusKernel_cu_9e10b42f_309415softplus_kernelERNS_18TensorIteratorBaseERKN3c106ScalarES8_ENKUlvE_clEvENKUlvE_clEvEUldE_St5arrayIPcLm2EEEEviT0_T1_)
        /*0014*/ 	.word	0x00000000


	//----- nvinfo : EIATTR_REGCOUNT
	.align		4
.L_41:
        /*0018*/ 	.byte	0x04, 0x2f
        /*001a*/ 	.short	(.L_43 - .L_42)
	.align		4
.L_42:
        /*001c*/ 	.word	index@(_ZN2at6native29vectorized_elementwise_kernelILi4EZZZNS0_65_GLOBAL__N__cd49fe81_27_ActivationSoftplusKernel_cu_9e10b42f_309415softplus_kernelERNS_18TensorIteratorBaseERKN3c106ScalarES8_ENKUlvE_clEvENKUlvE_clEvEUldE_St5arrayIPcLm2EEEEviT0_T1_)
        /*0020*/ 	.word	0x00000028


	//----- nvinfo : EIATTR_FRAME_SIZE
	.align		4
.L_43:
        /*0024*/ 	.byte	0x04, 0x11
        /*0026*/ 	.short	(.L_45 - .L_44)
	.align		4
.L_44:
        /*0028*/ 	.word	index@($__internal_11_$__cuda_sm20_div_rn_f64_full)
        /*002c*/ 	.word	0x00000000


	//----- nvinfo : EIATTR_FRAME_SIZE
	.align		4
.L_45:
        /*0030*/ 	.byte	0x04, 0x11
        /*0032*/ 	.short	(.L_47 - .L_46)
	.align		4
.L_46:
        /*0034*/ 	.word	index@(_ZN2at6native29vectorized_elementwise_kernelILi4EZZZNS0_65_GLOBAL__N__cd49fe81_27_ActivationSoftplusKernel_cu_9e10b42f_309415softplus_kernelERNS_18TensorIteratorBaseERKN3c106ScalarES8_ENKUlvE_clEvENKUlvE_clEvEUldE_St5arrayIPcLm2EEEEviT0_T1_)
        /*0038*/ 	.word	0x00000000


	//----- nvinfo : EIATTR_REGCOUNT
	.align		4
.L_47:
        /*003c*/ 	.byte	0x04, 0x2f
        /*003e*/ 	.short	(.L_49 - .L_48)
	.align		4
.L_48:
        /*0040*/ 	.word	index@(_ZN2at6native29vectorized_elementwise_kernelILi2EZZZNS0_65_GLOBAL__N__cd49fe81_27_ActivationSoftplusKernel_cu_9e10b42f_309415softplus_kernelERNS_18TensorIteratorBaseERKN3c106ScalarES8_ENKUlvE_clEvENKUlvE_clEvEUldE_St5arrayIPcLm2EEEEviT0_T1_)
        /*0044*/ 	.word	0x00000028


	//----- nvinfo : EIATTR_FRAME_SIZE
	.align		4
.L_49:
        /*0048*/ 	.byte	0x04, 0x11
        /*004a*/ 	.short	(.L_51 - .L_50)
	.align		4
.L_50:
        /*004c*/ 	.word	index@($__internal_10_$__cuda_sm20_div_rn_f64_full)
        /*0050*/ 	.word	0x00000000


	//----- nvinfo : EIATTR_FRAME_SIZE
	.align		4
.L_51:
        /*0054*/ 	.byte	0x04, 0x11
        /*0056*/ 	.short	(.L_53 - .L_52)
	.align		4
.L_52:
        /*0058*/ 	.word	index@(_ZN2at6native29vectorized_elementwise_kernelILi2EZZZNS0_65_GLOBAL__N__cd49fe81_27_ActivationSoftplusKernel_cu_9e10b42f_309415softplus_kernelERNS_18TensorIteratorBaseERKN3c106ScalarES8_ENKUlvE_clEvENKUlvE_clEvEUldE_St5arrayIPcLm2EEEEviT0_T1_)
        /*005c*/ 	.word	0x00000000


	//----- nvinfo : EIATTR_REGCOUNT
	.align		4
.L_53:
        /*0060*/ 	.byte	0x04, 0x2f
        /*0062*/ 	.short	(.L_55 - .L_54)
	.align		4
.L_54:
        /*0064*/ 	.word	index@(_ZN2at6native27unrolled_elementwise_kernelIZZZNS0_65_GLOBAL__N__cd49fe81_27_ActivationSoftplusKernel_cu_9e10b42f_309415softplus_kernelERNS_18TensorIteratorBaseERKN3c106ScalarES8_ENKUlvE_clEvENKUlvE_clEvEUldE_St5arrayIPcLm2EELi4E23TrivialOffsetCalculatorILi1EjESG_NS0_6memory15LoadWithoutCastENSH_16StoreWithoutCastEEEviT_T0_T2_T3_T4_T5_)
        /*0068*/ 	.word	0x00000022


	//----- nvinfo : EIATTR_FRAME_SIZE
	.align		4
.L_55:
        /*006c*/ 	.byte	0x04, 0x11
        /*006e*/ 	.short	(.L_57 - .L_56)
	.align		4
.L_56:
        /*0070*/ 	.word	index@($__internal_9_$__cuda_sm20_div_rn_f64_full)
        /*0074*/ 	.word	0x00000000


	//----- nvinfo : EIATTR_FRAME_SIZE
	.align		4
.L_57:
        /*0078*/ 	.byte	0x04, 0x11
        /*007a*/ 	.short	(.L_59 - .L_58)
	.align		4
.L_58:
        /*007c*/ 	.word	index@(_ZN2at6native27unrolled_elementwise_kernelIZZZNS0_65_GLOBAL__N__cd49fe81_27_ActivationSoftplusKernel_cu_9e10b42f_309415softplus_kernelERNS_18TensorIteratorBaseERKN3c106ScalarES8_ENKUlvE_clEvENKUlvE_clEvEUldE_St5arrayIPcLm2EELi4E23TrivialOffsetCalculatorILi1EjESG_NS0_6memory15LoadWithoutCastENSH_16StoreWithoutCastEEEviT_T0_T2_T3_T4_T5_)
        /*0080*/ 	.word	0x00000000


	//----- nvinfo : EIATTR_REGCOUNT
	.align		4
.L_59:
        /*0084*/ 	.byte	0x04, 0x2f
        /*0086*/ 	.short	(.L_61 - .L_60)
	.align		4
.L_60:
        /*0088*/ 	.word	index@(_ZN2at6native18elementwise_kernelILi128ELi2EZNS0_22gpu_kernel_impl_nocastIZZZNS0_65_GLOBAL__N__cd49fe81_27_ActivationSoftplusKernel_cu_9e10b42f_309415softplus_kernelERNS_18TensorIteratorBaseERKN3c106ScalarES9_ENKUlvE_clEvENKUlvE_clEvEUldE_EEvS5_RKT_EUliE_EEviT1_)
        /*008c*/ 	.word	0x0000001d


	//----- nvinfo : EIATTR_FRAME_SIZE
	.align		4
.L_61:
        /*0090*/ 	.byte	0x04, 0x11
        /*0092*/ 	.short	(.L_63 - .L_62)
	.align		4
.L_62:
        /*0094*/ 	.word	index@($__internal_8_$__cuda_sm20_div_rn_f64_full)
        /*0098*/ 	.word	0x00000000


	//----- nvinfo : EIATTR_FRAME_SIZE
	.align		4
.L_63:
        /*009c*/ 	.byte	0x04, 0x11
        /*009e*/ 	.short	(.L_65 - .L_64)
	.align		4
.L_64:
        /*00a0*/ 	.word	index@(_ZN2at6native18elementwise_kernelILi128ELi2EZNS0_22gpu_kernel_impl_nocastIZZZNS0_65_GLOBAL__N__cd49fe81_27_ActivationSoftplusKernel_cu_9e10b42f_309415softplus_kernelERNS_18TensorIteratorBaseERKN3c106ScalarES9_ENKUlvE_clEvENKUlvE_clEvEUldE_EEvS5_RKT_EUliE_EEviT1_)
        /*00a4*/ 	.word	0x00000000


	//----- nvinfo : EIATTR_REGCOUNT
	.align		4
.L_65:
        /*00a8*/ 	.byte	0x04, 0x2f
        /*00aa*/ 	.short	(.L_67 - .L_66)
	.align		4
.L_66:
        /*00ac*/ 	.word	index@(_ZN2at6native27unrolled_elementwise_kernelIZZZNS0_65_GLOBAL__N__cd49fe81_27_ActivationSoftplusKernel_cu_9e10b42f_309415softplus_kernelERNS_18TensorIteratorBaseERKN3c106ScalarES8_ENKUlvE_clEvENKUlvE_clEvEUldE_St5arrayIPcLm2EELi4E23TrivialOffsetCalculatorILi1EjESG_NS0_6memory12LoadWithCastILi1EEENSH_13StoreWithCastILi1EEEEEviT_T0_T2_T3_T4_T5_)
        /*00b0*/ 	.word	0x00000026


	//----- nvinfo : EIATTR_FRAME_SIZE
	.align		4
.L_67:
        /*00b4*/ 	.byte	0x04, 0x11
        /*00b6*/ 	.short	(.L_69 - .L_68)
	.align		4
.L_68:
        /*00b8*/ 	.word	index@($__internal_7_$__cuda_sm20_div_rn_f64_full)
        /*00bc*/ 	.word	0x00000000


	//----- nvinfo : EIATTR_FRAME_SIZE
	.align		4
.L_69:
        /*00c0*/ 	.byte	0x04, 0x11
        /*00c2*/ 	.short	(.L_71 - .L_70)
	.align		4
.L_70:
        /*00c4*/ 	.word	index@(_ZN2at6native27unrolled_elementwise_kernelIZZZNS0_65_GLOBAL__N__cd49fe81_27_ActivationSoftplusKernel_cu_9e10b42f_309415softplus_kernelERNS_18TensorIteratorBaseERKN3c106ScalarES8_ENKUlvE_clEvENKUlvE_clEvEUldE_St5arrayIPcLm2EELi4E23TrivialOffsetCalculatorILi1EjESG_NS0_6memory12LoadWithCastILi1EEENSH_13StoreWithCastILi1EEEEEviT_T0_T2_T3_T4_T5_)
        /*00c8*/ 	.word	0x00000000


	//----- nvinfo : EIATTR_REGCOUNT
	.align		4
.L_71:
        /*00cc*/ 	.byte	0x04, 0x2f
        /*00ce*/ 	.short	(.L_73 - .L_72)
	.align		4
.L_72:
        /*00d0*/ 	.word	index@(_ZN2at6native18elementwise_kernelILi128ELi4EZNS0_15gpu_kernel_implIZZZNS0_65_GLOBAL__N__cd49fe81_27_ActivationSoftplusKernel_cu_9e10b42f_309415softplus_kernelERNS_18TensorIteratorBaseERKN3c106ScalarES9_ENKUlvE_clEvENKUlvE_clEvEUldE_EEvS5_RKT_EUliE_EEviT1_)
        /*00d4*/ 	.word	0x00000020


	//----- nvinfo : EIATTR_FRAME_SIZE
	.align		4
.L_73:
        /*00d8*/ 	.byte	0x04, 0x11
        /*00da*/ 	.short	(.L_75 - .L_74)
	.align		4
.L_74:
        /*00dc*/ 	.word	index@($__internal_6_$__cuda_sm20_div_rn_f64_full)
        /*00e0*/ 	.word	0x00000000


	//----- nvinfo : EIATTR_FRAME_SIZE
	.align		4
.L_75:
        /*00e4*/ 	.byte	0x04, 0x11
        /*00e6*/ 	.short	(.L_77 - .L_76)
	.align		4
.L_76:
        /*00e8*/ 	.word	index@(_ZN2at6native18elementwise_kernelILi128ELi4EZNS0_15gpu_kernel_implIZZZNS0_65_GLOBAL__N__cd49fe81_27_ActivationSoftplusKernel_cu_9e10b42f_309415softplus_kernelERNS_18TensorIteratorBaseERKN3c106ScalarES9_ENKUlvE_clEvENKUlvE_clEvEUldE_EEvS5_RKT_EUliE_EEviT1_)
        /*00ec*/ 	.word	0x00000000


	//----- nvinfo : EIATTR_REGCOUNT
	.align		4
.L_77:
        /*00f0*/ 	.byte	0x04, 0x2f
        /*00f2*/ 	.short	(.L_79 - .L_78)
	.align		4
.L_78:
        /*00f4*/ 	.word	index@(_ZN2at6native29vectorized_elementwise_kernelILi8EZZZNS0_65_GLOBAL__N__cd49fe81_27_ActivationSoftplusKernel_cu_9e10b42f_309415softplus_kernelERNS_18TensorIteratorBaseERKN3c106ScalarES8_ENKUlvE_clEvENKUlvE0_clEvEUlfE_St5arrayIPcLm2EEEEviT0_T1_)
        /*00f8*/ 	.word	0x00000004


	//----- nvinfo : EIATTR_FRAME_SIZE
	.align		4
.L_79:
        /*00fc*/ 	.byte	0x04, 0x11
        /*00fe*/ 	.short	(.L_81 - .L_80)
	.align		4
.L_80:
        /*0100*/ 	.word	index@(_ZN2at6native29vectorized_elementwise_kernelILi8EZZZNS0_65_GLOBAL__N__cd49fe81_27_ActivationSoftplusKernel_cu_9e10b42f_309415softplus_kernelERNS_18TensorIteratorBaseERKN3c106ScalarES8_ENKUlvE_clEvENKUlvE0_clEvEUlfE_St5arrayIPcLm2EEEEviT0_T1_)
        /*0104*/ 	.word	0x00000000


	//----- nvinfo : EIATTR_REGCOUNT
	.align		4
.L_81:
        /*0108*/ 	.byte	0x04, 0x2f
        /*010a*/ 	.short	(.L_83 - .L_82)
	.align		4
.L_82:
        /*010c*/ 	.word	index@(_ZN2at6native29vectorized_elementwise_kernelILi4EZZZNS0_65_GLOBAL__N__cd49fe81_27_ActivationSoftplusKernel_cu_9e10b42f_309415softplus_kernelERNS_18TensorIteratorBaseERKN3c106ScalarES8_ENKUlvE_clEvENKUlvE0_clEvEUlfE_St5arrayIPcLm2EEEEviT0_T1_)
        /*0110*/ 	.word	0x00000018


	//----- nvinfo : EIATTR_FRAME_SIZE
	.align		4
.L_83:
        /*0114*/ 	.byte	0x04, 0x11
        /*0116*/ 	.short	(.L_85 - .L_84)
	.align		4
.L_84:
        /*0118*/ 	.word	index@(_ZN2at6native29vectorized_elementwise_kernelILi4EZZZNS0_65_GLOBAL__N__cd49fe81_27_ActivationSoftplusKernel_cu_9e10b42f_309415softplus_kernelERNS_18TensorIteratorBaseERKN3c106ScalarES8_ENKUlvE_clEvENKUlvE0_clEvEUlfE_St5arrayIPcLm2EEEEviT0_T1_)
        /*011c*/ 	.word	0x00000000


	//----- nvinfo : EIATTR_REGCOUNT
	.align		4
.L_85:
        /*0120*/ 	.byte	0x04, 0x2f
        /*0122*/ 	.short	(.L_87 - .L_86)
	.align		4
.L_86:
        /*0124*/ 	.word	index@(_ZN2at6native29vectorized_elementwise_kernelILi2EZZZNS0_65_GLOBAL__N__cd49fe81_27_ActivationSoftplusKernel_cu_9e10b42f_309415softplus_kernelERNS_18TensorIteratorBaseERKN3c106ScalarES8_ENKUlvE_clEvENKUlvE0_clEvEUlfE_St5arrayIPcLm2EEEEviT0_T1_)
        /*0128*/ 	.word	0x00000018


	//----- nvinfo : EIATTR_FRAME_SIZE
	.align		4
.L_87:
        /*012c*/ 	.byte	0x04, 0x11
        /*012e*/ 	.short	(.L_89 - .L_88)
	.align		4
.L_88:
        /*0130*/ 	.word	index@(_ZN2at6native29vectorized_elementwise_kernelILi2EZZZNS0_65_GLOBAL__N__cd49fe81_27_ActivationSoftplusKernel_cu_9e10b42f_309415softplus_kernelERNS_18TensorIteratorBaseERKN3c106ScalarES8_ENKUlvE_clEvENKUlvE0_clEvEUlfE_St5arrayIPcLm2EEEEviT0_T1_)
        /*0134*/ 	.word	0x00000000


	//----- nvinfo : EIATTR_REGCOUNT
	.align		4
.L_89:
        /*0138*/ 	.byte	0x04, 0x2f
        /*013a*/ 	.short	(.L_91 - .L_90)
	.align		4
.L_90:
        /*013c*/ 	.word	index@(_ZN2at6native27unrolled_elementwise_kernelIZZZNS0_65_GLOBAL__N__cd49fe81_27_ActivationSoftplusKernel_cu_9e10b42f_309415softplus_kernelERNS_18TensorIteratorBaseERKN3c106ScalarES8_ENKUlvE_clEvENKUlvE0_clEvEUlfE_St5arrayIPcLm2EELi4E23TrivialOffsetCalculatorILi1EjESG_NS0_6memory15LoadWithoutCastENSH_16StoreWithoutCastEEEviT_T0_T2_T3_T4_T5_)
        /*0140*/ 	.word	0x00000014


	//----- nvinfo : EIATTR_FRAME_SIZE
	.align		4
.L_91:
        /*0144*/ 	.byte	0x04, 0x11
        /*0146*/ 	.short	(.L_93 - .L_92)
	.align		4
.L_92:
        /*0148*/ 	.word	index@(_ZN2at6native27unrolled_elementwise_kernelIZZZNS0_65_GLOBAL__N__cd49fe81_27_ActivationSoftplusKernel_cu_9e10b42f_309415softplus_kernelERNS_18TensorIteratorBaseERKN3c106ScalarES8_ENKUlvE_clEvENKUlvE0_clEvEUlfE_St5arrayIPcLm2EELi4E23TrivialOffsetCalculatorILi1EjESG_NS0_6memory15LoadWithoutCastENSH_16StoreWithoutCastEEEviT_T0_T2_T3_T4_T5_)
        /*014c*/ 	.word	0x00000000


	//----- nvinfo : EIATTR_REGCOUNT
	.align		4
.L_93:
        /*0150*/ 	.byte	0x04, 0x2f
        /*0152*/ 	.short	(.L_95 - .L_94)
	.align		4
.L_94:
        /*0154*/ 	.word	index@(_ZN2at6native18elementwise_kernelILi128ELi2EZNS0_22gpu_kernel_impl_nocastIZZZNS0_65_GLOBAL__N__cd49fe81_27_ActivationSoftplusKernel_cu_9e10b42f_309415softplus_kernelERNS_18TensorIteratorBaseERKN3c106ScalarES9_ENKUlvE_clEvENKUlvE0_clEvEUlfE_EEvS5_RKT_EUliE_EEviT1_)
        /*0158*/ 	.word	0x0000000e


	//----- nvinfo : EIATTR_FRAME_SIZE
	.align		4
.L_95:
        /*015c*/ 	.byte	0x04, 0x11
        /*015e*/ 	.short	(.L_97 - .L_96)
	.align		4
.L_96:
        /*0160*/ 	.word	index@(_ZN2at6native18elementwise_kernelILi128ELi2EZNS0_22gpu_kernel_impl_nocastIZZZNS0_65_GLOBAL__N__cd49fe81_27_ActivationSoftplusKernel_cu_9e10b42f_309415softplus_kernelERNS_18TensorIteratorBaseERKN3c106ScalarES9_ENKUlvE_clEvENKUlvE0_clEvEUlfE_EEvS5_RKT_EUliE_EEviT1_)
        /*0164*/ 	.word	0x00000000


	//----- nvinfo : EIATTR_REGCOUNT
	.align		4
.L_97:
        /*0168*/ 	.byte	0x04, 0x2f
        /*016a*/ 	.short	(.L_99 - .L_98)
	.align		4
.L_98:
        /*016c*/ 	.word	index@(_ZN2at6native27unrolled_elementwise_kernelIZZZNS0_65_GLOBAL__N__cd49fe81_27_ActivationSoftplusKernel_cu_9e10b42f_309415softplus_kernelERNS_18TensorIteratorBaseERKN3c106ScalarES8_ENKUlvE_clEvENKUlvE0_clEvEUlfE_St5arrayIPcLm2EELi4E23TrivialOffsetCalculatorILi1EjESG_NS0_6memory12LoadWithCastILi1EEENSH_13StoreWithCastILi1EEEEEviT_T0_T2_T3_T4_T5_)
        /*0170*/ 	.word	0x0000001e


	//----- nvinfo : EIATTR_FRAME_SIZE
	.align		4
.L_99:
        /*0174*/ 	.byte	0x04, 0x11
        /*0176*/ 	.short	(.L_101 - .L_100)
	.align		4
.L_100:
        /*0178*/ 	.word	index@(_ZN2at6native27unrolled_elementwise_kernelIZZZNS0_65_GLOBAL__N__cd49fe81_27_ActivationSoftplusKernel_cu_9e10b42f_309415softplus_kernelERNS_18TensorIteratorBaseERKN3c106ScalarES8_ENKUlvE_clEvENKUlvE0_clEvEUlfE_St5arrayIPcLm2EELi4E23TrivialOffsetCalculatorILi1EjESG_NS0_6memory12LoadWithCastILi1EEENSH_13StoreWithCastILi1EEEEEviT_T0_T2_T3_T4_T5_)
        /*017c*/ 	.word	0x00000000


	//----- nvinfo : EIATTR_REGCOUNT
	.align		4
.L_101:
        /*0180*/ 	.byte	0x04, 0x2f
        /*0182*/ 	.short	(.L_103 - .L_102)
	.align		4
.L_102:
        /*0184*/ 	.word	index@(_ZN2at6native18elementwise_kernelILi128ELi4EZNS0_15gpu_kernel_implIZZZNS0_65_GLOBAL__N__cd49fe81_27_ActivationSoftplusKernel_cu_9e10b42f_309415softplus_kernelERNS_18TensorIteratorBaseERKN3c106ScalarES9_ENKUlvE_clEvENKUlvE0_clEvEUlfE_EEvS5_RKT_EUliE_EEviT1_)
        /*0188*/ 	.word	0x0000001a


	//----- nvinfo : EIATTR_FRAME_SIZE
	.align		4
.L_103:
        /*018c*/ 	.byte	0x04, 0x11
        /*018e*/ 	.short	(.L_105 - .L_104)
	.align		4
.L_104:
        /*0190*/ 	.word	index@(_ZN2at6native18elementwise_kernelILi128ELi4EZNS0_15gpu_kernel_implIZZZNS0_65_GLOBAL__N__cd49fe81_27_ActivationSoftplusKernel_cu_9e10b42f_309415softplus_kernelERNS_18TensorIteratorBaseERKN3c106ScalarES9_ENKUlvE_clEvENKUlvE0_clEvEUlfE_EEvS5_RKT_EUliE_EEviT1_)
        /*0194*/ 	.word	0x00000000


	//----- nvinfo : EIATTR_REGCOUNT
	.align		4
.L_105:
        /*0198*/ 	.byte	0x04, 0x2f
        /*019a*/ 	.short	(.L_107 - .L_106)
	.align		4
.L_106:
        /*019c*/ 	.word	index@(_ZN2at6native29vectorized_elementwise_kernelILi8EZZZNS0_65_GLOBAL__N__cd49fe81_27_ActivationSoftplusKernel_cu_9e10b42f_309415softplus_kernelERNS_18TensorIteratorBaseERKN3c106ScalarES8_ENKUlvE_clEvENKUlvE1_clEvEUlNS5_4HalfEE_St5arrayIPcLm2EEEEviT0_T1_)
        /*01a0*/ 	.word	0x00000004


	//----- nvinfo : EIATTR_FRAME_SIZE
	.align		4
.L_107:
        /*01a4*/ 	.byte	0x04, 0x11
        /*01a6*/ 	.short	(.L_109 - .L_108)
	.align		4
.L_108:
        /*01a8*/ 	.word	index@(_ZN2at6native29vectorized_elementwise_kernelILi8EZZZNS0_65_GLOBAL__N__cd49fe81_27_ActivationSoftplusKernel_cu_9e10b42f_309415softplus_kernelERNS_18TensorIteratorBaseERKN3c106ScalarES8_ENKUlvE_clEvENKUlvE1_clEvEUlNS5_4HalfEE_St5arrayIPcLm2EEEEviT0_T1_)
        /*01ac*/ 	.word	0x00000000


	//----- nvinfo : EIATTR_REGCOUNT
	.align		4
.L_109:
        /*01b0*/ 	.byte	0x04, 0x2f
        /*01b2*/ 	.short	(.L_111 - .L_110)
	.align		4
.L_110:
        /*01b4*/ 	.word	index@(_ZN2at6native29vectorized_elementwise_kernelILi4EZZZNS0_65_GLOBAL__N__cd49fe81_27_ActivationSoftplusKernel_cu_9e10b42f_309415softplus_kernelERNS_18TensorIteratorBaseERKN3c106ScalarES8_ENKUlvE_clEvENKUlvE1_clEvEUlNS5_4HalfEE_St5arrayIPcLm2EEEEviT0_T1_)
        /*01b8*/ 	.word	0x0000001e


	//----- nvinfo : EIATTR_FRAME_SIZE
	.align		4
.L_111:
        /*01bc*/ 	.byte	0x04, 0x11
        /*01be*/ 	.short	(.L_113 - .L_112)
	.align		4
.L_112:
        /*01c0*/ 	.word	index@(_ZN2at6native29vectorized_elementwise_kernelILi4EZZZNS0_65_GLOBAL__N__cd49fe81_27_ActivationSoftplusKernel_cu_9e10b42f_309415softplus_kernelERNS_18TensorIteratorBaseERKN3c106ScalarES8_ENKUlvE_clEvENKUlvE1_clEvEUlNS5_4HalfEE_St5arrayIPcLm2EEEEviT0_T1_)
        /*01c4*/ 	.word	0x00000000


	//----- nvinfo : EIATTR_REGCOUNT
	.align		4
.L_113:
        /*01c8*/ 	.byte	0x04, 0x2f
        /*01ca*/ 	.short	(.L_115 - .L_114)
	.align		4
.L_114:
        /*01cc*/ 	.word	index@(_ZN2at6native29vectorized_elementwise_kernelILi2EZZZNS0_65_GLOBAL__N__cd49fe81_27_ActivationSoftplusKernel_cu_9e10b42f_309415softplus_kernelERNS_18TensorIteratorBaseERKN3c106ScalarES8_ENKUlvE_clEvENKUlvE1_clEvEUlNS5_4HalfEE_St5arrayIPcLm2EEEEviT0_T1_)
        /*01d0*/ 	.word	0x0000001e


	//----- nvinfo : EIATTR_FRAME_SIZE
	.align		4
.L_115:
        /*01d4*/ 	.byte	0x04, 0x11
        /*01d6*/ 	.short	(.L_117 - .L_116)
	.align		4
.L_116:
        /*01d8*/ 	.word	index@(_ZN2at6native29vectorized_elementwise_kernelILi2EZZZNS0_65_GLOBAL__N__cd49fe81_27_ActivationSoftplusKernel_cu_9e10b42f_309415softplus_kernelERNS_18TensorIteratorBaseERKN3c106ScalarES8_ENKUlvE_clEvENKUlvE1_clEvEUlNS5_4HalfEE_St5arrayIPcLm2EEEEviT0_T1_)
        /*01dc*/ 	.word	0x00000000


	//----- nvinfo : EIATTR_REGCOUNT
	.align		4
.L_117:
        /*01e0*/ 	.byte	0x04, 0x2f
        /*01e2*/ 	.short	(.L_119 - .L_118)
	.align		4
.L_118:
        /*01e4*/ 	.word	index@(_ZN2at6native27unrolled_elementwise_kernelIZZZNS0_65_GLOBAL__N__cd49fe81_27_ActivationSoftplusKernel_cu_9e10b42f_309415softplus_kernelERNS_18TensorIteratorBaseERKN3c106ScalarES8_ENKUlvE_clEvENKUlvE1_clEvEUlNS5_4HalfEE_St5arrayIPcLm2EELi4E23TrivialOffsetCalculatorILi1EjESH_NS0_6memory15LoadWithoutCastENSI_16StoreWithoutCastEEEviT_T0_T2_T3_T4_T5_)
        /*01e8*/ 	.word	0x00000013


	//----- nvinfo : EIATTR_FRAME_SIZE
	.align		4
.L_119:
        /*01ec*/ 	.byte	0x04, 0x11
        /*01ee*/ 	.short	(.L_121 - .L_120)
	.align		4
.L_120:
        /*01f0*/ 	.word	index@(_ZN2at6native27unrolled_elementwise_kernelIZZZNS0_65_GLOBAL__N__cd49fe81_27_ActivationSoftplusKernel_cu_9e10b42f_309415softplus_kernelERNS_18TensorIteratorBaseERKN3c106ScalarES8_ENKUlvE_clEvENKUlvE1_clEvEUlNS5_4HalfEE_St5arrayIPcLm2EELi4E23TrivialOffsetCalculatorILi1EjESH_NS0_6memory15LoadWithoutCastENSI_16StoreWithoutCastEEEviT_T0_T2_T3_T4_T5_)
        /*01f4*/ 	.word	0x00000000


	//----- nvinfo : EIATTR_REGCOUNT
	.align		4
.L_121:
        /*01f8*/ 	.byte	0x04, 0x2f
        /*01fa*/ 	.short	(.L_123 - .L_122)
	.align		4
.L_122:
        /*01fc*/ 	.word	index@(_ZN2at6native18elementwise_kernelILi128ELi4EZNS0_22gpu_kernel_impl_nocastIZZZNS0_65_GLOBAL__N__cd49fe81_27_ActivationSoftplusKernel_cu_9e10b42f_309415softplus_kernelERNS_18TensorIteratorBaseERKN3c106ScalarES9_ENKUlvE_clEvENKUlvE1_clEvEUlNS6_4HalfEE_EEvS5_RKT_EUliE_EEviT1_)
        /*0200*/ 	.word	0x0000000d


	//----- nvinfo : EIATTR_FRAME_SIZE
	.align		4
.L_123:
        /*0204*/ 	.byte	0x04, 0x11
        /*0206*/ 	.short	(.L_125 - .L_124)
	.align		4
.L_124:
        /*0208*/ 	.word	index@(_ZN2at6native18elementwise_kernelILi128ELi4EZNS0_22gpu_kernel_impl_nocastIZZZNS0_65_GLOBAL__N__cd49fe81_27_ActivationSoftplusKernel_cu_9e10b42f_309415softplus_kernelERNS_18TensorIteratorBaseERKN3c106ScalarES9_ENKUlvE_clEvENKUlvE1_clEvEUlNS6_4HalfEE_EEvS5_RKT_EUliE_EEviT1_)
        /*020c*/ 	.word	0x00000000


	//----- nvinfo : EIATTR_REGCOUNT
	.align		4
.L_125:
        /*0210*/ 	.byte	0x04, 0x2f
        /*0212*/ 	.short	(.L_127 - .L_126)
	.align		4
.L_126:
        /*0214*/ 	.word	index@(_ZN2at6native27unrolled_elementwise_kernelIZZZNS0_65_GLOBAL__N__cd49fe81_27_ActivationSoftplusKernel_cu_9e10b42f_309415softplus_kernelERNS_18TensorIteratorBaseERKN3c106ScalarES8_ENKUlvE_clEvENKUlvE1_clEvEUlNS5_4HalfEE_St5arrayIPcLm2EELi4E23TrivialOffsetCalculatorILi1EjESH_NS0_6memory12LoadWithCastILi1EEENSI_13StoreWithCastILi1EEEEEviT_T0_T2_T3_T4_T5_)
        /*0218*/ 	.word	0x0000001e


	//----- nvinfo : EIATTR_FRAME_SIZE
	.align		4
.L_127:
        /*021c*/ 	.byte	0x04, 0x11
        /*021e*/ 	.short	(.L_129 - .L_128)
	.align		4
.L_128:
        /*0220*/ 	.word	index@(_ZN2at6native27unrolled_elementwise_kernelIZZZNS0_65_GLOBAL__N__cd49fe81_27_ActivationSoftplusKernel_cu_9e10b42f_309415softplus_kernelERNS_18TensorIteratorBaseERKN3c106ScalarES8_ENKUlvE_clEvENKUlvE1_clEvEUlNS5_4HalfEE_St5arrayIPcLm2EELi4E23TrivialOffsetCalculatorILi1EjESH_NS0_6memory12LoadWithCastILi1EEENSI_13StoreWithCastILi1EEEEEviT_T0_T2_T3_T4_T5_)
        /*0224*/ 	.word	0x00000000


	//----- nvinfo : EIATTR_REGCOUNT
	.align		4
.L_129:
        /*0228*/ 	.byte	0x04, 0x2f
        /*022a*/ 	.short	(.L_131 - .L_130)
	.align		4
.L_130:
        /*022c*/ 	.word	index@(_ZN2at6native18elementwise_kernelILi128ELi4EZNS0_15gpu_kernel_implIZZZNS0_65_GLOBAL__N__cd49fe81_27_ActivationSoftplusKernel_cu_9e10b42f_309415softplus_kernelERNS_18TensorIteratorBaseERKN3c106ScalarES9_ENKUlvE_clEvENKUlvE1_clEvEUlNS6_4HalfEE_EEvS5_RKT_EUliE_EEviT1_)
        /*0230*/ 	.word	0x0000001a


	//----- nvinfo : EIATTR_FRAME_SIZE
	.align		4
.L_131:
        /*0234*/ 	.byte	0x04, 0x11
        /*0236*/ 	.short	(.L_133 - .L_132)
	.align		4
.L_132:
        /*0238*/ 	.word	index@(_ZN2at6native18elementwise_kernelILi128ELi4EZNS0_15gpu_kernel_implIZZZNS0_65_GLOBAL__N__cd49fe81_27_ActivationSoftplusKernel_cu_9e10b42f_309415softplus_kernelERNS_18TensorIteratorBaseERKN3c106ScalarES9_ENKUlvE_clEvENKUlvE1_clEvEUlNS6_4HalfEE_EEvS5_RKT_EUliE_EEviT1_)
        /*023c*/ 	.word	0x00000000


	//----- nvinfo : EIATTR_REGCOUNT
	.align		4
.L_133:
        /*0240*/ 	.byte	0x04, 0x2f
        /*0242*/ 	.short	(.L_135 - .L_134)
	.align		4
.L_134:
        /*0244*/ 	.word	index@(_ZN2at6native29vectorized_elementwise_kernelILi8EZZZNS0_65_GLOBAL__N__cd49fe81_27_ActivationSoftplusKernel_cu_9e10b42f_309415softplus_kernelERNS_18TensorIteratorBaseERKN3c106ScalarES8_ENKUlvE_clEvENKUlvE2_clEvEUlNS5_8BFloat16EE_St5arrayIPcLm2EEEEviT0_T1_)
        /*0248*/ 	.word	0x00000004


	//----- nvinfo : EIATTR_FRAME_SIZE
	.align		4
.L_135:
        /*024c*/ 	.byte	0x04, 0x11
        /*024e*/ 	.short	(.L_137 - .L_136)
	.align		4
.L_136:
        /*0250*/ 	.word	index@(_ZN2at6native29vectorized_elementwise_kernelILi8EZZZNS0_65_GLOBAL__N__cd49fe81_27_ActivationSoftplusKernel_cu_9e10b42f_309415softplus_kernelERNS_18TensorIteratorBaseERKN3c106ScalarES8_ENKUlvE_clEvENKUlvE2_clEvEUlNS5_8BFloat16EE_St5arrayIPcLm2EEEEviT0_T1_)
        /*0254*/ 	.word	0x00000000


	//----- nvinfo : EIATTR_REGCOUNT
	.align		4
.L_137:
        /*0258*/ 	.byte	0x04, 0x2f
        /*025a*/ 	.short	(.L_139 - .L_138)
	.align		4
.L_138:
        /*025c*/ 	.word	index@(_ZN2at6native29vectorized_elementwise_kernelILi4EZZZNS0_65_GLOBAL__N__cd49fe81_27_ActivationSoftplusKernel_cu_9e10b42f_309415softplus_kernelERNS_18TensorIteratorBaseERKN3c106ScalarES8_ENKUlvE_clEvENKUlvE2_clEvEUlNS5_8BFloat16EE_St5arrayIPcLm2EEEEviT0_T1_)
        /*0260*/ 	.word	0x0000001e


	//----- nvinfo : EIATTR_FRAME_SIZE
	.align		4
.L_139:
        /*0264*/ 	.byte	0x04, 0x11
        /*0266*/ 	.short	(.L_141 - .L_140)
	.align		4
.L_140:
        /*0268*/ 	.word	index@(_ZN2at6native29vectorized_elementwise_kernelILi4EZZZNS0_65_GLOBAL__N__cd49fe81_27_ActivationSoftplusKernel_cu_9e10b42f_309415softplus_kernelERNS_18TensorIteratorBaseERKN3c106ScalarES8_ENKUlvE_clEvENKUlvE2_clEvEUlNS5_8BFloat16EE_St5arrayIPcLm2EEEEviT0_T1_)
        /*026c*/ 	.word	0x00000000


	//----- nvinfo : EIATTR_REGCOUNT
	.align		4
.L_141:
        /*0270*/ 	.byte	0x04, 0x2f
        /*0272*/ 	.short	(.L_143 - .L_142)
	.align		4
.L_142:
        /*0274*/ 	.word	index@(_ZN2at6native29vectorized_elementwise_kernelILi2EZZZNS0_65_GLOBAL__N__cd49fe81_27_ActivationSoftplusKernel_cu_9e10b42f_309415softplus_kernelERNS_18TensorIteratorBaseERKN3c106ScalarES8_ENKUlvE_clEvENKUlvE2_clEvEUlNS5_8BFloat16EE_St5arrayIPcLm2EEEEviT0_T1_)
        /*0278*/ 	.word	0x0000001e


	//----- nvinfo : EIATTR_FRAME_SIZE
	.align		4
.L_143:
        /*027c*/ 	.byte	0x04, 0x11
        /*027e*/ 	.short	(.L_145 - .L_144)
	.align		4
.L_144:
        /*0280*/ 	.word	index@(_ZN2at6native29vectorized_elementwise_kernelILi2EZZZNS0_65_GLOBAL__N__cd49fe81_27_ActivationSoftplusKernel_cu_9e10b42f_309415softplus_kernelERNS_18TensorIteratorBaseERKN3c106ScalarES8_ENKUlvE_clEvENKUlvE2_clEvEUlNS5_8BFloat16EE_St5arrayIPcLm2EEEEviT0_T1_)
        /*0284*/ 	.word	0x00000000


	//----- nvinfo : EIATTR_REGCOUNT
	.align		4
.L_145:
        /*0288*/ 	.byte	0x04, 0x2f
        /*028a*/ 	.short	(.L_147 - .L_146)
	.align		4
.L_146:
        /*028c*/ 	.word	index@(_ZN2at6native27unrolled_elementwise_kernelIZZZNS0_65_GLOBAL__N__cd49fe81_27_ActivationSoftplusKernel_cu_9e10b42f_309415softplus_kernelERNS_18TensorIteratorBaseERKN3c106ScalarES8_ENKUlvE_clEvENKUlvE2_clEvEUlNS5_8BFloat16EE_St5arrayIPcLm2EELi4E23TrivialOffsetCalculatorILi1EjESH_NS0_6memory15LoadWithoutCastENSI_16StoreWithoutCastEEEviT_T0_T2_T3_T4_T5_)
        /*0290*/ 	.word	0x00000013


	//----- nvinfo : EIATTR_FRAME_SIZE
	.align		4
.L_147:
        /*0294*/ 	.byte	0x04, 0x11
        /*0296*/ 	.short	(.L_149 - .L_148)
	.align		4
.L_148:
        /*0298*/ 	.word	index@(_ZN2at6native27unrolled_elementwise_kernelIZZZNS0_65_GLOBAL__N__cd49fe81_27_ActivationSoftplusKernel_cu_9e10b42f_309415softplus_kernelERNS_18TensorIteratorBaseERKN3c106ScalarES8_ENKUlvE_clEvENKUlvE2_clEvEUlNS5_8BFloat16EE_St5arrayIPcLm2EELi4E23TrivialOffsetCalculatorILi1EjESH_NS0_6memory15LoadWithoutCastENSI_16StoreWithoutCastEEEviT_T0_T2_T3_T4_T5_)
        /*029c*/ 	.word	0x00000000


	//----- nvinfo : EIATTR_REGCOUNT
	.align		4
.L_149:
        /*02a0*/ 	.byte	0x04, 0x2f
        /*02a2*/ 	.short	(.L_151 - .L_150)
	.align		4
.L_150:
        /*02a4*/ 	.word	index@(_ZN2at6native18elementwise_kernelILi128ELi4EZNS0_22gpu_kernel_impl_nocastIZZZNS0_65_GLOBAL__N__cd49fe81_27_ActivationSoftplusKernel_cu_9e10b42f_309415softplus_kernelERNS_18TensorIteratorBaseERKN3c106ScalarES9_ENKUlvE_clEvENKUlvE2_clEvEUlNS6_8BFloat16EE_EEvS5_RKT_EUliE_EEviT1_)
        /*02a8*/ 	.word	0x0000000d


	//----- nvinfo : EIATTR_FRAME_SIZE
	.align		4
.L_151:
        /*02ac*/ 	.byte	0x04, 0x11
        /*02ae*/ 	.short	(.L_153 - .L_152)
	.align		4
.L_152:
        /*02b0*/ 	.word	index@(_ZN2at6native18elementwise_kernelILi128ELi4EZNS0_22gpu_kernel_impl_nocastIZZZNS0_65_GLOBAL__N__cd49fe81_27_ActivationSoftplusKernel_cu_9e10b42f_309415softplus_kernelERNS_18TensorIteratorBaseERKN3c106ScalarES9_ENKUlvE_clEvENKUlvE2_clEvEUlNS6_8BFloat16EE_EEvS5_RKT_EUliE_EEviT1_)
        /*02b4*/ 	.word	0x00000000


	//----- nvinfo : EIATTR_REGCOUNT
	.align		4
.L_153:
        /*02b8*/ 	.byte	0x04, 0x2f
        /*02ba*/ 	.short	(.L_155 - .L_154)
	.align		4
.L_154:
        /*02bc*/ 	.word	index@(_ZN2at6native27unrolled_elementwise_kernelIZZZNS0_65_GLOBAL__N__cd49fe81_27_ActivationSoftplusKernel_cu_9e10b42f_309415softplus_kernelERNS_18TensorIteratorBaseERKN3c106ScalarES8_ENKUlvE_clEvENKUlvE2_clEvEUlNS5_8BFloat16EE_St5arrayIPcLm2EELi4E23TrivialOffsetCalculatorILi1EjESH_NS0_6memory12LoadWithCastILi1EEENSI_13StoreWithCastILi1EEEEEviT_T0_T2_T3_T4_T5_)
        /*02c0*/ 	.word	0x0000001e


	//----- nvinfo : EIATTR_FRAME_SIZE
	.align		4
.L_155:
        /*02c4*/ 	.byte	0x04, 0x11
        /*02c6*/ 	.short	(.L_157 - .L_156)
	.align		4
.L_156:
        /*02c8*/ 	.word	index@(_ZN2at6native27unrolled_elementwise_kernelIZZZNS0_65_GLOBAL__N__cd49fe81_27_ActivationSoftplusKernel_cu_9e10b42f_309415softplus_kernelERNS_18TensorIteratorBaseERKN3c106ScalarES8_ENKUlvE_clEvENKUlvE2_clEvEUlNS5_8BFloat16EE_St5arrayIPcLm2EELi4E23TrivialOffsetCalculatorILi1EjESH_NS0_6memory12LoadWithCastILi1EEENSI_13StoreWithCastILi1EEEEEviT_T0_T2_T3_T4_T5_)
        /*02cc*/ 	.word	0x00000000


	//----- nvinfo : EIATTR_REGCOUNT
	.align		4
.L_157:
        /*02d0*/ 	.byte	0x04, 0x2f
        /*02d2*/ 	.short	(.L_159 - .L_158)
	.align		4
.L_158:
        /*02d4*/ 	.word	index@(_ZN2at6native18elementwise_kernelILi128ELi4EZNS0_15gpu_kernel_implIZZZNS0_65_GLOBAL__N__cd49fe81_27_ActivationSoftplusKernel_cu_9e10b42f_309415softplus_kernelERNS_18TensorIteratorBaseERKN3c106ScalarES9_ENKUlvE_clEvENKUlvE2_clEvEUlNS6_8BFloat16EE_EEvS5_RKT_EUliE_EEviT1_)
        /*02d8*/ 	.word	0x0000001a


	//----- nvinfo : EIATTR_FRAME_SIZE
	.align		4
.L_159:
        /*02dc*/ 	.byte	0x04, 0x11
        /*02de*/ 	.short	(.L_161 - .L_160)
	.align		4
.L_160:
        /*02e0*/ 	.word	index@(_ZN2at6native18elementwise_kernelILi128ELi4EZNS0_15gpu_kernel_implIZZZNS0_65_GLOBAL__N__cd49fe81_27_ActivationSoftplusKernel_cu_9e10b42f_309415softplus_kernelERNS_18TensorIteratorBaseERKN3c106ScalarES9_ENKUlvE_clEvENKUlvE2_clEvEUlNS6_8BFloat16EE_EEvS5_RKT_EUliE_EEviT1_)
        /*02e4*/ 	.word	0x00000000


	//----- nvinfo : EIATTR_REGCOUNT
	.align		4
.L_161:
        /*02e8*/ 	.byte	0x04, 0x2f
        /*02ea*/ 	.short	(.L_163 - .L_162)
	.align		4
.L_162:
        /*02ec*/ 	.word	index@(_ZN2at6native29vectorized_elementwise_kernelILi8EZZZNS0_65_GLOBAL__N__cd49fe81_27_ActivationSoftplusKernel_cu_9e10b42f_309424softplus_backward_kernelERNS_18TensorIteratorBaseERKN3c106ScalarES8_ENKUlvE_clEvENKUlvE_clEvEUlddE_St5arrayIPcLm3EEEEviT0_T1_)
        /*02f0*/ 	.word	0x00000004


	//----- nvinfo : EIATTR_FRAME_SIZE
	.align		4
.L_163:
        /*02f4*/ 	.byte	0x04, 0x11
        /*02f6*/ 	.short	(.L_165 - .L_164)
	.align		4
.L_164:
        /*02f8*/ 	.word	index@(_ZN2at6native29vectorized_elementwise_kernelILi8EZZZNS0_65_GLOBAL__N__cd49fe81_27_ActivationSoftplusKernel_cu_9e10b42f_309424softplus_backward_kernelERNS_18TensorIteratorBaseERKN3c106ScalarES8_ENKUlvE_clEvENKUlvE_clEvEUlddE_St5arrayIPcLm3EEEEviT0_T1_)
        /*02fc*/ 	.word	0x00000000


	//----- nvinfo : EIATTR_REGCOUNT
	.align		4
.L_165:
        /*0300*/ 	.byte	0x04, 0x2f
        /*0302*/ 	.short	(.L_167 - .L_166)
	.align		4
.L_166:
        /*0304*/ 	.word	index@(_ZN2at6native29vectorized_elementwise_kernelILi4EZZZNS0_65_GLOBAL__N__cd49fe81_27_ActivationSoftplusKernel_cu_9e10b42f_309424softplus_backward_kernelERNS_18TensorIteratorBaseERKN3c106ScalarES8_ENKUlvE_clEvENKUlvE_clEvEUlddE_St5arrayIPcLm3EEEEviT0_T1_)
        /*0308*/ 	.word	0x00000036


	//----- nvinfo : EIATTR_FRAME_SIZE
	.align		4
.L_167:
        /*030c*/ 	.byte	0x04, 0x11
        /*030e*/ 	.short	(.L_169 - .L_168)
	.align		4
.L_168:
        /*0310*/ 	.word	index@($__internal_5_$__cuda_sm20_div_rn_f64_full)
        /*0314*/ 	.word	0x00000000


	//----- nvinfo : EIATTR_FRAME_SIZE
	.align		4
.L_169:
        /*0318*/ 	.byte	0x04, 0x11
        /*031a*/ 	.short	(.L_171 - .L_170)
	.align		4
.L_170:
        /*031c*/ 	.word	index@(_ZN2at6native29vectorized_elementwise_kernelILi4EZZZNS0_65_GLOBAL__N__cd49fe81_27_ActivationSoftplusKernel_cu_9e10b42f_309424softplus_backward_kernelERNS_18TensorIteratorBaseERKN3c106ScalarES8_ENKUlvE_clEvENKUlvE_clEvEUlddE_St5arrayIPcLm3EEEEviT0_T1_)
        /*0320*/ 	.word	0x00000000


	//----- nvinfo : EIATTR_REGCOUNT
	.align		4
.L_171:
        /*0324*/ 	.byte	0x04, 0x2f
        /*0326*/ 	.short	(.L_173 - .L_172)
	.align		4
.L_172:
        /*0328*/ 	.word	index@(_ZN2at6native29vectorized_elementwise_kernelILi2EZZZNS0_65_GLOBAL__N__cd49fe81_27_ActivationSoftplusKernel_cu_9e10b42f_309424softplus_backward_kernelERNS_18TensorIteratorBaseERKN3c106ScalarES8_ENKUlvE_clEvENKUlvE_clEvEUlddE_St5arrayIPcLm3EEEEviT0_T1_)
        /*032c*/ 	.word	0x00000036


	//----- nvinfo : EIATTR_FRAME_SIZE
	.align		4
.L_173:
        /*0330*/ 	.byte	0x04, 0x11
        /*0332*/ 	.short	(.L_175 - .L_174)
	.align		4
.L_174:
        /*0334*/ 	.word	index@($__internal_4_$__cuda_sm20_div_rn_f64_full)
        /*0338*/ 	.word	0x00000000


	//----- nvinfo : EIATTR_FRAME_SIZE
	.align		4
.L_175:
        /*033c*/ 	.byte	0x04, 0x11
        /*033e*/ 	.short	(.L_177 - .L_176)
	.align		4
.L_176:
        /*0340*/ 	.word	index@(_ZN2at6native29vectorized_elementwise_kernelILi2EZZZNS0_65_GLOBAL__N__cd49fe81_27_ActivationSoftplusKernel_cu_9e10b42f_309424softplus_backward_kernelERNS_18TensorIteratorBaseERKN3c106ScalarES8_ENKUlvE_clEvENKUlvE_clEvEUlddE_St5arrayIPcLm3EEEEviT0_T1_)
        /*0344*/ 	.word	0x00000000


	//----- nvinfo : EIATTR_REGCOUNT
	.align		4
.L_177:
        /*0348*/ 	.byte	0x04, 0x2f
        /*034a*/ 	.short	(.L_179 - .L_178)
	.align		4
.L_178:
        /*034c*/ 	.word	index@(_ZN2at6native27unrolled_elementwise_kernelIZZZNS0_65_GLOBAL__N__cd49fe81_27_ActivationSoftplusKernel_cu_9e10b42f_309424softplus_backward_kernelERNS_18TensorIteratorBaseERKN3c106ScalarES8_ENKUlvE_clEvENKUlvE_clEvEUlddE_St5arrayIPcLm3EELi4E23TrivialOffsetCalculatorILi2EjESF_ILi1EjENS0_6memory15LoadWithoutCastENSI_16StoreWithoutCastEEEviT_T0_T2_T3_T4_T5_)
        /*0350*/ 	.word	0x00000026


	//----- nvinfo : EIATTR_FRAME_SIZE
	.align		4
.L_179:
        /*0354*/ 	.byte	0x04, 0x11
        /*0356*/ 	.short	(.L_181 - .L_180)
	.align		4
.L_180:
        /*0358*/ 	.word	index@($__internal_3_$__cuda_sm20_div_rn_f64_full)
        /*035c*/ 	.word	0x00000000


	//----- nvinfo : EIATTR_FRAME_SIZE
	.align		4
.L_181:
        /*0360*/ 	.byte	0x04, 0x11
        /*0362*/ 	.short	(.L_183 - .L_182)
	.align		4
.L_182:
        /*0364*/ 	.word	index@(_ZN2at6native27unrolled_elementwise_kernelIZZZNS0_65_GLOBAL__N__cd49fe81_27_ActivationSoftplusKernel_cu_9e10b42f_309424softplus_backward_kernelERNS_18TensorIteratorBaseERKN3c106ScalarES8_ENKUlvE_clEvENKUlvE_clEvEUlddE_St5arrayIPcLm3EELi4E23TrivialOffsetCalculatorILi2EjESF_ILi1EjENS0_6memory15LoadWithoutCastENSI_16StoreWithoutCastEEEviT_T0_T2_T3_T4_T5_)
        /*0368*/ 	.word	0x00000000


	//----- nvinfo : EIATTR_REGCOUNT
	.align		4
.L_183:
        /*036c*/ 	.byte	0x04, 0x2f
        /*036e*/ 	.short	(.L_185 - .L_184)
	.align		4
.L_184:
        /*0370*/ 	.word	index@(_ZN2at6native18elementwise_kernelILi128ELi2EZNS0_22gpu_kernel_impl_nocastIZZZNS0_65_GLOBAL__N__cd49fe81_27_ActivationSoftplusKernel_cu_9e10b42f_309424softplus_backward_kernelERNS_18TensorIteratorBaseERKN3c106ScalarES9_ENKUlvE_clEvENKUlvE_clEvEUlddE_EEvS5_RKT_EUliE_EEviT1_)
        /*0374*/ 	.word	0x0000001a


	//----- nvinfo : EIATTR_FRAME_SIZE
	.align		4
.L_185:
        /*0378*/ 	.byte	0x04, 0x11
        /*037a*/ 	.short	(.L_187 - .L_186)
	.align		4
.L_186:
        /*037c*/ 	.word	index@($__internal_2_$__cuda_sm20_div_rn_f64_full)
        /*0380*/ 	.word	0x00000000


	//----- nvinfo : EIATTR_FRAME_SIZE
	.align		4
.L_187:
        /*0384*/ 	.byte	0x04, 0x11
        /*0386*/ 	.short	(.L_189 - .L_188)
	.align		4
.L_188:
        /*0388*/ 	.word	index@(_ZN2at6native18elementwise_kernelILi128ELi2EZNS0_22gpu_kernel_impl_nocastIZZZNS0_65_GLOBAL__N__cd49fe81_27_ActivationSoftplusKernel_cu_9e10b42f_309424softplus_backward_kernelERNS_18TensorIteratorBaseERKN3c106ScalarES9_ENKUlvE_clEvENKUlvE_clEvEUlddE_EEvS5_RKT_EUliE_EEviT1_)
        /*038c*/ 	.word	0x00000000


	//----- nvinfo : EIATTR_REGCOUNT
	.align		4
.L_189:
        /*0390*/ 	.byte	0x04, 0x2f
        /*0392*/ 	.short	(.L_191 - .L_190)
	.align		4
.L_190:
        /*0394*/ 	.word	index@(_ZN2at6native27unrolled_elementwise_kernelIZZZNS0_65_GLOBAL__N__cd49fe81_27_ActivationSoftplusKernel_cu_9e10b42f_309424softplus_backward_kernelERNS_18TensorIteratorBaseERKN3c106ScalarES8_ENKUlvE_clEvENKUlvE_clEvEUlddE_St5arrayIPcLm3EELi4E23TrivialOffsetCalculatorILi2EjESF_ILi1EjENS0_6memory12LoadWithCastILi2EEENSI_13StoreWithCastILi1EEEEEviT_T0_T2_T3_T4_T5_)
        /*0398*/ 	.word	0x00000028


	//----- nvinfo : EIATTR_FRAME_SIZE
	.align		4
.L_191:
        /*039c*/ 	.byte	0x04, 0x11
        /*039e*/ 	.short	(.L_193 - .L_192)
	.align		4
.L_192:
        /*03a0*/ 	.word	index@($__internal_1_$__cuda_sm20_div_rn_f64_full)
        /*03a4*/ 	.word	0x00000000


	//----- nvinfo : EIATTR_FRAME_SIZE
	.align		4
.L_193:
        /*03a8*/ 	.byte	0x04, 0x11
        /*03aa*/ 	.short	(.L_195 - .L_194)
	.align		4
.L_194:
        /*03ac*/ 	.word	index@(_ZN2at6native27unrolled_elementwise_kernelIZZZNS0_65_GLOBAL__N__cd49fe81_27_ActivationSoftplusKernel_cu_9e10b42f_309424softplus_backward_kernelERNS_18TensorIteratorBaseERKN3c106ScalarES8_ENKUlvE_clEvENKUlvE_clEvEUlddE_St5arrayIPcLm3EELi4E23TrivialOffsetCalculatorILi2EjESF_ILi1EjENS0_6memory12LoadWithCastILi2EEENSI_13StoreWithCastILi1EEEEEviT_T0_T2_T3_T4_T5_)
        /*03b0*/ 	.word	0x00000000


	//----- nvinfo : EIATTR_REGCOUNT
	.align		4
.L_195:
        /*03b4*/ 	.byte	0x04, 0x2f
        /*03b6*/ 	.short	(.L_197 - .L_196)
	.align		4
.L_196:
        /*03b8*/ 	.word	index@(_ZN2at6native18elementwise_kernelILi128ELi4EZNS0_15gpu_kernel_implIZZZNS0_65_GLOBAL__N__cd49fe81_27_ActivationSoftplusKernel_cu_9e10b42f_309424softplus_backward_kernelERNS_18TensorIteratorBaseERKN3c106ScalarES9_ENKUlvE_clEvENKUlvE_clEvEUlddE_EEvS5_RKT_EUliE_EEviT1_)
        /*03bc*/ 	.word	0x00000020


	//----- nvinfo : EIATTR_FRAME_SIZE
	.align		4
.L_197:
        /*03c0*/ 	.byte	0x04, 0x11
        /*03c2*/ 	.short	(.L_199 - .L_198)
	.align		4
.L_198:
        /*03c4*/ 	.word	index@($__internal_0_$__cuda_sm20_div_rn_f64_full)
        /*03c8*/ 	.word	0x00000000


	//----- nvinfo : EIATTR_FRAME_SIZE
	.align		4
.L_199:
        /*03cc*/ 	.byte	0x04, 0x11
        /*03ce*/ 	.short	(.L_201 - .L_200)
	.align		4
.L_200:
        /*03d0*/ 	.word	index@(_ZN2at6native18elementwise_kernelILi128ELi4EZNS0_15gpu_kernel_implIZZZNS0_65_GLOBAL__N__cd49fe81_27_ActivationSoftplusKernel_cu_9e10b42f_309424softplus_backward_kernelERNS_18TensorIteratorBaseERKN3c106ScalarES9_ENKUlvE_clEvENKUlvE_clEvEUlddE_EEvS5_RKT_EUliE_EEviT1_)
        /*03d4*/ 	.word	0x00000000


	//----- nvinfo : EIATTR_REGCOUNT
	.align		4
.L_201:
        /*03d8*/ 	.byte	0x04, 0x2f
        /*03da*/ 	.short	(.L_203 - .L_202)
	.align		4
.L_202:
        /*03dc*/ 	.word	index@(_ZN2at6native29vectorized_elementwise_kernelILi8EZZZNS0_65_GLOBAL__N__cd49fe81_27_ActivationSoftplusKernel_cu_9e10b42f_309424softplus_backward_kernelERNS_18TensorIteratorBaseERKN3c106ScalarES8_ENKUlvE_clEvENKUlvE0_clEvEUlffE_St5arrayIPcLm3EEEEviT0_T1_)
        /*03e0*/ 	.word	0x00000004


	//----- nvinfo : EIATTR_FRAME_SIZE
	.align		4
.L_203:
        /*03e4*/ 	.byte	0x04, 0x11
        /*03e6*/ 	.short	(.L_205 - .L_204)
	.align		4
.L_204:
        /*03e8*/ 	.word	index@(_ZN2at6native29vectorized_elementwise_kernelILi8EZZZNS0_65_GLOBAL__N__cd49fe81_27_ActivationSoftplusKernel_cu_9e10b42f_309424softplus_backward_kernelERNS_18TensorIteratorBaseERKN3c106ScalarES8_ENKUlvE_clEvENKUlvE0_clEvEUlffE_St5arrayIPcLm3EEEEviT0_T1_)
        /*03ec*/ 	.word	0x00000000


	//----- nvinfo : EIATTR_REGCOUNT
	.align		4
.L_205:
        /*03f0*/ 	.byte	0x04, 0x2f
        /*03f2*/ 	.short	(.L_207 - .L_206)
	.align		4
.L_206:
        /*03f4*/ 	.word	index@(_ZN2at6native29vectorized_elementwise_kernelILi4EZZZNS0_65_GLOBAL__N__cd49fe81_27_ActivationSoftplusKernel_cu_9e10b42f_309424softplus_backward_kernelERNS_18TensorIteratorBaseERKN3c106ScalarES8_ENKUlvE_clEvENKUlvE0_clEvEUlffE_St5arrayIPcLm3EEEEviT0_T1_)
        /*03f8*/ 	.word	0x00000020


	//----- nvinfo : EIATTR_FRAME_SIZE
	.align		4
.L_207:
        /*03fc*/ 	.byte	0x04, 0x11
        /*03fe*/ 	.short	(.L_209 - .L_208)
	.align		4
.L_208:
        /*0400*/ 	.word	index@(_ZN2at6native29vectorized_elementwise_kernelILi4EZZZNS0_65_GLOBAL__N__cd49fe81_27_ActivationSoftplusKernel_cu_9e10b42f_309424softplus_backward_kernelERNS_18TensorIteratorBaseERKN3c106ScalarES8_ENKUlvE_clEvENKUlvE0_clEvEUlffE_St5arrayIPcLm3EEEEviT0_T1_)
        /*0404*/ 	.word	0x00000000


	//----- nvinfo : EIATTR_REGCOUNT
	.align		4
.L_209:
        /*0408*/ 	.byte	0x04, 0x2f
        /*040a*/ 	.short	(.L_211 - .L_210)
	.align		4
.L_210:
        /*040c*/ 	.word	index@(_ZN2at6native29vectorized_elementwise_kernelILi2EZZZNS0_65_GLOBAL__N__cd49fe81_27_ActivationSoftplusKernel_cu_9e10b42f_309424softplus_backward_kernelERNS_18TensorIteratorBaseERKN3c106ScalarES8_ENKUlvE_clEvENKUlvE0_clEvEUlffE_St5arrayIPcLm3EEEEviT0_T1_)
        /*0410*/ 	.word	0x00000020


	//----- nvinfo : EIATTR_FRAME_SIZE
	.align		4
.L_211:
        /*0414*/ 	.byte	0x04, 0x11
        /*0416*/ 	.short	(.L_213 - .L_212)
	.align		4
.L_212:
        /*0418*/ 	.word	index@(_ZN2at6native29vectorized_elementwise_kernelILi2EZZZNS0_65_GLOBAL__N__cd49fe81_27_ActivationSoftplusKernel_cu_9e10b42f_309424softplus_backward_kernelERNS_18TensorIteratorBaseERKN3c106ScalarES8_ENKUlvE_clEvENKUlvE0_clEvEUlffE_St5arrayIPcLm3EEEEviT0_T1_)
        /*041c*/ 	.word	0x00000000


	//----- nvinfo : EIATTR_REGCOUNT
	.align		4
.L_213:
        /*0420*/ 	.byte	0x04, 0x2f
        /*0422*/ 	.short	(.L_215 - .L_214)
	.align		4
.L_214:
        /*0424*/ 	.word	index@(_ZN2at6native27unrolled_elementwise_kernelIZZZNS0_65_GLOBAL__N__cd49fe81_27_ActivationSoftplusKernel_cu_9e10b42f_309424softplus_backward_kernelERNS_18TensorIteratorBaseERKN3c106ScalarES8_ENKUlvE_clEvENKUlvE0_clEvEUlffE_St5arrayIPcLm3EELi4E23TrivialOffsetCalculatorILi2EjESF_ILi1EjENS0_6memory15LoadWithoutCastENSI_16StoreWithoutCastEEEviT_T0_T2_T3_T4_T5_)
        /*0428*/ 	.word	0x0000001e


	//----- nvinfo : EIATTR_FRAME_SIZE
	.align		4
.L_215:
        /*042c*/ 	.byte	0x04, 0x11
        /*042e*/ 	.short	(.L_217 - .L_216)
	.align		4
.L_216:
        /*0430*/ 	.word	index@(_ZN2at6native27unrolled_elementwise_kernelIZZZNS0_65_GLOBAL__N__cd49fe81_27_ActivationSoftplusKernel_cu_9e10b42f_309424softplus_backward_kernelERNS_18TensorIteratorBaseERKN3c106ScalarES8_ENKUlvE_clEvENKUlvE0_clEvEUlffE_St5arrayIPcLm3EELi4E23TrivialOffsetCalculatorILi2EjESF_ILi1EjENS0_6memory15LoadWithoutCastENSI_16StoreWithoutCastEEEviT_T0_T2_T3_T4_T5_)
        /*0434*/ 	.word	0x00000000


	//----- nvinfo : EIATTR_REGCOUNT
	.align		4
.L_217:
        /*0438*/ 	.byte	0x04, 0x2f
        /*043a*/ 	.short	(.L_219 - .L_218)
	.align		4
.L_218:
        /*043c*/ 	.word	index@(_ZN2at6native18elementwise_kernelILi128ELi2EZNS0_22gpu_kernel_impl_nocastIZZZNS0_65_GLOBAL__N__cd49fe81_27_ActivationSoftplusKernel_cu_9e10b42f_309424softplus_backward_kernelERNS_18TensorIteratorBaseERKN3c106ScalarES9_ENKUlvE_clEvENKUlvE0_clEvEUlffE_EEvS5_RKT_EUliE_EEviT1_)
        /*0440*/ 	.word	0x00000010


	//----- nvinfo : EIATTR_FRAME_SIZE
	.align		4
.L_219:
        /*0444*/ 	.byte	0x04, 0x11
        /*0446*/ 	.short	(.L_221 - .L_220)
	.align		4
.L_220:
        /*0448*/ 	.word	index@(_ZN2at6native18elementwise_kernelILi128ELi2EZNS0_22gpu_kernel_impl_nocastIZZZNS0_65_GLOBAL__N__cd49fe81_27_ActivationSoftplusKernel_cu_9e10b42f_309424softplus_backward_kernelERNS_18TensorIteratorBaseERKN3c106ScalarES9_ENKUlvE_clEvENKUlvE0_clEvEUlffE_EEvS5_RKT_EUliE_EEviT1_)
        /*044c*/ 	.word	0x00000000


	//----- nvinfo : EIATTR_REGCOUNT
	.align		4
.L_221:
        /*0450*/ 	.byte	0x04, 0x2f
        /*0452*/ 	.short	(.L_223 - .L_222)
	.align		4
.L_222:
        /*0454*/ 	.word	index@(_ZN2at6native27unrolled_elementwise_kernelIZZZNS0_65_GLOBAL__N__cd49fe81_27_ActivationSoftplusKernel_cu_9e10b42f_309424softplus_backward_kernelERNS_18TensorIteratorBaseERKN3c106ScalarES8_ENKUlvE_clEvENKUlvE0_clEvEUlffE_St5arrayIPcLm3EELi4E23TrivialOffsetCalculatorILi2EjESF_ILi1EjENS0_6memory12LoadWithCastILi2EEENSI_13StoreWithCastILi1EEEEEviT_T0_T2_T3_T4_T5_)
        /*0458*/ 	.word	0x00000020


	//----- nvinfo : EIATTR_FRAME_SIZE
	.align		4
.L_223:
        /*045c*/ 	.byte	0x04, 0x11
        /*045e*/ 	.short	(.L_225 - .L_224)
	.align		4
.L_224:
        /*0460*/ 	.word	index@(_ZN2at6native27unrolled_elementwise_kernelIZZZNS0_65_GLOBAL__N__cd49fe81_27_ActivationSoftplusKernel_cu_9e10b42f_309424softplus_backward_kernelERNS_18TensorIteratorBaseERKN3c106ScalarES8_ENKUlvE_clEvENKUlvE0_clEvEUlffE_St5arrayIPcLm3EELi4E23TrivialOffsetCalculatorILi2EjESF_ILi1EjENS0_6memory12LoadWithCastILi2EEENSI_13StoreWithCastILi1EEEEEviT_T0_T2_T3_T4_T5_)
        /*0464*/ 	.word	0x00000000


	//----- nvinfo : EIATTR_REGCOUNT
	.align		4
.L_225:
        /*0468*/ 	.byte	0x04, 0x2f
        /*046a*/ 	.short	(.L_227 - .L_226)
	.align		4
.L_226:
        /*046c*/ 	.word	index@(_ZN2at6native18elementwise_kernelILi128ELi4EZNS0_15gpu_kernel_implIZZZNS0_65_GLOBAL__N__cd49fe81_27_ActivationSoftplusKernel_cu_9e10b42f_309424softplus_backward_kernelERNS_18TensorIteratorBaseERKN3c106ScalarES9_ENKUlvE_clEvENKUlvE0_clEvEUlffE_EEvS5_RKT_EUliE_EEviT1_)
        /*0470*/ 	.word	0x0000001b


	//----- nvinfo : EIATTR_FRAME_SIZE
	.align		4
.L_227:
        /*0474*/ 	.byte	0x04, 0x11
        /*0476*/ 	.short	(.L_229 - .L_228)
	.align		4
.L_228:
        /*0478*/ 	.word	index@(_ZN2at6native18elementwise_kernelILi128ELi4EZNS0_15gpu_kernel_implIZZZNS0_65_GLOBAL__N__cd49fe81_27_ActivationSoftplusKernel_cu_9e10b42f_309424softplus_backward_kernelERNS_18TensorIteratorBaseERKN3c106ScalarES9_ENKUlvE_clEvENKUlvE0_clEvEUlffE_EEvS5_RKT_EUliE_EEviT1_)
        /*047c*/ 	.word	0x00000000


	//----- nvinfo : EIATTR_REGCOUNT
	.align		4
.L_229:
        /*0480*/ 	.byte	0x04, 0x2f
        /*0482*/ 	.short	(.L_231 - .L_230)
	.align		4
.L_230:
        /*0484*/ 	.word	index@(_ZN2at6native29vectorized_elementwise_kernelILi8EZZZNS0_65_GLOBAL__N__cd49fe81_27_ActivationSoftplusKernel_cu_9e10b42f_309424softplus_backward_kernelERNS_18TensorIteratorBaseERKN3c106ScalarES8_ENKUlvE_clEvENKUlvE1_clEvEUlNS5_4HalfESB_E_St5arrayIPcLm3EEEEviT0_T1_)
        /*0488*/ 	.word	0x00000004


	//----- nvinfo : EIATTR_FRAME_SIZE
	.align		4
.L_231:
        /*048c*/ 	.byte	0x04, 0x11
        /*048e*/ 	.short	(.L_233 - .L_232)
	.align		4
.L_232:
        /*0490*/ 	.word	index@(_ZN2at6native29vectorized_elementwise_kernelILi8EZZZNS0_65_GLOBAL__N__cd49fe81_27_ActivationSoftplusKernel_cu_9e10b42f_309424softplus_backward_kernelERNS_18TensorIteratorBaseERKN3c106ScalarES8_ENKUlvE_clEvENKUlvE1_clEvEUlNS5_4HalfESB_E_St5arrayIPcLm3EEEEviT0_T1_)
        /*0494*/ 	.word	0x00000000


	//----- nvinfo : EIATTR_REGCOUNT
	.align		4
.L_233:
        /*0498*/ 	.byte	0x04, 0x2f
        /*049a*/ 	.short	(.L_235 - .L_234)
	.align		4
.L_234:
        /*049c*/ 	.word	index@(_ZN2at6native29vectorized_elementwise_kernelILi4EZZZNS0_65_GLOBAL__N__cd49fe81_27_ActivationSoftplusKernel_cu_9e10b42f_309424softplus_backward_kernelERNS_18TensorIteratorBaseERKN3c106ScalarES8_ENKUlvE_clEvENKUlvE1_clEvEUlNS5_4HalfESB_E_St5arrayIPcLm3EEEEviT0_T1_)
        /*04a0*/ 	.word	0x00000020


	//----- nvinfo : EIATTR_FRAME_SIZE
	.align		4
.L_235:
        /*04a4*/ 	.byte	0x04, 0x11
        /*04a6*/ 	.short	(.L_237 - .L_236)
	.align		4
.L_236:
        /*04a8*/ 	.word	index@(_ZN2at6native29vectorized_elementwise_kernelILi4EZZZNS0_65_GLOBAL__N__cd49fe81_27_ActivationSoftplusKernel_cu_9e10b42f_309424softplus_backward_kernelERNS_18TensorIteratorBaseERKN3c106ScalarES8_ENKUlvE_clEvENKUlvE1_clEvEUlNS5_4HalfESB_E_St5arrayIPcLm3EEEEviT0_T1_)
        /*04ac*/ 	.word	0x00000000


	//----- nvinfo : EIATTR_REGCOUNT
	.align		4
.L_237:
        /*04b0*/ 	.byte	0x04, 0x2f
        /*04b2*/ 	.short	(.L_239 - .L_238)
	.align		4
.L_238:
        /*04b4*/ 	.word	index@(_ZN2at6native29vectorized_elementwise_kernelILi2EZZZNS0_65_GLOBAL__N__cd49fe81_27_ActivationSoftplusKernel_cu_9e10b42f_309424softplus_backward_kernelERNS_18TensorIteratorBaseERKN3c106ScalarES8_ENKUlvE_clEvENKUlvE1_clEvEUlNS5_4HalfESB_E_St5arrayIPcLm3EEEEviT0_T1_)
        /*04b8*/ 	.word	0x00000020


	//----- nvinfo : EIATTR_FRAME_SIZE
	.align		4
.L_239:
        /*04bc*/ 	.byte	0x04, 0x11
        /*04be*/ 	.short	(.L_241 - .L_240)
	.align		4
.L_240:
        /*04c0*/ 	.word	index@(_ZN2at6native29vectorized_elementwise_kernelILi2EZZZNS0_65_GLOBAL__N__cd49fe81_27_ActivationSoftplusKernel_cu_9e10b42f_309424softplus_backward_kernelERNS_18TensorIteratorBaseERKN3c106ScalarES8_ENKUlvE_clEvENKUlvE1_clEvEUlNS5_4HalfESB_E_St5arrayIPcLm3EEEEviT0_T1_)
        /*04c4*/ 	.word	0x00000000


	//----- nvinfo : EIATTR_REGCOUNT
	.align		4
.L_241:
        /*04c8*/ 	.byte	0x04, 0x2f
        /*04ca*/ 	.short	(.L_243 - .L_242)
	.align		4
.L_242:
        /*04cc*/ 	.word	index@(_ZN2at6native27unrolled_elementwise_kernelIZZZNS0_65_GLOBAL__N__cd49fe81_27_ActivationSoftplusKernel_cu_9e10b42f_309424softplus_backward_kernelERNS_18TensorIteratorBaseERKN3c106ScalarES8_ENKUlvE_clEvENKUlvE1_clEvEUlNS5_4HalfESB_E_St5arrayIPcLm3EELi4E23TrivialOffsetCalculatorILi2EjESG_ILi1EjENS0_6memory15LoadWithoutCastENSJ_16StoreWithoutCastEEEviT_T0_T2_T3_T4_T5_)
        /*04d0*/ 	.word	0x0000001c


	//----- nvinfo : EIATTR_FRAME_SIZE
	.align		4
.L_243:
        /*04d4*/ 	.byte	0x04, 0x11
        /*04d6*/ 	.short	(.L_245 - .L_244)
	.align		4
.L_244:
        /*04d8*/ 	.word	index@(_ZN2at6native27unrolled_elementwise_kernelIZZZNS0_65_GLOBAL__N__cd49fe81_27_ActivationSoftplusKernel_cu_9e10b42f_309424softplus_backward_kernelERNS_18TensorIteratorBaseERKN3c106ScalarES8_ENKUlvE_clEvENKUlvE1_clEvEUlNS5_4HalfESB_E_St5arrayIPcLm3EELi4E23TrivialOffsetCalculatorILi2EjESG_ILi1EjENS0_6memory15LoadWithoutCastENSJ_16StoreWithoutCastEEEviT_T0_T2_T3_T4_T5_)
        /*04dc*/ 	.word	0x00000000


	//----- nvinfo : EIATTR_REGCOUNT
	.align		4
.L_245:
        /*04e0*/ 	.byte	0x04, 0x2f
        /*04e2*/ 	.short	(.L_247 - .L_246)
	.align		4
.L_246:
        /*04e4*/ 	.word	index@(_ZN2at6native18elementwise_kernelILi128ELi4EZNS0_22gpu_kernel_impl_nocastIZZZNS0_65_GLOBAL__N__cd49fe81_27_ActivationSoftplusKernel_cu_9e10b42f_309424softplus_backward_kernelERNS_18TensorIteratorBaseERKN3c106ScalarES9_ENKUlvE_clEvENKUlvE1_clEvEUlNS6_4HalfESC_E_EEvS5_RKT_EUliE_EEviT1_)
        /*04e8*/ 	.word	0x0000000d


	//----- nvinfo : EIATTR_FRAME_SIZE
	.align		4
.L_247:
        /*04ec*/ 	.byte	0x04, 0x11
        /*04ee*/ 	.short	(.L_249 - .L_248)
	.align		4
.L_248:
        /*04f0*/ 	.word	index@(_ZN2at6native18elementwise_kernelILi128ELi4EZNS0_22gpu_kernel_impl_nocastIZZZNS0_65_GLOBAL__N__cd49fe81_27_ActivationSoftplusKernel_cu_9e10b42f_309424softplus_backward_kernelERNS_18TensorIteratorBaseERKN3c106ScalarES9_ENKUlvE_clEvENKUlvE1_clEvEUlNS6_4HalfESC_E_EEvS5_RKT_EUliE_EEviT1_)
        /*04f4*/ 	.word	0x00000000


	//----- nvinfo : EIATTR_REGCOUNT
	.align		4
.L_249:
        /*04f8*/ 	.byte	0x04, 0x2f
        /*04fa*/ 	.short	(.L_251 - .L_250)
	.align		4
.L_250:
        /*04fc*/ 	.word	index@(_ZN2at6native27unrolled_elementwise_kernelIZZZNS0_65_GLOBAL__N__cd49fe81_27_ActivationSoftplusKernel_cu_9e10b42f_309424softplus_backward_kernelERNS_18TensorIteratorBaseERKN3c106ScalarES8_ENKUlvE_clEvENKUlvE1_clEvEUlNS5_4HalfESB_E_St5arrayIPcLm3EELi4E23TrivialOffsetCalculatorILi2EjESG_ILi1EjENS0_6memory12LoadWithCastILi2EEENSJ_13StoreWithCastILi1EEEEEviT_T0_T2_T3_T4_T5_)
        /*0500*/ 	.word	0x00000020


	//----- nvinfo : EIATTR_FRAME_SIZE
	.align		4
.L_251:
        /*0504*/ 	.byte	0x04, 0x11
        /*0506*/ 	.short	(.L_253 - .L_252)
	.align		4
.L_252:
        /*0508*/ 	.word	index@(_ZN2at6native27unrolled_elementwise_kernelIZZZNS0_65_GLOBAL__N__cd49fe81_27_ActivationSoftplusKernel_cu_9e10b42f_309424softplus_backward_kernelERNS_18TensorIteratorBaseERKN3c106ScalarES8_ENKUlvE_clEvENKUlvE1_clEvEUlNS5_4HalfESB_E_St5arrayIPcLm3EELi4E23TrivialOffsetCalculatorILi2EjESG_ILi1EjENS0_6memory12LoadWithCastILi2EEENSJ_13StoreWithCastILi1EEEEEviT_T0_T2_T3_T4_T5_)
        /*050c*/ 	.word	0x00000000


	//----- nvinfo : EIATTR_REGCOUNT
	.align		4
.L_253:
        /*0510*/ 	.byte	0x04, 0x2f
        /*0512*/ 	.short	(.L_255 - .L_254)
	.align		4
.L_254:
        /*0514*/ 	.word	index@(_ZN2at6native18elementwise_kernelILi128ELi4EZNS0_15gpu_kernel_implIZZZNS0_65_GLOBAL__N__cd49fe81_27_ActivationSoftplusKernel_cu_9e10b42f_309424softplus_backward_kernelERNS_18TensorIteratorBaseERKN3c106ScalarES9_ENKUlvE_clEvENKUlvE1_clEvEUlNS6_4HalfESC_E_EEvS5_RKT_EUliE_EEviT1_)
        /*0518*/ 	.word	0x0000001a


	//----- nvinfo : EIATTR_FRAME_SIZE
	.align		4
.L_255:
        /*051c*/ 	.byte	0x04, 0x11
        /*051e*/ 	.short	(.L_257 - .L_256)
	.align		4
.L_256:
        /*0520*/ 	.word	index@(_ZN2at6native18elementwise_kernelILi128ELi4EZNS0_15gpu_kernel_implIZZZNS0_65_GLOBAL__N__cd49fe81_27_ActivationSoftplusKernel_cu_9e10b42f_309424softplus_backward_kernelERNS_18TensorIteratorBaseERKN3c106ScalarES9_ENKUlvE_clEvENKUlvE1_clEvEUlNS6_4HalfESC_E_EEvS5_RKT_EUliE_EEviT1_)
        /*0524*/ 	.word	0x00000000


	//----- nvinfo : EIATTR_REGCOUNT
	.align		4
.L_257:
        /*0528*/ 	.byte	0x04, 0x2f
        /*052a*/ 	.short	(.L_259 - .L_258)
	.align		4
.L_258:
        /*052c*/ 	.word	index@(_ZN2at6native29vectorized_elementwise_kernelILi8EZZZNS0_65_GLOBAL__N__cd49fe81_27_ActivationSoftplusKernel_cu_9e10b42f_309424softplus_backward_kernelERNS_18TensorIteratorBaseERKN3c106ScalarES8_ENKUlvE_clEvENKUlvE2_clEvEUlNS5_8BFloat16ESB_E_St5arrayIPcLm3EEEEviT0_T1_)
        /*0530*/ 	.word	0x00000004


	//----- nvinfo : EIATTR_FRAME_SIZE
	.align		4
.L_259:
        /*0534*/ 	.byte	0x04, 0x11
        /*0536*/ 	.short	(.L_261 - .L_260)
	.align		4
.L_260:
        /*0538*/ 	.word	index@(_ZN2at6native29vectorized_elementwise_kernelILi8EZZZNS0_65_GLOBAL__N__cd49fe81_27_ActivationSoftplusKernel_cu_9e10b42f_309424softplus_backward_kernelERNS_18TensorIteratorBaseERKN3c106ScalarES8_ENKUlvE_clEvENKUlvE2_clEvEUlNS5_8BFloat16ESB_E_St5arrayIPcLm3EEEEviT0_T1_)
        /*053c*/ 	.word	0x00000000


	//----- nvinfo : EIATTR_REGCOUNT
	.align		4
.L_261:
        /*0540*/ 	.byte	0x04, 0x2f
        /*0542*/ 	.short	(.L_263 - .L_262)
	.align		4
.L_262:
        /*0544*/ 	.word	index@(_ZN2at6native29vectorized_elementwise_kernelILi4EZZZNS0_65_GLOBAL__N__cd49fe81_27_ActivationSoftplusKernel_cu_9e10b42f_309424softplus_backward_kernelERNS_18TensorIteratorBaseERKN3c106ScalarES8_ENKUlvE_clEvENKUlvE2_clEvEUlNS5_8BFloat16ESB_E_St5arrayIPcLm3EEEEviT0_T1_)
        /*0548*/ 	.word	0x00000020


	//----- nvinfo : EIATTR_FRAME_SIZE
	.align		4
.L_263:
        /*054c*/ 	.byte	0x04, 0x11
        /*054e*/ 	.short	(.L_265 - .L_264)
	.align		4
.L_264:
        /*0550*/ 	.word	index@(_ZN2at6native29vectorized_elementwise_kernelILi4EZZZNS0_65_GLOBAL__N__cd49fe81_27_ActivationSoftplusKernel_cu_9e10b42f_309424softplus_backward_kernelERNS_18TensorIteratorBaseERKN3c106ScalarES8_ENKUlvE_clEvENKUlvE2_clEvEUlNS5_8BFloat16ESB_E_St5arrayIPcLm3EEEEviT0_T1_)
        /*0554*/ 	.word	0x00000000


	//----- nvinfo : EIATTR_REGCOUNT
	.align		4
.L_265:
        /*0558*/ 	.byte	0x04, 0x2f
        /*055a*/ 	.short	(.L_267 - .L_266)
	.align		4
.L_266:
        /*055c*/ 	.word	index@(_ZN2at6native29vectorized_elementwise_kernelILi2EZZZNS0_65_GLOBAL__N__cd49fe81_27_ActivationSoftplusKernel_cu_9e10b42f_309424softplus_backward_kernelERNS_18TensorIteratorBaseERKN3c106ScalarES8_ENKUlvE_clEvENKUlvE2_clEvEUlNS5_8BFloat16ESB_E_St5arrayIPcLm3EEEEviT0_T1_)
        /*0560*/ 	.word	0x00000020


	//----- nvinfo : EIATTR_FRAME_SIZE
	.align		4
.L_267:
        /*0564*/ 	.byte	0x04, 0x11
        /*0566*/ 	.short	(.L_269 - .L_268)
	.align		4
.L_268:
        /*0568*/ 	.word	index@(_ZN2at6native29vectorized_elementwise_kernelILi2EZZZNS0_65_GLOBAL__N__cd49fe81_27_ActivationSoftplusKernel_cu_9e10b42f_309424softplus_backward_kernelERNS_18TensorIteratorBaseERKN3c106ScalarES8_ENKUlvE_clEvENKUlvE2_clEvEUlNS5_8BFloat16ESB_E_St5arrayIPcLm3EEEEviT0_T1_)
        /*056c*/ 	.word	0x00000000


	//----- nvinfo : EIATTR_REGCOUNT
	.align		4
.L_269:
        /*0570*/ 	.byte	0x04, 0x2f
        /*0572*/ 	.short	(.L_271 - .L_270)
	.align		4
.L_270:
        /*0574*/ 	.word	index@(_ZN2at6native27unrolled_elementwise_kernelIZZZNS0_65_GLOBAL__N__cd49fe81_27_ActivationSoftplusKernel_cu_9e10b42f_309424softplus_backward_kernelERNS_18TensorIteratorBaseERKN3c106ScalarES8_ENKUlvE_clEvENKUlvE2_clEvEUlNS5_8BFloat16ESB_E_St5arrayIPcLm3EELi4E23TrivialOffsetCalculatorILi2EjESG_ILi1EjENS0_6memory15LoadWithoutCastENSJ_16StoreWithoutCastEEEviT_T0_T2_T3_T4_T5_)
        /*0578*/ 	.word	0x0000001c


	//----- nvinfo : EIATTR_FRAME_SIZE
	.align		4
.L_271:
        /*057c*/ 	.byte	0x04, 0x11
        /*057e*/ 	.short	(.L_273 - .L_272)
	.align		4
.L_272:
        /*0580*/ 	.word	index@(_ZN2at6native27unrolled_elementwise_kernelIZZZNS0_65_GLOBAL__N__cd49fe81_27_ActivationSoftplusKernel_cu_9e10b42f_309424softplus_backward_kernelERNS_18TensorIteratorBaseERKN3c106ScalarES8_ENKUlvE_clEvENKUlvE2_clEvEUlNS5_8BFloat16ESB_E_St5arrayIPcLm3EELi4E23TrivialOffsetCalculatorILi2EjESG_ILi1EjENS0_6memory15LoadWithoutCastENSJ_16StoreWithoutCastEEEviT_T0_T2_T3_T4_T5_)
        /*0584*/ 	.word	0x00000000


	//----- nvinfo : EIATTR_REGCOUNT
	.align		4
.L_273:
        /*0588*/ 	.byte	0x04, 0x2f
        /*058a*/ 	.short	(.L_275 - .L_274)
	.align		4
.L_274:
        /*058c*/ 	.word	index@(_ZN2at6native18elementwise_kernelILi128ELi4EZNS0_22gpu_kernel_impl_nocastIZZZNS0_65_GLOBAL__N__cd49fe81_27_ActivationSoftplusKernel_cu_9e10b42f_309424softplus_backward_kernelERNS_18TensorIteratorBaseERKN3c106ScalarES9_ENKUlvE_clEvENKUlvE2_clEvEUlNS6_8BFloat16ESC_E_EEvS5_RKT_EUliE_EEviT1_)
        /*0590*/ 	.word	0x0000000d


	//----- nvinfo : EIATTR_FRAME_SIZE
	.align		4
.L_275:
        /*0594*/ 	.byte	0x04, 0x11
        /*0596*/ 	.short	(.L_277 - .L_276)
	.align		4
.L_276:
        /*0598*/ 	.word	index@(_ZN2at6native18elementwise_kernelILi128ELi4EZNS0_22gpu_kernel_impl_nocastIZZZNS0_65_GLOBAL__N__cd49fe81_27_ActivationSoftplusKernel_cu_9e10b42f_309424softplus_backward_kernelERNS_18TensorIteratorBaseERKN3c106ScalarES9_ENKUlvE_clEvENKUlvE2_clEvEUlNS6_8BFloat16ESC_E_EEvS5_RKT_EUliE_EEviT1_)
        /*059c*/ 	.word	0x00000000


	//----- nvinfo : EIATTR_REGCOUNT
	.align		4
.L_277:
        /*05a0*/ 	.byte	0x04, 0x2f
        /*05a2*/ 	.short	(.L_279 - .L_278)
	.align		4
.L_278:
        /*05a4*/ 	.word	index@(_ZN2at6native27unrolled_elementwise_kernelIZZZNS0_65_GLOBAL__N__cd49fe81_27_ActivationSoftplusKernel_cu_9e10b42f_309424softplus_backward_kernelERNS_18TensorIteratorBaseERKN3c106ScalarES8_ENKUlvE_clEvENKUlvE2_clEvEUlNS5_8BFloat16ESB_E_St5arrayIPcLm3EELi4E23TrivialOffsetCalculatorILi2EjESG_ILi1EjENS0_6memory12LoadWithCastILi2EEENSJ_13StoreWithCastILi1EEEEEviT_T0_T2_T3_T4_T5_)
        /*05a8*/ 	.word	0x00000020


	//----- nvinfo : EIATTR_FRAME_SIZE
	.align		4
.L_279:
        /*05ac*/ 	.byte	0x04, 0x11
        /*05ae*/ 	.short	(.L_281 - .L_280)
	.align		4
.L_280:
        /*05b0*/ 	.word	index@(_ZN2at6native27unrolled_elementwise_kernelIZZZNS0_65_GLOBAL__N__cd49fe81_27_ActivationSoftplusKernel_cu_9e10b42f_309424softplus_backward_kernelERNS_18TensorIteratorBaseERKN3c106ScalarES8_ENKUlvE_clEvENKUlvE2_clEvEUlNS5_8BFloat16ESB_E_St5arrayIPcLm3EELi4E23TrivialOffsetCalculatorILi2EjESG_ILi1EjENS0_6memory12LoadWithCastILi2EEENSJ_13StoreWithCastILi1EEEEEviT_T0_T2_T3_T4_T5_)
        /*05b4*/ 	.word	0x00000000


	//----- nvinfo : EIATTR_REGCOUNT
	.align		4
.L_281:
        /*05b8*/ 	.byte	0x04, 0x2f
        /*05ba*/ 	.short	(.L_283 - .L_282)
	.align		4
.L_282:
        /*05bc*/ 	.word	index@(_ZN2at6native18elementwise_kernelILi128ELi4EZNS0_15gpu_kernel_implIZZZNS0_65_GLOBAL__N__cd49fe81_27_ActivationSoftplusKernel_cu_9e10b42f_309424softplus_backward_kernelERNS_18TensorIteratorBaseERKN3c106ScalarES9_ENKUlvE_clEvENKUlvE2_clEvEUlNS6_8BFloat16ESC_E_EEvS5_RKT_EUliE_EEviT1_)
        /*05c0*/ 	.word	0x0000001a


	//----- nvinfo : EIATTR_FRAME_SIZE
	.align		4
.L_283:
        /*05c4*/ 	.byte	0x04, 0x11
        /*05c6*/ 	.short	(.L_285 - .L_284)
	.align		4
.L_284:
        /*05c8*/ 	.word	index@(_ZN2at6native18elementwise_kernelILi128ELi4EZNS0_15gpu_kernel_implIZZZNS0_65_GLOBAL__N__cd49fe81_27_ActivationSoftplusKernel_cu_9e10b42f_309424softplus_backward_kernelERNS_18TensorIteratorBaseERKN3c106ScalarES9_ENKUlvE_clEvENKUlvE2_clEvEUlNS6_8BFloat16ESC_E_EEvS5_RKT_EUliE_EEviT1_)
        /*05cc*/ 	.word	0x00000000


	//----- nvinfo : EIATTR_MIN_STACK_SIZE
	.align		4
.L_285:
        /*05d0*/ 	.byte	0x04, 0x12
        /*05d2*/ 	.short	(.L_287 - .L_286)
	.align		4
.L_286:
        /*05d4*/ 	.word	index@(_ZN2at6native18elementwise_kernelILi128ELi4EZNS0_15gpu_kernel_implIZZZNS0_65_GLOBAL__N__cd49fe81_27_ActivationSoftplusKernel_cu_9e10b42f_309424softplus_backward_kernelERNS_18TensorIteratorBaseERKN3c106ScalarES9_ENKUlvE_clEvENKUlvE2_clEvEUlNS6_8BFloat16ESC_E_EEvS5_RKT_EUliE_EEviT1_)
        /*05d8*/ 	.word	0x00000000


	//----- nvinfo : EIATTR_MIN_STACK_SIZE
	.align		4
.L_287:
        /*05dc*/ 	.byte	0x04, 0x12
        /*05de*/ 	.short	(.L_289 - .L_288)
	.align		4
.L_288:
        /*05e0*/ 	.word	index@(_ZN2at6native27unrolled_elementwise_kernelIZZZNS0_65_GLOBAL__N__cd49fe81_27_ActivationSoftplusKernel_cu_9e10b42f_309424softplus_backward_kernelERNS_18TensorIteratorBaseERKN3c106ScalarES8_ENKUlvE_clEvENKUlvE2_clEvEUlNS5_8BFloat16ESB_E_St5arrayIPcLm3EELi4E23TrivialOffsetCalculatorILi2EjESG_ILi1EjENS0_6memory12LoadWithCastILi2EEENSJ_13StoreWithCastILi1EEEEEviT_T0_T2_T3_T4_T5_)
        /*05e4*/ 	.word	0x00000000


	//----- nvinfo : EIATTR_MIN_STACK_SIZE
	.align		4
.L_289:
        /*05e8*/ 	.byte	0x04, 0x12
        /*05ea*/ 	.short	(.L_291 - .L_290)
	.align		4
.L_290:
        /*05ec*/ 	.word	index@(_ZN2at6native18elementwise_kernelILi128ELi4EZNS0_22gpu_kernel_impl_nocastIZZZNS0_65_GLOBAL__N__cd49fe81_27_ActivationSoftplusKernel_cu_9e10b42f_309424softplus_backward_kernelERNS_18TensorIteratorBaseERKN3c106ScalarES9_ENKUlvE_clEvENKUlvE2_clEvEUlNS6_8BFloat16ESC_E_EEvS5_RKT_EUliE_EEviT1_)
        /*05f0*/ 	.word	0x00000000


	//----- nvinfo : EIATTR_MIN_STACK_SIZE
	.align		4
.L_291:
        /*05f4*/ 	.byte	0x04, 0x12
        /*05f6*/ 	.short	(.L_293 - .L_292)
	.align		4
.L_292:
        /*05f8*/ 	.word	index@(_ZN2at6native27unrolled_elementwise_kernelIZZZNS0_65_GLOBAL__N__cd49fe81_27_ActivationSoftplusKernel_cu_9e10b42f_309424softplus_backward_kernelERNS_18TensorIteratorBaseERKN3c106ScalarES8_ENKUlvE_clEvENKUlvE2_clEvEUlNS5_8BFloat16ESB_E_St5arrayIPcLm3EELi4E23TrivialOffsetCalculatorILi2EjESG_ILi1EjENS0_6memory15LoadWithoutCastENSJ_16StoreWithoutCastEEEviT_T0_T2_T3_T4_T5_)
        /*05fc*/ 	.word	0x00000000


	//----- nvinfo : EIATTR_MIN_STACK_SIZE
	.align		4
.L_293:
        /*0600*/ 	.byte	0x04, 0x12
        /*0602*/ 	.short	(.L_295 - .L_294)
	.align		4
.L_294:
        /*0604*/ 	.word	index@(_ZN2at6native29vectorized_elementwise_kernelILi2EZZZNS0_65_GLOBAL__N__cd49fe81_27_ActivationSoftplusKernel_cu_9e10b42f_309424softplus_backward_kernelERNS_18TensorIteratorBaseERKN3c106ScalarES8_ENKUlvE_clEvENKUlvE2_clEvEUlNS5_8BFloat16ESB_E_St5arrayIPcLm3EEEEviT0_T1_)
        /*0608*/ 	.word	0x00000000


	//----- nvinfo : EIATTR_MIN_STACK_SIZE
	.align		4
.L_295:
        /*060c*/ 	.byte	0x04, 0x12
        /*060e*/ 	.short	(.L_297 - .L_296)
	.align		4
.L_296:
        /*0610*/ 	.word	index@(_ZN2at6native29vectorized_elementwise_kernelILi4EZZZNS0_65_GLOBAL__N__cd49fe81_27_ActivationSoftplusKernel_cu_9e10b42f_309424softplus_backward_kernelERNS_18TensorIteratorBaseERKN3c106ScalarES8_ENKUlvE_clEvENKUlvE2_clEvEUlNS5_8BFloat16ESB_E_St5arrayIPcLm3EEEEviT0_T1_)
        /*0614*/ 	.word	0x00000000


	//----- nvinfo : EIATTR_MIN_STACK_SIZE
	.align		4
.L_297:
        /*0618*/ 	.byte	0x04, 0x12
        /*061a*/ 	.short	(.L_299 - .L_298)
	.align		4
.L_298:
        /*061c*/ 	.word	index@(_ZN2at6native29vectorized_elementwise_kernelILi8EZZZNS0_65_GLOBAL__N__cd49fe81_27_ActivationSoftplusKernel_cu_9e10b42f_309424softplus_backward_kernelERNS_18TensorIteratorBaseERKN3c106ScalarES8_ENKUlvE_clEvENKUlvE2_clEvEUlNS5_8BFloat16ESB_E_St5arrayIPcLm3EEEEviT0_T1_)
        /*0620*/ 	.word	0x00000000


	//----- nvinfo : EIATTR_MIN_STACK_SIZE
	.align		4
.L_299:
        /*0624*/ 	.byte	0x04, 0x12
        /*0626*/ 	.short	(.L_301 - .L_300)
	.align		4
.L_300:
        /*0628*/ 	.word	index@(_ZN2at6native18elementwise_kernelILi128ELi4EZNS0_15gpu_kernel_implIZZZNS0_65_GLOBAL__N__cd49fe81_27_ActivationSoftplusKernel_cu_9e10b42f_309424softplus_backward_kernelERNS_18TensorIteratorBaseERKN3c106ScalarES9_ENKUlvE_clEvENKUlvE1_clEvEUlNS6_4HalfESC_E_EEvS5_RKT_EUliE_EEviT1_)
        /*062c*/ 	.word	0x00000000


	//----- nvinfo : EIATTR_MIN_STACK_SIZE
	.align		4
.L_301:
        /*0630*/ 	.byte	0x04, 0x12
        /*0632*/ 	.short	(.L_303 - .L_302)
	.align		4
.L_302:
        /*0634*/ 	.word	index@(_ZN2at6native27unrolled_elementwise_kernelIZZZNS0_65_GLOBAL__N__cd49fe81_27_ActivationSoftplusKernel_cu_9e10b42f_309424softplus_backward_kernelERNS_18TensorIteratorBaseERKN3c106ScalarES8_ENKUlvE_clEvENKUlvE1_clEvEUlNS5_4HalfESB_E_St5arrayIPcLm3EELi4E23TrivialOffsetCalculatorILi2EjESG_ILi1EjENS0_6memory12LoadWithCastILi2EEENSJ_13StoreWithCastILi1EEEEEviT_T0_T2_T3_T4_T5_)
        /*0638*/ 	.word	0x00000000


	//----- nvinfo : EIATTR_MIN_STACK_SIZE
	.align		4
.L_303:
        /*063c*/ 	.byte	0x04, 0x12
        /*063e*/ 	.short	(.L_305 - .L_304)
	.align		4
.L_304:
        /*0640*/ 	.word	index@(_ZN2at6native18elementwise_kernelILi128ELi4EZNS0_22gpu_kernel_impl_nocastIZZZNS0_65_GLOBAL__N__cd49fe81_27_ActivationSoftplusKernel_cu_9e10b42f_309424softplus_backward_kernelERNS_18TensorIteratorBaseERKN3c106ScalarES9_ENKUlvE_clEvENKUlvE1_clEvEUlNS6_4HalfESC_E_EEvS5_RKT_EUliE_EEviT1_)
        /*0644*/ 	.word	0x00000000


	//----- nvinfo : EIATTR_MIN_STACK_SIZE
	.align		4
.L_305:
        /*0648*/ 	.byte	0x04, 0x12
        /*064a*/ 	.short	(.L_307 - .L_306)
	.align		4
.L_306:
        /*064c*/ 	.word	index@(_ZN2at6native27unrolled_elementwise_kernelIZZZNS0_65_GLOBAL__N__cd49fe81_27_ActivationSoftplusKernel_cu_9e10b42f_309424softplus_backward_kernelERNS_18TensorIteratorBaseERKN3c106ScalarES8_ENKUlvE_clEvENKUlvE1_clEvEUlNS5_4HalfESB_E_St5arrayIPcLm3EELi4E23TrivialOffsetCalculatorILi2EjESG_ILi1EjENS0_6memory15LoadWithoutCastENSJ_16StoreWithoutCastEEEviT_T0_T2_T3_T4_T5_)
        /*0650*/ 	.word	0x00000000


	//----- nvinfo : EIATTR_MIN_STACK_SIZE
	.align		4
.L_307:
        /*0654*/ 	.byte	0x04, 0x12
        /*0656*/ 	.short	(.L_309 - .L_308)
	.align		4
.L_308:
        /*0658*/ 	.word	index@(_ZN2at6native29vectorized_elementwise_kernelILi2EZZZNS0_65_GLOBAL__N__cd49fe81_27_ActivationSoftplusKernel_cu_9e10b42f_309424softplus_backward_kernelERNS_18TensorIteratorBaseERKN3c106ScalarES8_ENKUlvE_clEvENKUlvE1_clEvEUlNS5_4HalfESB_E_St5arrayIPcLm3EEEEviT0_T1_)
        /*065c*/ 	.word	0x00000000


	//----- nvinfo : EIATTR_MIN_STACK_SIZE
	.align		4
.L_309:
        /*0660*/ 	.byte	0x04, 0x12
        /*0662*/ 	.short	(.L_311 - .L_310)
	.align		4
.L_310:
        /*0664*/ 	.word	index@(_ZN2at6native29vectorized_elementwise_kernelILi4EZZZNS0_65_GLOBAL__N__cd49fe81_27_ActivationSoftplusKernel_cu_9e10b42f_309424softplus_backward_kernelERNS_18TensorIteratorBaseERKN3c106ScalarES8_ENKUlvE_clEvENKUlvE1_clEvEUlNS5_4HalfESB_E_St5arrayIPcLm3EEEEviT0_T1_)
        /*0668*/ 	.word	0x00000000


	//----- nvinfo : EIATTR_MIN_STACK_SIZE
	.align		4
.L_311:
        /*066c*/ 	.byte	0x04, 0x12
        /*066e*/ 	.short	(.L_313 - .L_312)
	.align		4
.L_312:
        /*0670*/ 	.word	index@(_ZN2at6native29vectorized_elementwise_kernelILi8EZZZNS0_65_GLOBAL__N__cd49fe81_27_ActivationSoftplusKernel_cu_9e10b42f_309424softplus_backward_kernelERNS_18TensorIteratorBaseERKN3c106ScalarES8_ENKUlvE_clEvENKUlvE1_clEvEUlNS5_4HalfESB_E_St5arrayIPcLm3EEEEviT0_T1_)
        /*0674*/ 	.word	0x00000000


	//----- nvinfo : EIATTR_MIN_STACK_SIZE
	.align		4
.L_313:
        /*0678*/ 	.byte	0x04, 0x12
        /*067a*/ 	.short	(.L_315 - .L_314)
	.align		4
.L_314:
        /*067c*/ 	.word	index@(_ZN2at6native18elementwise_kernelILi128ELi4EZNS0_15gpu_kernel_implIZZZNS0_65_GLOBAL__N__cd49fe81_27_ActivationSoftplusKernel_cu_9e10b42f_309424softplus_backward_kernelERNS_18TensorIteratorBaseERKN3c106ScalarES9_ENKUlvE_clEvENKUlvE0_clEvEUlffE_EEvS5_RKT_EUliE_EEviT1_)
        /*0680*/ 	.word	0x00000000


	//----- nvinfo : EIATTR_MIN_STACK_SIZE
	.align		4
.L_315:
        /*0684*/ 	.byte	0x04, 0x12
        /*0686*/ 	.short	(.L_317 - .L_316)
	.align		4
.L_316:
        /*0688*/ 	.word	index@(_ZN2at6native27unrolled_elementwise_kernelIZZZNS0_65_GLOBAL__N__cd49fe81_27_ActivationSoftplusKernel_cu_9e10b42f_309424softplus_backward_kernelERNS_18TensorIteratorBaseERKN3c106ScalarES8_ENKUlvE_clEvENKUlvE0_clEvEUlffE_St5arrayIPcLm3EELi4E23TrivialOffsetCalculatorILi2EjESF_ILi1EjENS0_6memory12LoadWithCastILi2EEENSI_13StoreWithCastILi1EEEEEviT_T0_T2_T3_T4_T5_)
        /*068c*/ 	.word	0x00000000


	//----- nvinfo : EIATTR_MIN_STACK_SIZE
	.align		4
.L_317:
        /*0690*/ 	.byte	0x04, 0x12
        /*0692*/ 	.short	(.L_319 - .L_318)
	.align		4
.L_318:
        /*0694*/ 	.word	index@(_ZN2at6native18elementwise_kernelILi128ELi2EZNS0_22gpu_kernel_impl_nocastIZZZNS0_65_GLOBAL__N__cd49fe81_27_ActivationSoftplusKernel_cu_9e10b42f_309424softplus_backward_kernelERNS_18TensorIteratorBaseERKN3c106ScalarES9_ENKUlvE_clEvENKUlvE0_clEvEUlffE_EEvS5_RKT_EUliE_EEviT1_)
        /*0698*/ 	.word	0x00000000


	//----- nvinfo : EIATTR_MIN_STACK_SIZE
	.align		4
.L_319:
        /*069c*/ 	.byte	0x04, 0x12
        /*069e*/ 	.short	(.L_321 - .L_320)
	.align		4
.L_320:
        /*06a0*/ 	.word	index@(_ZN2at6native27unrolled_elementwise_kernelIZZZNS0_65_GLOBAL__N__cd49fe81_27_ActivationSoftplusKernel_cu_9e10b42f_309424softplus_backward_kernelERNS_18TensorIteratorBaseERKN3c106ScalarES8_ENKUlvE_clEvENKUlvE0_clEvEUlffE_St5arrayIPcLm3EELi4E23TrivialOffsetCalculatorILi2EjESF_ILi1EjENS0_6memory15LoadWithoutCastENSI_16StoreWithoutCastEEEviT_T0_T2_T3_T4_T5_)
        /*06a4*/ 	.word	0x00000000


	//----- nvinfo : EIATTR_MIN_STACK_SIZE
	.align		4
.L_321:
        /*06a8*/ 	.byte	0x04, 0x12
        /*06aa*/ 	.short	(.L_323 - .L_322)
	.align		4
.L_322:
        /*06ac*/ 	.word	index@(_ZN2at6native29vectorized_elementwise_kernelILi2EZZZNS0_65_GLOBAL__N__cd49fe81_27_ActivationSoftplusKernel_cu_9e10b42f_309424softplus_backward_kernelERNS_18TensorIteratorBaseERKN3c106ScalarES8_ENKUlvE_clEvENKUlvE0_clEvEUlffE_St5arrayIPcLm3EEEEviT0_T1_)
        /*06b0*/ 	.word	0x00000000


	//----- nvinfo : EIATTR_MIN_STACK_SIZE
	.align		4
.L_323:
        /*06b4*/ 	.byte	0x04, 0x12
        /*06b6*/ 	.short	(.L_325 - .L_324)
	.align		4
.L_324:
        /*06b8*/ 	.word	index@(_ZN2at6native29vectorized_elementwise_kernelILi4EZZZNS0_65_GLOBAL__N__cd49fe81_27_ActivationSoftplusKernel_cu_9e10b42f_309424softplus_backward_kernelERNS_18TensorIteratorBaseERKN3c106ScalarES8_ENKUlvE_clEvENKUlvE0_clEvEUlffE_St5arrayIPcLm3EEEEviT0_T1_)
        /*06bc*/ 	.word	0x00000000


	//----- nvinfo : EIATTR_MIN_STACK_SIZE
	.align		4
.L_325:
        /*06c0*/ 	.byte	0x04, 0x12
        /*06c2*/ 	.short	(.L_327 - .L_326)
	.align		4
.L_326:
        /*06c4*/ 	.word	index@(_ZN2at6native29vectorized_elementwise_kernelILi8EZZZNS0_65_GLOBAL__N__cd49fe81_27_ActivationSoftplusKernel_cu_9e10b42f_309424softplus_backward_kernelERNS_18TensorIteratorBaseERKN3c106ScalarES8_ENKUlvE_clEvENKUlvE0_clEvEUlffE_St5arrayIPcLm3EEEEviT0_T1_)
        /*06c8*/ 	.word	0x00000000


	//----- nvinfo : EIATTR_MIN_STACK_SIZE
	.align		4
.L_327:
        /*06cc*/ 	.byte	0x04, 0x12
        /*06ce*/ 	.short	(.L_329 - .L_328)
	.align		4
.L_328:
        /*06d0*/ 	.word	index@(_ZN2at6native18elementwise_kernelILi128ELi4EZNS0_15gpu_kernel_implIZZZNS0_65_GLOBAL__N__cd49fe81_27_ActivationSoftplusKernel_cu_9e10b42f_309424softplus_backward_kernelERNS_18TensorIteratorBaseERKN3c106ScalarES9_ENKUlvE_clEvENKUlvE_clEvEUlddE_EEvS5_RKT_EUliE_EEviT1_)
        /*06d4*/ 	.word	0x00000000


	//----- nvinfo : EIATTR_MIN_STACK_SIZE
	.align		4
.L_329:
        /*06d8*/ 	.byte	0x04, 0x12
        /*06da*/ 	.short	(.L_331 - .L_330)
	.align		4
.L_330:
        /*06dc*/ 	.word	index@(_ZN2at6native27unrolled_elementwise_kernelIZZZNS0_65_GLOBAL__N__cd49fe81_27_ActivationSoftplusKernel_cu_9e10b42f_309424softplus_backward_kernelERNS_18TensorIteratorBaseERKN3c106ScalarES8_ENKUlvE_clEvENKUlvE_clEvEUlddE_St5arrayIPcLm3EELi4E23TrivialOffsetCalculatorILi2EjESF_ILi1EjENS0_6memory12LoadWithCastILi2EEENSI_13StoreWithCastILi1EEEEEviT_T0_T2_T3_T4_T5_)
        /*06e0*/ 	.word	0x00000000


	//----- nvinfo : EIATTR_MIN_STACK_SIZE
	.align		4
.L_331:
        /*06e4*/ 	.byte	0x04, 0x12
        /*06e6*/ 	.short	(.L_333 - .L_332)
	.align		4
.L_332:
        /*06e8*/ 	.word	index@(_ZN2at6native18elementwise_kernelILi128ELi2EZNS0_22gpu_kernel_impl_nocastIZZZNS0_65_GLOBAL__N__cd49fe81_27_ActivationSoftplusKernel_cu_9e10b42f_309424softplus_backward_kernelERNS_18TensorIteratorBaseERKN3c106ScalarES9_ENKUlvE_clEvENKUlvE_clEvEUlddE_EEvS5_RKT_EUliE_EEviT1_)
        /*06ec*/ 	.word	0x00000000


	//----- nvinfo : EIATTR_MIN_STACK_SIZE
	.align		4
.L_333:
        /*06f0*/ 	.byte	0x04, 0x12
        /*06f2*/ 	.short	(.L_335 - .L_334)
	.align		4
.L_334:
        /*06f4*/ 	.word	index@(_ZN2at6native27unrolled_elementwise_kernelIZZZNS0_65_GLOBAL__N__cd49fe81_27_ActivationSoftplusKernel_cu_9e10b42f_309424softplus_backward_kernelERNS_18TensorIteratorBaseERKN3c106ScalarES8_ENKUlvE_clEvENKUlvE_clEvEUlddE_St5arrayIPcLm3EELi4E23TrivialOffsetCalculatorILi2EjESF_ILi1EjENS0_6memory15LoadWithoutCastENSI_16StoreWithoutCastEEEviT_T0_T2_T3_T4_T5_)
        /*06f8*/ 	.word	0x00000000


	//----- nvinfo : EIATTR_MIN_STACK_SIZE
	.align		4
.L_335:
        /*06fc*/ 	.byte	0x04, 0x12
        /*06fe*/ 	.short	(.L_337 - .L_336)
	.align		4
.L_336:
        /*0700*/ 	.word	index@(_ZN2at6native29vectorized_elementwise_kernelILi2EZZZNS0_65_GLOBAL__N__cd49fe81_27_ActivationSoftplusKernel_cu_9e10b42f_309424softplus_backward_kernelERNS_18TensorIteratorBaseERKN3c106ScalarES8_ENKUlvE_clEvENKUlvE_clEvEUlddE_St5arrayIPcLm3EEEEviT0_T1_)
        /*0704*/ 	.word	0x00000000


	//----- nvinfo : EIATTR_MIN_STACK_SIZE
	.align		4
.L_337:
        /*0708*/ 	.byte	0x04, 0x12
        /*070a*/ 	.short	(.L_339 - .L_338)
	.align		4
.L_338:
        /*070c*/ 	.word	index@(_ZN2at6native29vectorized_elementwise_kernelILi4EZZZNS0_65_GLOBAL__N__cd49fe81_27_ActivationSoftplusKernel_cu_9e10b42f_309424softplus_backward_kernelERNS_18TensorIteratorBaseERKN3c106ScalarES8_ENKUlvE_clEvENKUlvE_clEvEUlddE_St5arrayIPcLm3EEEEviT0_T1_)
        /*0710*/ 	.word	0x00000000


	//----- nvinfo : EIATTR_MIN_STACK_SIZE
	.align		4
.L_339:
        /*0714*/ 	.byte	0x04, 0x12
        /*0716*/ 	.short	(.L_341 - .L_340)
	.align		4
.L_340:
        /*0718*/ 	.word	index@(_ZN2at6native29vectorized_elementwise_kernelILi8EZZZNS0_65_GLOBAL__N__cd49fe81_27_ActivationSoftplusKernel_cu_9e10b42f_309424softplus_backward_kernelERNS_18TensorIteratorBaseERKN3c106ScalarES8_ENKUlvE_clEvENKUlvE_clEvEUlddE_St5arrayIPcLm3EEEEviT0_T1_)
        /*071c*/ 	.word	0x00000000


	//----- nvinfo : EIATTR_MIN_STACK_SIZE
	.align		4
.L_341:
        /*0720*/ 	.byte	0x04, 0x12
        /*0722*/ 	.short	(.L_343 - .L_342)
	.align		4
.L_342:
        /*0724*/ 	.word	index@(_ZN2at6native18elementwise_kernelILi128ELi4EZNS0_15gpu_kernel_implIZZZNS0_65_GLOBAL__N__cd49fe81_27_ActivationSoftplusKernel_cu_9e10b42f_309415softplus_kernelERNS_18TensorIteratorBaseERKN3c106ScalarES9_ENKUlvE_clEvENKUlvE2_clEvEUlNS6_8BFloat16EE_EEvS5_RKT_EUliE_EEviT1_)
        /*0728*/ 	.word	0x00000000


	//----- nvinfo : EIATTR_MIN_STACK_SIZE
	.align		4
.L_343:
        /*072c*/ 	.byte	0x04, 0x12
        /*072e*/ 	.short	(.L_345 - .L_344)
	.align		4
.L_344:
        /*0730*/ 	.word	index@(_ZN2at6native27unrolled_elementwise_kernelIZZZNS0_65_GLOBAL__N__cd49fe81_27_ActivationSoftplusKernel_cu_9e10b42f_309415softplus_kernelERNS_18TensorIteratorBaseERKN3c106ScalarES8_ENKUlvE_clEvENKUlvE2_clEvEUlNS5_8BFloat16EE_St5arrayIPcLm2EELi4E23TrivialOffsetCalculatorILi1EjESH_NS0_6memory12LoadWithCastILi1EEENSI_13StoreWithCastILi1EEEEEviT_T0_T2_T3_T4_T5_)
        /*0734*/ 	.word	0x00000000


	//----- nvinfo : EIATTR_MIN_STACK_SIZE
	.align		4
.L_345:
        /*0738*/ 	.byte	0x04, 0x12
        /*073a*/ 	.short	(.L_347 - .L_346)
	.align		4
.L_346:
        /*073c*/ 	.word	index@(_ZN2at6native18elementwise_kernelILi128ELi4EZNS0_22gpu_kernel_impl_nocastIZZZNS0_65_GLOBAL__N__cd49fe81_27_ActivationSoftplusKernel_cu_9e10b42f_309415softplus_kernelERNS_18TensorIteratorBaseERKN3c106ScalarES9_ENKUlvE_clEvENKUlvE2_clEvEUlNS6_8BFloat16EE_EEvS5_RKT_EUliE_EEviT1_)
        /*0740*/ 	.word	0x00000000


	//----- nvinfo : EIATTR_MIN_STACK_SIZE
	.align		4
.L_347:
        /*0744*/ 	.byte	0x04, 0x12
        /*0746*/ 	.short	(.L_349 - .L_348)
	.align		4
.L_348:
        /*0748*/ 	.word	index@(_ZN2at6native27unrolled_elementwise_kernelIZZZNS0_65_GLOBAL__N__cd49fe81_27_ActivationSoftplusKernel_cu_9e10b42f_309415softplus_kernelERNS_18TensorIteratorBaseERKN3c106ScalarES8_ENKUlvE_clEvENKUlvE2_clEvEUlNS5_8BFloat16EE_St5arrayIPcLm2EELi4E23TrivialOffsetCalculatorILi1EjESH_NS0_6memory15LoadWithoutCastENSI_16StoreWithoutCastEEEviT_T0_T2_T3_T4_T5_)
        /*074c*/ 	.word	0x00000000


	//----- nvinfo : EIATTR_MIN_STACK_SIZE
	.align		4
.L_349:
        /*0750*/ 	.byte	0x04, 0x12
        /*0752*/ 	.short	(.L_351 - .L_350)
	.align		4
.L_350:
        /*0754*/ 	.word	index@(_ZN2at6native29vectorized_elementwise_kernelILi2EZZZNS0_65_GLOBAL__N__cd49fe81_27_ActivationSoftplusKernel_cu_9e10b42f_309415softplus_kernelERNS_18TensorIteratorBaseERKN3c106ScalarES8_ENKUlvE_clEvENKUlvE2_clEvEUlNS5_8BFloat16EE_St5arrayIPcLm2EEEEviT0_T1_)
        /*0758*/ 	.word	0x00000000


	//----- nvinfo : EIATTR_MIN_STACK_SIZE
	.align		4
.L_351:
        /*075c*/ 	.byte	0x04, 0x12
        /*075e*/ 	.short	(.L_353 - .L_352)
	.align		4
.L_352:
        /*0760*/ 	.word	index@(_ZN2at6native29vectorized_elementwise_kernelILi4EZZZNS0_65_GLOBAL__N__cd49fe81_27_ActivationSoftplusKernel_cu_9e10b42f_309415softplus_kernelERNS_18TensorIteratorBaseERKN3c106ScalarES8_ENKUlvE_clEvENKUlvE2_clEvEUlNS5_8BFloat16EE_St5arrayIPcLm2EEEEviT0_T1_)
        /*0764*/ 	.word	0x00000000


	//----- nvinfo : EIATTR_MIN_STACK_SIZE
	.align		4
.L_353:
        /*0768*/ 	.byte	0x04, 0x12
        /*076a*/ 	.short	(.L_355 - .L_354)
	.align		4
.L_354:
        /*076c*/ 	.word	index@(_ZN2at6native29vectorized_elementwise_kernelILi8EZZZNS0_65_GLOBAL__N__cd49fe81_27_ActivationSoftplusKernel_cu_9e10b42f_309415softplus_kernelERNS_18TensorIteratorBaseERKN3c106ScalarES8_ENKUlvE_clEvENKUlvE2_clEvEUlNS5_8BFloat16EE_St5arrayIPcLm2EEEEviT0_T1_)
        /*0770*/ 	.word	0x00000000


	//----- nvinfo : EIATTR_MIN_STACK_SIZE
	.align		4
.L_355:
        /*0774*/ 	.byte	0x04, 0x12
        /*0776*/ 	.short	(.L_357 - .L_356)
	.align		4
.L_356:
        /*0778*/ 	.word	index@(_ZN2at6native18elementwise_kernelILi128ELi4EZNS0_15gpu_kernel_implIZZZNS0_65_GLOBAL__N__cd49fe81_27_ActivationSoftplusKernel_cu_9e10b42f_309415softplus_kernelERNS_18TensorIteratorBaseERKN3c106ScalarES9_ENKUlvE_clEvENKUlvE1_clEvEUlNS6_4HalfEE_EEvS5_RKT_EUliE_EEviT1_)
        /*077c*/ 	.word	0x00000000


	//----- nvinfo : EIATTR_MIN_STACK_SIZE
	.align		4
.L_357:
        /*0780*/ 	.byte	0x04, 0x12
        /*0782*/ 	.short	(.L_359 - .L_358)
	.align		4
.L_358:
        /*0784*/ 	.word	index@(_ZN2at6native27unrolled_elementwise_kernelIZZZNS0_65_GLOBAL__N__cd49fe81_27_ActivationSoftplusKernel_cu_9e10b42f_309415softplus_kernelERNS_18TensorIteratorBaseERKN3c106ScalarES8_ENKUlvE_clEvENKUlvE1_clEvEUlNS5_4HalfEE_St5arrayIPcLm2EELi4E23TrivialOffsetCalculatorILi1EjESH_NS0_6memory12LoadWithCastILi1EEENSI_13StoreWithCastILi1EEEEEviT_T0_T2_T3_T4_T5_)
        /*0788*/ 	.word	0x00000000


	//----- nvinfo : EIATTR_MIN_STACK_SIZE
	.align		4
.L_359:
        /*078c*/ 	.byte	0x04, 0x12
        /*078e*/ 	.short	(.L_361 - .L_360)
	.align		4
.L_360:
        /*0790*/ 	.word	index@(_ZN2at6native18elementwise_kernelILi128ELi4EZNS0_22gpu_kernel_impl_nocastIZZZNS0_65_GLOBAL__N__cd49fe81_27_ActivationSoftplusKernel_cu_9e10b42f_309415softplus_kernelERNS_18TensorIteratorBaseERKN3c106ScalarES9_ENKUlvE_clEvENKUlvE1_clEvEUlNS6_4HalfEE_EEvS5_RKT_EUliE_EEviT1_)
        /*0794*/ 	.word	0x00000000


	//----- nvinfo : EIATTR_MIN_STACK_SIZE
	.align		4
.L_361:
        /*0798*/ 	.byte	0x04, 0x12
        /*079a*/ 	.short	(.L_363 - .L_362)
	.align		4
.L_362:
        /*079c*/ 	.word	index@(_ZN2at6native27unrolled_elementwise_kernelIZZZNS0_65_GLOBAL__N__cd49fe81_27_ActivationSoftplusKernel_cu_9e10b42f_309415softplus_kernelERNS_18TensorIteratorBaseERKN3c106ScalarES8_ENKUlvE_clEvENKUlvE1_clEvEUlNS5_4HalfEE_St5arrayIPcLm2EELi4E23TrivialOffsetCalculatorILi1EjESH_NS0_6memory15LoadWithoutCastENSI_16StoreWithoutCastEEEviT_T0_T2_T3_T4_T5_)
        /*07a0*/ 	.word	0x00000000


	//----- nvinfo : EIATTR_MIN_STACK_SIZE
	.align		4
.L_363:
        /*07a4*/ 	.byte	0x04, 0x12
        /*07a6*/ 	.short	(.L_365 - .L_364)
	.align		4
.L_364:
        /*07a8*/ 	.word	index@(_ZN2at6native29vectorized_elementwise_kernelILi2EZZZNS0_65_GLOBAL__N__cd49fe81_27_ActivationSoftplusKernel_cu_9e10b42f_309415softplus_kernelERNS_18TensorIteratorBaseERKN3c106ScalarES8_ENKUlvE_clEvENKUlvE1_clEvEUlNS5_4HalfEE_St5arrayIPcLm2EEEEviT0_T1_)
        /*07ac*/ 	.word	0x00000000


	//----- nvinfo : EIATTR_MIN_STACK_SIZE
	.align		4
.L_365:
        /*07b0*/ 	.byte	0x04, 0x12
        /*07b2*/ 	.short	(.L_367 - .L_366)
	.align		4
.L_366:
        /*07b4*/ 	.word	index@(_ZN2at6native29vectorized_elementwise_kernelILi4EZZZNS0_65_GLOBAL__N__cd49fe81_27_ActivationSoftplusKernel_cu_9e10b42f_309415softplus_kernelERNS_18TensorIteratorBaseERKN3c106ScalarES8_ENKUlvE_clEvENKUlvE1_clEvEUlNS5_4HalfEE_St5arrayIPcLm2EEEEviT0_T1_)
        /*07b8*/ 	.word	0x00000000


	//----- nvinfo : EIATTR_MIN_STACK_SIZE
	.align		4
.L_367:
        /*07bc*/ 	.byte	0x04, 0x12
        /*07be*/ 	.short	(.L_369 - .L_368)
	.align		4
.L_368:
        /*07c0*/ 	.word	index@(_ZN2at6native29vectorized_elementwise_kernelILi8EZZZNS0_65_GLOBAL__N__cd49fe81_27_ActivationSoftplusKernel_cu_9e10b42f_309415softplus_kernelERNS_18TensorIteratorBaseERKN3c106ScalarES8_ENKUlvE_clEvENKUlvE1_clEvEUlNS5_4HalfEE_St5arrayIPcLm2EEEEviT0_T1_)
        /*07c4*/ 	.word	0x00000000


	//----- nvinfo : EIATTR_MIN_STACK_SIZE
	.align		4
.L_369:
        /*07c8*/ 	.byte	0x04, 0x12
        /*07ca*/ 	.short	(.L_371 - .L_370)
	.align		4
.L_370:
        /*07cc*/ 	.word	index@(_ZN2at6native18elementwise_kernelILi128ELi4EZNS0_15gpu_kernel_implIZZZNS0_65_GLOBAL__N__cd49fe81_27_ActivationSoftplusKernel_cu_9e10b42f_309415softplus_kernelERNS_18TensorIteratorBaseERKN3c106ScalarES9_ENKUlvE_clEvENKUlvE0_clEvEUlfE_EEvS5_RKT_EUliE_EEviT1_)
        /*07d0*/ 	.word	0x00000000


	//----- nvinfo : EIATTR_MIN_STACK_SIZE
	.align		4
.L_371:
        /*07d4*/ 	.byte	0x04, 0x12
        /*07d6*/ 	.short	(.L_373 - .L_372)
	.align		4
.L_372:
        /*07d8*/ 	.word	index@(_ZN2at6native27unrolled_elementwise_kernelIZZZNS0_65_GLOBAL__N__cd49fe81_27_ActivationSoftplusKernel_cu_9e10b42f_309415softplus_kernelERNS_18TensorIteratorBaseERKN3c106ScalarES8_ENKUlvE_clEvENKUlvE0_clEvEUlfE_St5arrayIPcLm2EELi4E23TrivialOffsetCalculatorILi1EjESG_NS0_6memory12LoadWithCastILi1EEENSH_13StoreWithCastILi1EEEEEviT_T0_T2_T3_T4_T5_)
        /*07dc*/ 	.word	0x00000000


	//----- nvinfo : EIATTR_MIN_STACK_SIZE
	.align		4
.L_373:
        /*07e0*/ 	.byte	0x04, 0x12
        /*07e2*/ 	.short	(.L_375 - .L_374)
	.align		4
.L_374:
        /*07e4*/ 	.word	index@(_ZN2at6native18elementwise_kernelILi128ELi2EZNS0_22gpu_kernel_impl_nocastIZZZNS0_65_GLOBAL__N__cd49fe81_27_ActivationSoftplusKernel_cu_9e10b42f_309415softplus_kernelERNS_18TensorIteratorBaseERKN3c106ScalarES9_ENKUlvE_clEvENKUlvE0_clEvEUlfE_EEvS5_RKT_EUliE_EEviT1_)
        /*07e8*/ 	.word	0x00000000


	//----- nvinfo : EIATTR_MIN_STACK_SIZE
	.align		4
.L_375:
        /*07ec*/ 	.byte	0x04, 0x12
        /*07ee*/ 	.short	(.L_377 - .L_376)
	.align		4
.L_376:
        /*07f0*/ 	.word	index@(_ZN2at6native27unrolled_elementwise_kernelIZZZNS0_65_GLOBAL__N__cd49fe81_27_ActivationSoftplusKernel_cu_9e10b42f_309415softplus_kernelERNS_18TensorIteratorBaseERKN3c106ScalarES8_ENKUlvE_clEvENKUlvE0_clEvEUlfE_St5arrayIPcLm2EELi4E23TrivialOffsetCalculatorILi1EjESG_NS0_6memory15LoadWithoutCastENSH_16StoreWithoutCastEEEviT_T0_T2_T3_T4_T5_)
        /*07f4*/ 	.word	0x00000000


	//----- nvinfo : EIATTR_MIN_STACK_SIZE
	.align		4
.L_377:
        /*07f8*/ 	.byte	0x04, 0x12
        /*07fa*/ 	.short	(.L_379 - .L_378)
	.align		4
.L_378:
        /*07fc*/ 	.word	index@(_ZN2at6native29vectorized_elementwise_kernelILi2EZZZNS0_65_GLOBAL__N__cd49fe81_27_ActivationSoftplusKernel_cu_9e10b42f_309415softplus_kernelERNS_18TensorIteratorBaseERKN3c106ScalarES8_ENKUlvE_clEvENKUlvE0_clEvEUlfE_St5arrayIPcLm2EEEEviT0_T1_)
        /*0800*/ 	.word	0x00000000


	//----- nvinfo : EIATTR_MIN_STACK_SIZE
	.align		4
.L_379:
        /*0804*/ 	.byte	0x04, 0x12
        /*0806*/ 	.short	(.L_381 - .L_380)
	.align		4
.L_380:
        /*0808*/ 	.word	index@(_ZN2at6native29vectorized_elementwise_kernelILi4EZZZNS0_65_GLOBAL__N__cd49fe81_27_ActivationSoftplusKernel_cu_9e10b42f_309415softplus_kernelERNS_18TensorIteratorBaseERKN3c106ScalarES8_ENKUlvE_clEvENKUlvE0_clEvEUlfE_St5arrayIPcLm2EEEEviT0_T1_)
        /*080c*/ 	.word	0x00000000


	//----- nvinfo : EIATTR_MIN_STACK_SIZE
	.align		4
.L_381:
        /*0810*/ 	.byte	0x04, 0x12
        /*0812*/ 	.short	(.L_383 - .L_382)
	.align		4
.L_382:
        /*0814*/ 	.word	index@(_ZN2at6native29vectorized_elementwise_kernelILi8EZZZNS0_65_GLOBAL__N__cd49fe81_27_ActivationSoftplusKernel_cu_9e10b42f_309415softplus_kernelERNS_18TensorIteratorBaseERKN3c106ScalarES8_ENKUlvE_clEvENKUlvE0_clEvEUlfE_St5arrayIPcLm2EEEEviT0_T1_)
        /*0818*/ 	.word	0x00000000


	//----- nvinfo : EIATTR_MIN_STACK_SIZE
	.align		4
.L_383:
        /*081c*/ 	.byte	0x04, 0x12
        /*081e*/ 	.short	(.L_385 - .L_384)
	.align		4
.L_384:
        /*0820*/ 	.word	index@(_ZN2at6native18elementwise_kernelILi128ELi4EZNS0_15gpu_kernel_implIZZZNS0_65_GLOBAL__N__cd49fe81_27_ActivationSoftplusKernel_cu_9e10b42f_309415softplus_kernelERNS_18TensorIteratorBaseERKN3c106ScalarES9_ENKUlvE_clEvENKUlvE_clEvEUldE_EEvS5_RKT_EUliE_EEviT1_)
        /*0824*/ 	.word	0x00000000


	//----- nvinfo : EIATTR_MIN_STACK_SIZE
	.align		4
.L_385:
        /*0828*/ 	.byte	0x04, 0x12
        /*082a*/ 	.short	(.L_387 - .L_386)
	.align		4
.L_386:
        /*082c*/ 	.word	index@(_ZN2at6native27unrolled_elementwise_kernelIZZZNS0_65_GLOBAL__N__cd49fe81_27_ActivationSoftplusKernel_cu_9e10b42f_309415softplus_kernelERNS_18TensorIteratorBaseERKN3c106ScalarES8_ENKUlvE_clEvENKUlvE_clEvEUldE_St5arrayIPcLm2EELi4E23TrivialOffsetCalculatorILi1EjESG_NS0_6memory12LoadWithCastILi1EEENSH_13StoreWithCastILi1EEEEEviT_T0_T2_T3_T4_T5_)
        /*0830*/ 	.word	0x00000000


	//----- nvinfo : EIATTR_MIN_STACK_SIZE
	.align		4
.L_387:
        /*0834*/ 	.byte	0x04, 0x12
        /*0836*/ 	.short	(.L_389 - .L_388)
	.align		4
.L_388:
        /*0838*/ 	.word	index@(_ZN2at6native18elementwise_kernelILi128ELi2EZNS0_22gpu_kernel_impl_nocastIZZZNS0_65_GLOBAL__N__cd49fe81_27_ActivationSoftplusKernel_cu_9e10b42f_309415softplus_kernelERNS_18TensorIteratorBaseERKN3c106ScalarES9_ENKUlvE_clEvENKUlvE_clEvEUldE_EEvS5_RKT_EUliE_EEviT1_)
        /*083c*/ 	.word	0x00000000


	//----- nvinfo : EIATTR_MIN_STACK_SIZE
	.align		4
.L_389:
        /*0840*/ 	.byte	0x04, 0x12
        /*0842*/ 	.short	(.L_391 - .L_390)
	.align		4
.L_390:
        /*0844*/ 	.word	index@(_ZN2at6native27unrolled_elementwise_kernelIZZZNS0_65_GLOBAL__N__cd49fe81_27_ActivationSoftplusKernel_cu_9e10b42f_309415softplus_kernelERNS_18TensorIteratorBaseERKN3c106ScalarES8_ENKUlvE_clEvENKUlvE_clEvEUldE_St5arrayIPcLm2EELi4E23TrivialOffsetCalculatorILi1EjESG_NS0_6memory15LoadWithoutCastENSH_16StoreWithoutCastEEEviT_T0_T2_T3_T4_T5_)
        /*0848*/ 	.word	0x00000000


	//----- nvinfo : EIATTR_MIN_STACK_SIZE
	.align		4
.L_391:
        /*084c*/ 	.byte	0x04, 0x12
        /*084e*/ 	.short	(.L_393 - .L_392)
	.align		4
.L_392:
        /*0850*/ 	.word	index@(_ZN2at6native29vectorized_elementwise_kernelILi2EZZZNS0_65_GLOBAL__N__cd49fe81_27_ActivationSoftplusKernel_cu_9e10b42f_309415softplus_kernelERNS_18TensorIteratorBaseERKN3c106ScalarES8_ENKUlvE_clEvENKUlvE_clEvEUldE_St5arrayIPcLm2EEEEviT0_T1_)
        /*0854*/ 	.word	0x00000000


	//----- nvinfo : EIATTR_MIN_STACK_SIZE
	.align		4
.L_393:
        /*0858*/ 	.byte	0x04, 0x12
        /*085a*/ 	.short	(.L_395 - .L_394)
	.align		4
.L_394:
        /*085c*/ 	.word	index@(_ZN2at6native29vectorized_elementwise_kernelILi4EZZZNS0_65_GLOBAL__N__cd49fe81_27_ActivationSoftplusKernel_cu_9e10b42f_309415softplus_kernelERNS_18TensorIteratorBaseERKN3c106ScalarES8_ENKUlvE_clEvENKUlvE_clEvEUldE_St5arrayIPcLm2EEEEviT0_T1_)
        /*0860*/ 	.word	0x00000000


	//----- nvinfo : EIATTR_MIN_STACK_SIZE
	.align		4
.L_395:
        /*0864*/ 	.byte	0x04, 0x12
        /*0866*/ 	.short	(.L_397 - .L_396)
	.align		4
.L_396:
        /*0868*/ 	.word	index@(_ZN2at6native29vectorized_elementwise_kernelILi8EZZZNS0_65_GLOBAL__N__cd49fe81_27_ActivationSoftplusKernel_cu_9e10b42f_309415softplus_kernelERNS_18TensorIteratorBaseERKN3c106ScalarES8_ENKUlvE_clEvENKUlvE_clEvEUldE_St5arrayIPcLm2EEEEviT0_T1_)
        /*086c*/ 	.word	0x00000000
.L_397:


//--------------------- .nv.info._ZN2at6native18elementwise_kernelILi128ELi4EZNS0_15gpu_kernel_implIZZZNS0_65_GLOBAL__N__cd49fe81_27_ActivationSoftplusKernel_cu_9e10b42f_309424softplus_backward_kernelERNS_18TensorIteratorBaseERKN3c106ScalarES9_ENKUlvE_clEvENKUlvE2_clEvEUlNS6_8BFloat16ESC_E_EEvS5_RKT_EUliE_EEviT1_ --------------------------
	.section	.nv.info._ZN2at6native18elementwise_kernelILi128ELi4EZNS0_15gpu_kernel_implIZZZNS0_65_GLOBAL__N__cd49fe81_27_ActivationSoftplusKernel_cu_9e10b42f_309424softplus_backward_kernelERNS_18TensorIteratorBaseERKN3c106ScalarES9_ENKUlvE_clEvENKUlvE2_clEvEUlNS6_8BFloat16ESC_E_EEvS5_RKT_EUliE_EEviT1_,"",@"SHT_CUDA_INFO"
	.sectionflags	@""
	.align	4


	//----- nvinfo : EIATTR_CUDA_API_VERSION
	.align		4
        /*0000*/ 	.byte	0x04, 0x37
        /*0002*/ 	.short	(.L_399 - .L_398)
.L_398:
        /*0004*/ 	.word	0x00000082


	//----- nvinfo : EIATTR_SW2861232_WAR
	.align		4
.L_399:
        /*0008*/ 	.byte	0x01, 0x35
	.zero		2


	//----- nvinfo : EIATTR_PARAM_CBANK
	.align		4
        /*000c*/ 	.byte	0x04, 0x0a
        /*000e*/ 	.short	(.L_401 - .L_400)
	.align		4
.L_400:
        /*0010*/ 	.word	index@(.nv.constant0._ZN2at6native18elementwise_kernelILi128ELi4EZNS0_15gpu_kernel_implIZZZNS0_65_GLOBAL__N__cd49fe81_27_ActivationSoftplusKernel_cu_9e10b42f_309424softplus_backward_kernelERNS_18TensorIteratorBaseERKN3c106ScalarES9_ENKUlvE_clEvENKUlvE2_clEvEUlNS6_8BFloat16ESC_E_EEvS5_RKT_EUliE_EEviT1_)
        /*0014*/ 	.short	0x0160
        /*0016*/ 	.short	0x02a0


	//----- nvinfo : EIATTR_CBANK_PARAM_SIZE
	.align		4
.L_401:
        /*0018*/ 	.byte	0x03, 0x19
        /*001a*/ 	.short	0x02a0


	//----- nvinfo : EIATTR_KPARAM_INFO
	.align		4
        /*001c*/ 	.byte	0x04, 0x17
        /*001e*/ 	.short	(.L_403 - .L_402)
.L_402:
        /*0020*/ 	.word	0x00000000
        /*0024*/ 	.short	0x0001
        /*0026*/ 	.short	0x0008
        /*0028*/ 	.byte	0x00, 0xf0, 0x61, 0x0a


	//----- nvinfo : EIATTR_KPARAM_INFO
	.align		4
.L_403:
        /*002c*/ 	.byte	0x04, 0x17
        /*002e*/ 	.short	(.L_405 - .L_404)
.L_404:
        /*0030*/ 	.word	0x00000000
        /*0034*/ 	.short	0x0000
        /*0036*/ 	.short	0x0000
        /*0038*/ 	.byte	0x00, 0xf0, 0x11, 0x00


	//----- nvinfo : EIATTR_MAXREG_COUNT
	.align		4
.L_405:
        /*003c*/ 	.byte	0x03, 0x1b
        /*003e*/ 	.short	0x0080


	//----- nvinfo : EIATTR_EXTERNS
	.align		4
        /*0040*/ 	.byte	0x04, 0x0f
        /*0042*/ 	.short	(.L_407 - .L_406)


	//   ....[0]....
	.align		4
.L_406:
        /*0044*/ 	.word	index@(__assertfail)


	//----- nvinfo : EIATTR_MERCURY_ISA_VERSION
	.align		4
.L_407:
        /*0048*/ 	.byte	0x03, 0x5f
        /*004a*/ 	.short	0x0000


	//----- nvinfo : EIATTR_SYSCALL_OFFSETS
	.align		4
        /*004c*/ 	.byte	0x04, 0x46
        /*004e*/ 	.short	(.L_409 - .L_408)


	//   ....[0]....
.L_408:
        /*0050*/ 	.word	0x00002050


	//   ....[1]....
        /*0054*/ 	.word	0x00003000


	//   ....[2]....
        /*0058*/ 	.word	0x00004040


	//   ....[3]....
        /*005c*/ 	.word	0x00006100


	//   ....[4]....
        /*0060*/ 	.word	0x000070b0


	//   ....[5]....
        /*0064*/ 	.word	0x000080f0


	//   ....[6]....
        /*0068*/ 	.word	0x0000a180


	//   ....[7]....
        /*006c*/ 	.word	0x0000b130


	//   ....[8]....
        /*0070*/ 	.word	0x0000c170


	//   ....[9]....
        /*0074*/ 	.word	0x0000e210


	//   ....[10]....
        /*0078*/ 	.word	0x0000f1c0


	//   ....[11]....
        /*007c*/ 	.word	0x00010200


	//----- nvinfo : EIATTR_EXIT_INSTR_OFFSETS
	.align		4
.L_409:
        /*0080*/ 	.byte	0x04, 0x1c
        /*0082*/ 	.short	(.L_411 - .L_410)


	//   ....[0]....
.L_410:
        /*0084*/ 	.word	0x0000c230


	//   ....[1]....
        /*0088*/ 	.word	0x0000f400


	//   ....[2]....
        /*008c*/ 	.word	0x0000f440


	//   ....[3]....
        /*0090*/ 	.word	0x0000f4e0


	//   ....[4]....
        /*0094*/ 	.word	0x0000f520


	//   ....[5]....
        /*0098*/ 	.word	0x0000f560


	//   ....[6]....
        /*009c*/ 	.word	0x0000f5f0


	//   ....[7]....
        /*00a0*/ 	.word	0x0000f630


	//   ....[8]....
        /*00a4*/ 	.word	0x0000f6d0


	//   ....[9]....
        /*00a8*/ 	.word	0x0000f720


	//   ....[10]....
        /*00ac*/ 	.word	0x0000f770


	//   ....[11]....
        /*00b0*/ 	.word	0x0000f840


	//   ....[12]....
        /*00b4*/ 	.word	0x0000f8a0


	//   ....[13]....
        /*00b8*/ 	.word	0x0000fa30


	//   ....[14]....
        /*00bc*/ 	.word	0x0000fb90


	//   ....[15]....
        /*00c0*/ 	.word	0x0000fbb0


	//   ....[16]....
        /*00c4*/ 	.word	0x0000fc70


	//   ....[17]....
        /*00c8*/ 	.word	0x0000fdf0


	//   ....[18]....
        /*00cc*/ 	.word	0x0000ff70


	//   ....[19]....
        /*00d0*/ 	.word	0x000100d0


	//   ....[20]....
        /*00d4*/ 	.word	0x00010210


	//   ....[21]....
        /*00d8*/ 	.word	0x00010250


	//   ....[22]....
        /*00dc*/ 	.word	0x00010290


	//----- nvinfo : EIATTR_MAX_THREADS
	.align		4
.L_411:
        /*00e0*/ 	.byte	0x04, 0x05
        /*00e2*/ 	.short	(.L_413 - .L_412)
.L_412:
        /*00e4*/ 	.word	0x00000080
        /*00e8*/ 	.word	0x00000001
        /*00ec*/ 	.word	0x00000001


	//----- nvinfo : EIATTR_CRS_STACK_SIZE
	.align		4
.L_413:
        /*00f0*/ 	.byte	0x04, 0x1e
        /*00f2*/ 	.short	(.L_415 - .L_414)
.L_414:
        /*00f4*/ 	.word	0x00000000
.L_415:


//--------------------- .nv.info._ZN2at6native27unrolled_elementwise_kernelIZZZNS0_65_GLOBAL__N__cd49fe81_27_ActivationSoftplusKernel_cu_9e10b42f_309424softplus_backward_kernelERNS_18TensorIteratorBaseERKN3c106ScalarES8_ENKUlvE_clEvENKUlvE2_clEvEUlNS5_8BFloat16ESB_E_St5arrayIPcLm3EELi4E23TrivialOffsetCalculatorILi2EjESG_ILi1EjENS0_6memory12LoadWithCastILi2EEENSJ_13StoreWithCastILi1EEEEEviT_T0_T2_T3_T4_T5_ --------------------------
	.section	.nv.info._ZN2at6native27unrolled_elementwise_kernelIZZZNS0_65_GLOBAL__N__cd49fe81_27_ActivationSoftplusKernel_cu_9e10b42f_309424softplus_backward_kernelERNS_18TensorIteratorBaseERKN3c106ScalarES8_ENKUlvE_clEvENKUlvE2_clEvEUlNS5_8BFloat16ESB_E_St5arrayIPcLm3EELi4E23TrivialOffsetCalculatorILi2EjESG_ILi1EjENS0_6memory12LoadWithCastILi2EEENSJ_13StoreWithCastILi1EEEEEviT_T0_T2_T3_T4_T5_,"",@"SHT_CUDA_INFO"
	.sectionflags	@""
	.align	4


	//----- nvinfo : EIATTR_CUDA_API_VERSION
	.align		4
        /*0000*/ 	.byte	0x04, 0x37
        /*0002*/ 	.short	(.L_417 - .L_416)
.L_416:
        /*0004*/ 	.word	0x00000082


	//----- nvinfo : EIATTR_SW2861232_WAR
	.align		4
.L_417:
        /*0008*/ 	.byte	0x01, 0x35
	.zero		2


	//----- nvinfo : EIATTR_PARAM_CBANK
	.align		4
        /*000c*/ 	.byte	0x04, 0x0a
        /*000e*/ 	.short	(.L_419 - .L_418)
	.align		4
.L_418:
        /*0010*/ 	.word	index@(.nv.constant0._ZN2at6native27unrolled_elementwise_kernelIZZZNS0_65_GLOBAL__N__cd49fe81_27_ActivationSoftplusKernel_cu_9e10b42f_309424softplus_backward_kernelERNS_18TensorIteratorBaseERKN3c106ScalarES8_ENKUlvE_clEvENKUlvE2_clEvEUlNS5_8BFloat16ESB_E_St5arrayIPcLm3EELi4E23TrivialOffsetCalculatorILi2EjESG_ILi1EjENS0_6memory12LoadWithCastILi2EEENSJ_13StoreWithCastILi1EEEEEviT_T0_T2_T3_T4_T5_)
        /*0014*/ 	.short	0x0160
        /*0016*/ 	.short	0x0048


	//----- nvinfo : EIATTR_CBANK_PARAM_SIZE
	.align		4
.L_419:
        /*0018*/ 	.byte	0x03, 0x19
        /*001a*/ 	.short	0x0048


	//----- nvinfo : EIATTR_KPARAM_INFO
	.align		4
        /*001c*/ 	.byte	0x04, 0x17
        /*001e*/ 	.short	(.L_421 - .L_420)
.L_420:
        /*0020*/ 	.word	0x00000000
        /*0024*/ 	.short	0x0006
        /*0026*/ 	.short	0x0040
        /*0028*/ 	.byte	0x00, 0xf0, 0x21, 0x00


	//----- nvinfo : EIATTR_KPARAM_INFO
	.align		4
.L_421:
        /*002c*/ 	.byte	0x04, 0x17
        /*002e*/ 	.short	(.L_423 - .L_422)
.L_422:
        /*0030*/ 	.word	0x00000000
        /*0034*/ 	.short	0x0005
        /*0036*/ 	.short	0x0034
        /*0038*/ 	.byte	0x00, 0xf0, 0x31, 0x00


	//----- nvinfo : EIATTR_KPARAM_INFO
	.align		4
.L_423:
        /*003c*/ 	.byte	0x04, 0x17
        /*003e*/ 	.short	(.L_425 - .L_424)
.L_424:
        /*0040*/ 	.word	0x00000000
        /*0044*/ 	.short	0x0004
        /*0046*/ 	.short	0x0031
        /*0048*/ 	.byte	0x00, 0xf0, 0x05, 0x00


	//----- nvinfo : EIATTR_KPARAM_INFO
	.align		4
.L_425:
        /*004c*/ 	.byte	0x04, 0x17
        /*004e*/ 	.short	(.L_427 - .L_426)
.L_426:
        /*0050*/ 	.word	0x00000000
        /*0054*/ 	.short	0x0003
        /*0056*/ 	.short	0x0030
        /*0058*/ 	.byte	0x00, 0xf0, 0x05, 0x00


	//----- nvinfo : EIATTR_KPARAM_INFO
	.align		4
.L_427:
        /*005c*/ 	.byte	0x04, 0x17
        /*005e*/ 	.short	(.L_429 - .L_428)
.L_428:
        /*0060*/ 	.word	0x00000000
        /*0064*/ 	.short	0x0002
        /*0066*/ 	.short	0x0018
        /*0068*/ 	.byte	0x00, 0xf0, 0x61, 0x00


	//----- nvinfo : EIATTR_KPARAM_INFO
	.align		4
.L_429:
        /*006c*/ 	.byte	0x04, 0x17
        /*006e*/ 	.short	(.L_431 - .L_430)
.L_430:
        /*0070*/ 	.word	0x00000000
        /*0074*/ 	.short	0x0001
        /*0076*/ 	.short	0x0008
        /*0078*/ 	.byte	0x00, 0xf0, 0x41, 0x00


	//----- nvinfo : EIATTR_KPARAM_INFO
	.align		4
.L_431:
        /*007c*/ 	.byte	0x04, 0x17
        /*007e*/ 	.short	(.L_433 - .L_432)
.L_432:
        /*0080*/ 	.word	0x00000000
        /*0084*/ 	.short	0x0000
        /*0086*/ 	.short	0x0000
        /*0088*/ 	.byte	0x00, 0xf0, 0x11, 0x00


	//----- nvinfo : EIATTR_MAXREG_COUNT
	.align		4
.L_433:
        /*008c*/ 	.byte	0x03, 0x1b
        /*008e*/ 	.short	0x00ff


	//----- nvinfo : EIATTR_EXTERNS
	.align		4
        /*0090*/ 	.byte	0x04, 0x0f
        /*0092*/ 	.short	(.L_435 - .L_434)


	//   ....[0]....
	.align		4
.L_434:
        /*0094*/ 	.word	index@(__assertfail)


	//----- nvinfo : EIATTR_MERCURY_ISA_VERSION
	.align		4
.L_435:
        /*0098*/ 	.byte	0x03, 0x5f
        /*009a*/ 	.short	0x0000


	//----- nvinfo : EIATTR_SYSCALL_OFFSETS
	.align		4
        /*009c*/ 	.byte	0x04, 0x46
        /*009e*/ 	.short	(.L_437 - .L_436)


	//   ....[0]....
.L_436:
        /*00a0*/ 	.word	0x000010b0


	//   ....[1]....
        /*00a4*/ 	.word	0x00002130


	//   ....[2]....
        /*00a8*/ 	.word	0x00003230


	//   ....[3]....
        /*00ac*/ 	.word	0x000042b0


	//   ....[4]....
        /*00b0*/ 	.word	0x000053c0


	//   ....[5]....
        /*00b4*/ 	.word	0x00006430


	//   ....[6]....
        /*00b8*/ 	.word	0x00007520


	//   ....[7]....
        /*00bc*/ 	.word	0x000084c0


	//   ....[8]....
        /*00c0*/ 	.word	0x000099f0


	//   ....[9]....
        /*00c4*/ 	.word	0x0000aa20


	//   ....[10]....
        /*00c8*/ 	.word	0x0000ba10


	//   ....[11]....
        /*00cc*/ 	.word	0x0000ca00


	//----- nvinfo : EIATTR_EXIT_INSTR_OFFSETS
	.align		4
.L_437:
        /*00d0*/ 	.byte	0x04, 0x1c
        /*00d2*/ 	.short	(.L_439 - .L_438)


	//   ....[0]....
.L_438:
        /*00d4*/ 	.word	0x0000bad0


	//   ....[1]....
        /*00d8*/ 	.word	0x0000bc00


	//   ....[2]....
        /*00dc*/ 	.word	0x0000bc40


	//   ....[3]....
        /*00e0*/ 	.word	0x0000bce0


	//   ....[4]....
        /*00e4*/ 	.word	0x0000bd20


	//   ....[5]....
        /*00e8*/ 	.word	0x0000bd60


	//   ....[6]....
        /*00ec*/ 	.word	0x0000bdf0


	//   ....[7]....
        /*00f0*/ 	.word	0x0000be30


	//   ....[8]....
        /*00f4*/ 	.word	0x0000bed0


	//   ....[9]....
        /*00f8*/ 	.word	0x0000bf20


	//   ....[10]....
        /*00fc*/ 	.word	0x0000bf70


	//   ....[11]....
        /*0100*/ 	.word	0x0000c040


	//   ....[12]....
        /*0104*/ 	.word	0x0000c0a0


	//   ....[13]....
        /*0108*/ 	.word	0x0000c230


	//   ....[14]....
        /*010c*/ 	.word	0x0000c390


	//   ....[15]....
        /*0110*/ 	.word	0x0000c3b0


	//   ....[16]....
        /*0114*/ 	.word	0x0000c470


	//   ....[17]....
        /*0118*/ 	.word	0x0000c5f0


	//   ....[18]....
        /*011c*/ 	.word	0x0000c770


	//   ....[19]....
        /*0120*/ 	.word	0x0000c8d0


	//   ....[20]....
        /*0124*/ 	.word	0x0000ca10


	//   ....[21]....
        /*0128*/ 	.word	0x0000ca50


	//   ....[22]....
        /*012c*/ 	.word	0x0000ca90


	//----- nvinfo : EIATTR_MAX_THREADS
	.align		4
.L_439:
        /*0130*/ 	.byte	0x04, 0x05
        /*0132*/ 	.short	(.L_441 - .L_440)
.L_440:
        /*0134*/ 	.word	0x00000080
        /*0138*/ 	.word	0x00000001
        /*013c*/ 	.word	0x00000001


	//----- nvinfo : EIATTR_CRS_STACK_SIZE
	.align		4
.L_441:
        /*0140*/ 	.byte	0x04, 0x1e
        /*0142*/ 	.short	(.L_443 - .L_442)
.L_442:
        /*0144*/ 	.word	0x00000000
.L_443:


//--------------------- .nv.info._ZN2at6native18elementwise_kernelILi128ELi4EZNS0_22gpu_kernel_impl_nocastIZZZNS0_65_GLOBAL__N__cd49fe81_27_ActivationSoftplusKernel_cu_9e10b42f_309424softplus_backward_kernelERNS_18TensorIteratorBaseERKN3c106ScalarES9_ENKUlvE_clEvENKUlvE2_clEvEUlNS6_8BFloat16ESC_E_EEvS5_RKT_EUliE_EEviT1_ --------------------------
	.section	.nv.info._ZN2at6native18elementwise_kernelILi128ELi4EZNS0_22gpu_kernel_impl_nocastIZZZNS0_65_GLOBAL__N__cd49fe81_27_ActivationSoftplusKernel_cu_9e10b42f_309424softplus_backward_kernelERNS_18TensorIteratorBaseERKN3c106ScalarES9_ENKUlvE_clEvENKUlvE2_clEvEUlNS6_8BFloat16ESC_E_EEvS5_RKT_EUliE_EEviT1_,"",@"SHT_CUDA_INFO"
	.sectionflags	@""
	.align	4


	//----- nvinfo : EIATTR_CUDA_API_VERSION
	.align		4
        /*0000*/ 	.byte	0x04, 0x37
        /*0002*/ 	.short	(.L_445 - .L_444)
.L_444:
        /*0004*/ 	.word	0x00000082


	//----- nvinfo : EIATTR_SW2861232_WAR
	.align		4
.L_445:
        /*0008*/ 	.byte	0x01, 0x35
	.zero		2


	//----- nvinfo : EIATTR_PARAM_CBANK
	.align		4
        /*000c*/ 	.byte	0x04, 0x0a
        /*000e*/ 	.short	(.L_447 - .L_446)
	.align		4
.L_446:
        /*0010*/ 	.word	index@(.nv.constant0._ZN2at6native18elementwise_kernelILi128ELi4EZNS0_22gpu_kernel_impl_nocastIZZZNS0_65_GLOBAL__N__cd49fe81_27_ActivationSoftplusKernel_cu_9e10b42f_309424softplus_backward_kernelERNS_18TensorIteratorBaseERKN3c106ScalarES9_ENKUlvE_clEvENKUlvE2_clEvEUlNS6_8BFloat16ESC_E_EEvS5_RKT_EUliE_EEviT1_)
        /*0014*/ 	.short	0x0160
        /*0016*/ 	.short	0x0298


	//----- nvinfo : EIATTR_CBANK_PARAM_SIZE
	.align		4
.L_447:
        /*0018*/ 	.byte	0x03, 0x19
        /*001a*/ 	.short	0x0298


	//----- nvinfo : EIATTR_KPARAM_INFO
	.align		4
        /*001c*/ 	.byte	0x04, 0x17
        /*001e*/ 	.short	(.L_449 - .L_448)
.L_448:
        /*0020*/ 	.word	0x00000000
        /*0024*/ 	.short	0x0001
        /*0026*/ 	.short	0x0008
        /*0028*/ 	.byte	0x00, 0xf0, 0x41, 0x0a


	//----- nvinfo : EIATTR_KPARAM_INFO
	.align		4
.L_449:
        /*002c*/ 	.byte	0x04, 0x17
        /*002e*/ 	.short	(.L_451 - .L_450)
.L_450:
        /*0030*/ 	.word	0x00000000
        /*0034*/ 	.short	0x0000
        /*0036*/ 	.short	0x0000
        /*0038*/ 	.byte	0x00, 0xf0, 0x11, 0x00


	//----- nvinfo : EIATTR_MAXREG_COUNT
	.align		4
.L_451:
        /*003c*/ 	.byte	0x03, 0x1b
        /*003e*/ 	.short	0x0080


	//----- nvinfo : EIATTR_MERCURY_ISA_VERSION
	.align		4
        /*0040*/ 	.byte	0x03, 0x5f
        /*0042*/ 	.short	0x0000


	//----- nvinfo : EIATTR_EXIT_INSTR_OFFSETS
	.align		4
        /*0044*/ 	.byte	0x04, 0x1c
        /*0046*/ 	.short	(.L_453 - .L_452)


	//   ....[0]....
.L_452:
        /*0048*/ 	.word	0x00003460


	//   ....[1]....
        /*004c*/ 	.word	0x00004580


	//----- nvinfo : EIATTR_MAX_THREADS
	.align		4
.L_453:
        /*0050*/ 	.byte	0x04, 0x05
        /*0052*/ 	.short	(.L_455 - .L_454)
.L_454:
        /*0054*/ 	.word	0x00000080
        /*0058*/ 	.word	0x00000001
        /*005c*/ 	.word	0x00000001


	//----- nvinfo : EIATTR_CRS_STACK_SIZE
	.align		4
.L_455:
        /*0060*/ 	.byte	0x04, 0x1e
        /*0062*/ 	.short	(.L_457 - .L_456)
.L_456:
        /*0064*/ 	.word	0x00000000
.L_457:


//--------------------- .nv.info._ZN2at6native27unrolled_elementwise_kernelIZZZNS0_65_GLOBAL__N__cd49fe81_27_ActivationSoftplusKernel_cu_9e10b42f_309424softplus_backward_kernelERNS_18TensorIteratorBaseERKN3c106ScalarES8_ENKUlvE_clEvENKUlvE2_clEvEUlNS5_8BFloat16ESB_E_St5arrayIPcLm3EELi4E23TrivialOffsetCalculatorILi2EjESG_ILi1EjENS0_6memory15LoadWithoutCastENSJ_16StoreWithoutCastEEEviT_T0_T2_T3_T4_T5_ --------------------------
	.section	.nv.info._ZN2at6native27unrolled_elementwise_kernelIZZZNS0_65_GLOBAL__N__cd49fe81_27_ActivationSoftplusKernel_cu_9e10b42f_309424softplus_backward_kernelERNS_18TensorIteratorBaseERKN3c106ScalarES8_ENKUlvE_clEvENKUlvE2_clEvEUlNS5_8BFloat16ESB_E_St5arrayIPcLm3EELi4E23TrivialOffsetCalculatorILi2EjESG_ILi1EjENS0_6memory15LoadWithoutCastENSJ_16StoreWithoutCastEEEviT_T0_T2_T3_T4_T5_,"",@"SHT_CUDA_INFO"
	.sectionflags	@""
	.align	4


	//----- nvinfo : EIATTR_CUDA_API_VERSION
	.align		4
        /*0000*/ 	.byte	0x04, 0x37
        /*0002*/ 	.short	(.L_459 - .L_458)
.L_458:
        /*0004*/ 	.word	0x00000082


	//----- nvinfo : EIATTR_SW2861232_WAR
	.align		4
.L_459:
        /*0008*/ 	.byte	0x01, 0x35
	.zero		2


	//----- nvinfo : EIATTR_PARAM_CBANK
	.align		4
        /*000c*/ 	.byte	0x04, 0x0a
        /*000e*/ 	.short	(.L_461 - .L_460)
	.align		4
.L_460:
        /*0010*/ 	.word	index@(.nv.constant0._ZN2at6native27unrolled_elementwise_kernelIZZZNS0_65_GLOBAL__N__cd49fe81_27_ActivationSoftplusKernel_cu_9e10b42f_309424softplus_backward_kernelERNS_18TensorIteratorBaseERKN3c106ScalarES8_ENKUlvE_clEvENKUlvE2_clEvEUlNS5_8BFloat16ESB_E_St5arrayIPcLm3EELi4E23TrivialOffsetCalculatorILi2EjESG_ILi1EjENS0_6memory15LoadWithoutCastENSJ_16StoreWithoutCastEEEviT_T0_T2_T3_T4_T5_)
        /*0014*/ 	.short	0x0160
        /*0016*/ 	.short	0x0034


	//----- nvinfo : EIATTR_CBANK_PARAM_SIZE
	.align		4
.L_461:
        /*0018*/ 	.byte	0x03, 0x19
        /*001a*/ 	.short	0x0034


	//----- nvinfo : EIATTR_KPARAM_INFO
	.align		4
        /*001c*/ 	.byte	0x04, 0x17
        /*001e*/ 	.short	(.L_463 - .L_462)
.L_462:
        /*0020*/ 	.word	0x00000000
        /*0024*/ 	.short	0x0006
        /*0026*/ 	.short	0x0033
        /*0028*/ 	.byte	0x00, 0xf0, 0x05, 0x00


	//----- nvinfo : EIATTR_KPARAM_INFO
	.align		4
.L_463:
        /*002c*/ 	.byte	0x04, 0x17
        /*002e*/ 	.short	(.L_465 - .L_464)
.L_464:
        /*0030*/ 	.word	0x00000000
        /*0034*/ 	.short	0x0005
        /*0036*/ 	.short	0x0032
        /*0038*/ 	.byte	0x00, 0xf0, 0x05, 0x00


	//----- nvinfo : EIATTR_KPARAM_INFO
	.align		4
.L_465:
        /*003c*/ 	.byte	0x04, 0x17
        /*003e*/ 	.short	(.L_467 - .L_466)
.L_466:
        /*0040*/ 	.word	0x00000000
        /*0044*/ 	.short	0x0004
        /*0046*/ 	.short	0x0031
        /*0048*/ 	.byte	0x00, 0xf0, 0x05, 0x00


	//----- nvinfo : EIATTR_KPARAM_INFO
	.align		4
.L_467:
        /*004c*/ 	.byte	0x04, 0x17
        /*004e*/ 	.short	(.L_469 - .L_468)
.L_468:
        /*0050*/ 	.word	0x00000000
        /*0054*/ 	.short	0x0003
        /*0056*/ 	.short	0x0030
        /*0058*/ 	.byte	0x00, 0xf0, 0x05, 0x00


	//----- nvinfo : EIATTR_KPARAM_INFO
	.align		4
.L_469:
        /*005c*/ 	.byte	0x04, 0x17
        /*005e*/ 	.short	(.L_471 - .L_470)
.L_470:
        /*0060*/ 	.word	0x00000000
        /*0064*/ 	.short	0x0002
        /*0066*/ 	.short	0x0018
        /*0068*/ 	.byte	0x00, 0xf0, 0x61, 0x00


	//----- nvinfo : EIATTR_KPARAM_INFO
	.align		4
.L_471:
        /*006c*/ 	.byte	0x04, 0x17
        /*006e*/ 	.short	(.L_473 - .L_472)
.L_472:
        /*0070*/ 	.word	0x00000000
        /*0074*/ 	.short	0x0001
        /*0076*/ 	.short	0x0008
        /*0078*/ 	.byte	0x00, 0xf0, 0x41, 0x00


	//----- nvinfo : EIATTR_KPARAM_INFO
	.align		4
.L_473:
        /*007c*/ 	.byte	0x04, 0x17
        /*007e*/ 	.short	(.L_475 - .L_474)
.L_474:
        /*0080*/ 	.word	0x00000000
        /*0084*/ 	.short	0x0000
        /*0086*/ 	.short	0x0000
        /*0088*/ 	.byte	0x00, 0xf0, 0x11, 0x00


	//----- nvinfo : EIATTR_MAXREG_COUNT
	.align		4
.L_475:
        /*008c*/ 	.byte	0x03, 0x1b
        /*008e*/ 	.short	0x00ff


	//----- nvinfo : EIATTR_MERCURY_ISA_VERSION
	.align		4
        /*0090*/ 	.byte	0x03, 0x5f
        /*0092*/ 	.short	0x0000


	//----- nvinfo : EIATTR_EXIT_INSTR_OFFSETS
	.align		4
        /*0094*/ 	.byte	0x04, 0x1c
        /*0096*/ 	.short	(.L_477 - .L_476)


	//   ....[0]....
.L_476:
        /*0098*/ 	.word	0x00000810


	//   ....[1]....
        /*009c*/ 	.word	0x00000860


	//----- nvinfo : EIATTR_MAX_THREADS
	.align		4
.L_477:
        /*00a0*/ 	.byte	0x04, 0x05
        /*00a2*/ 	.short	(.L_479 - .L_478)
.L_478:
        /*00a4*/ 	.word	0x00000080
        /*00a8*/ 	.word	0x00000001
        /*00ac*/ 	.word	0x00000001


	//----- nvinfo : EIATTR_CRS_STACK_SIZE
	.align		4
.L_479:
        /*00b0*/ 	.byte	0x04, 0x1e
        /*00b2*/ 	.short	(.L_481 - .L_480)
.L_480:
        /*00b4*/ 	.word	0x00000000
.L_481:


//--------------------- .nv.info._ZN2at6native29vectorized_elementwise_kernelILi2EZZZNS0_65_GLOBAL__N__cd49fe81_27_ActivationSoftplusKernel_cu_9e10b42f_309424softplus_backward_kernelERNS_18TensorIteratorBaseERKN3c106ScalarES8_ENKUlvE_clEvENKUlvE2_clEvEUlNS5_8BFloat16ESB_E_St5arrayIPcLm3EEEEviT0_T1_ --------------------------
	.section	.nv.info._ZN2at6native29vectorized_elementwise_kernelILi2EZZZNS0_65_GLOBAL__N__cd49fe81_27_ActivationSoftplusKernel_cu_9e10b42f_309424softplus_backward_kernelERNS_18TensorIteratorBaseERKN3c106ScalarES8_ENKUlvE_clEvENKUlvE2_clEvEUlNS5_8BFloat16ESB_E_St5arrayIPcLm3EEEEviT0_T1_,"",@"SHT_CUDA_INFO"
	.sectionflags	@""
	.align	4


	//----- nvinfo : EIATTR_CUDA_API_VERSION
	.align		4
        /*0000*/ 	.byte	0x04, 0x37
        /*0002*/ 	.short	(.L_483 - .L_482)
.L_482:
        /*0004*/ 	.word	0x00000082


	//----- nvinfo : EIATTR_SW2861232_WAR
	.align		4
.L_483:
        /*0008*/ 	.byte	0x01, 0x35
	.zero		2


	//----- nvinfo : EIATTR_PARAM_CBANK
	.align		4
        /*000c*/ 	.byte	0x04, 0x0a
        /*000e*/ 	.short	(.L_485 - .L_484)
	.align		4
.L_484:
        /*0010*/ 	.word	index@(.nv.constant0._ZN2at6native29vectorized_elementwise_kernelILi2EZZZNS0_65_GLOBAL__N__cd49fe81_27_ActivationSoftplusKernel_cu_9e10b42f_309424softplus_backward_kernelERNS_18TensorIteratorBaseERKN3c106ScalarES8_ENKUlvE_clEvENKUlvE2_clEvEUlNS5_8BFloat16ESB_E_St5arrayIPcLm3EEEEviT0_T1_)
        /*0014*/ 	.short	0x0160
        /*0016*/ 	.short	0x0030


	//----- nvinfo : EIATTR_CBANK_PARAM_SIZE
	.align		4
.L_485:
        /*0018*/ 	.byte	0x03, 0x19
        /*001a*/ 	.short	0x0030


	//----- nvinfo : EIATTR_KPARAM_INFO
	.align		4
        /*001c*/ 	.byte	0x04, 0x17
        /*001e*/ 	.short	(.L_487 - .L_486)
.L_486:
        /*0020*/ 	.word	0x00000000
        /*0024*/ 	.short	0x0002
        /*0026*/ 	.short	0x0018
        /*0028*/ 	.byte	0x00, 0xf0, 0x61, 0x00


	//----- nvinfo : EIATTR_KPARAM_INFO
	.align		4
.L_487:
        /*002c*/ 	.byte	0x04, 0x17
        /*002e*/ 	.short	(.L_489 - .L_488)
.L_488:
        /*0030*/ 	.word	0x00000000
        /*0034*/ 	.short	0x0001
        /*0036*/ 	.short	0x0008
        /*0038*/ 	.byte	0x00, 0xf0, 0x41, 0x00


	//----- nvinfo : EIATTR_KPARAM_INFO
	.align		4
.L_489:
        /*003c*/ 	.byte	0x04, 0x17
        /*003e*/ 	.short	(.L_491 - .L_490)
.L_490:
        /*0040*/ 	.word	0x00000000
        /*0044*/ 	.short	0x0000
        /*0046*/ 	.short	0x0000
        /*0048*/ 	.byte	0x00, 0xf0, 0x11, 0x00


	//----- nvinfo : EIATTR_MAXREG_COUNT
	.align		4
.L_491:
        /*004c*/ 	.byte	0x03, 0x1b
        /*004e*/ 	.short	0x00ff


	//----- nvinfo : EIATTR_MERCURY_ISA_VERSION
	.align		4
        /*0050*/ 	.byte	0x03, 0x5f
        /*0052*/ 	.short	0x0000


	//----- nvinfo : EIATTR_EXIT_INSTR_OFFSETS
	.align		4
        /*0054*/ 	.byte	0x04, 0x1c
        /*0056*/ 	.short	(.L_493 - .L_492)


	//   ....[0]....
.L_492:
        /*0058*/ 	.word	0x000006f0


	//   ....[1]....
        /*005c*/ 	.word	0x00001740


	//   ....[2]....
        /*0060*/ 	.word	0x00001790


	//----- nvinfo : EIATTR_MAX_THREADS
	.align		4
.L_493:
        /*0064*/ 	.byte	0x04, 0x05
        /*0066*/ 	.short	(.L_495 - .L_494)
.L_494:
        /*0068*/ 	.word	0x00000080
        /*006c*/ 	.word	0x00000001
        /*0070*/ 	.word	0x00000001


	//----- nvinfo : EIATTR_CRS_STACK_SIZE
	.align		4
.L_495:
        /*0074*/ 	.byte	0x04, 0x1e
        /*0076*/ 	.short	(.L_497 - .L_496)
.L_496:
        /*0078*/ 	.word	0x00000000
.L_497:


//--------------------- .nv.info._ZN2at6native29vectorized_elementwise_kernelILi4EZZZNS0_65_GLOBAL__N__cd49fe81_27_ActivationSoftplusKernel_cu_9e10b42f_309424softplus_backward_kernelERNS_18TensorIteratorBaseERKN3c106ScalarES8_ENKUlvE_clEvENKUlvE2_clEvEUlNS5_8BFloat16ESB_E_St5arrayIPcLm3EEEEviT0_T1_ --------------------------
	.section	.nv.info._ZN2at6native29vectorized_elementwise_kernelILi4EZZZNS0_65_GLOBAL__N__cd49fe81_27_ActivationSoftplusKernel_cu_9e10b42f_309424softplus_backward_kernelERNS_18TensorIteratorBaseERKN3c106ScalarES8_ENKUlvE_clEvENKUlvE2_clEvEUlNS5_8BFloat16ESB_E_St5arrayIPcLm3EEEEviT0_T1_,"",@"SHT_CUDA_INFO"
	.sectionflags	@""
	.align	4


	//----- nvinfo : EIATTR_CUDA_API_VERSION
	.align		4
        /*0000*/ 	.byte	0x04, 0x37
        /*0002*/ 	.short	(.L_499 - .L_498)
.L_498:
        /*0004*/ 	.word	0x00000082


	//----- nvinfo : EIATTR_SW2861232_WAR
	.align		4
.L_499:
        /*0008*/ 	.byte	0x01, 0x35
	.zero		2


	//----- nvinfo : EIATTR_PARAM_CBANK
	.align		4
        /*000c*/ 	.byte	0x04, 0x0a
        /*000e*/ 	.short	(.L_501 - .L_500)
	.align		4
.L_500:
        /*0010*/ 	.word	index@(.nv.constant0._ZN2at6native29vectorized_elementwise_kernelILi4EZZZNS0_65_GLOBAL__N__cd49fe81_27_ActivationSoftplusKernel_cu_9e10b42f_309424softplus_backward_kernelERNS_18TensorIteratorBaseERKN3c106ScalarES8_ENKUlvE_clEvENKUlvE2_clEvEUlNS5_8BFloat16ESB_E_St5arrayIPcLm3EEEEviT0_T1_)
        /*0014*/ 	.short	0x0160
        /*0016*/ 	.short	0x0030


	//----- nvinfo : EIATTR_CBANK_PARAM_SIZE
	.align		4
.L_501:
        /*0018*/ 	.byte	0x03, 0x19
        /*001a*/ 	.short	0x0030


	//----- nvinfo : EIATTR_KPARAM_INFO
	.align		4
        /*001c*/ 	.byte	0x04, 0x17
        /*001e*/ 	.short	(.L_503 - .L_502)
.L_502:
        /*0020*/ 	.word	0x00000000
        /*0024*/ 	.short	0x0002
        /*0026*/ 	.short	0x0018
        /*0028*/ 	.byte	0x00, 0xf0, 0x61, 0x00


	//----- nvinfo : EIATTR_KPARAM_INFO
	.align		4
.L_503:
        /*002c*/ 	.byte	0x04, 0x17
        /*002e*/ 	.short	(.L_505 - .L_504)
.L_504:
        /*0030*/ 	.word	0x00000000
        /*0034*/ 	.short	0x0001
        /*0036*/ 	.short	0x0008
        /*0038*/ 	.byte	0x00, 0xf0, 0x41, 0x00


	//----- nvinfo : EIATTR_KPARAM_INFO
	.align		4
.L_505:
        /*003c*/ 	.byte	0x04, 0x17
        /*003e*/ 	.short	(.L_507 - .L_506)
.L_506:
        /*0040*/ 	.word	0x00000000
        /*0044*/ 	.short	0x0000
        /*0046*/ 	.short	0x0000
        /*0048*/ 	.byte	0x00, 0xf0, 0x11, 0x00


	//----- nvinfo : EIATTR_MAXREG_COUNT
	.align		4
.L_507:
        /*004c*/ 	.byte	0x03, 0x1b
        /*004e*/ 	.short	0x00ff


	//----- nvinfo : EIATTR_MERCURY_ISA_VERSION
	.align		4
        /*0050*/ 	.byte	0x03, 0x5f
        /*0052*/ 	.short	0x0000


	//----- nvinfo : EIATTR_EXIT_INSTR_OFFSETS
	.align		4
        /*0054*/ 	.byte	0x04, 0x1c
        /*0056*/ 	.short	(.L_509 - .L_508)


	//   ....[0]....
.L_508:
        /*0058*/ 	.word	0x00000690


	//   ....[1]....
        /*005c*/ 	.word	0x000016e0


	//   ....[2]....
        /*0060*/ 	.word	0x00001730


	//----- nvinfo : EIATTR_MAX_THREADS
	.align		4
.L_509:
        /*0064*/ 	.byte	0x04, 0x05
        /*0066*/ 	.short	(.L_511 - .L_510)
.L_510:
        /*0068*/ 	.word	0x00000080
        /*006c*/ 	.word	0x00000001
        /*0070*/ 	.word	0x00000001


	//----- nvinfo : EIATTR_CRS_STACK_SIZE
	.align		4
.L_511:
        /*0074*/ 	.byte	0x04, 0x1e
        /*0076*/ 	.short	(.L_513 - .L_512)
.L_512:
        /*0078*/ 	.word	0x00000000
.L_513:


//--------------------- .nv.info._ZN2at6native29vectorized_elementwise_kernelILi8EZZZNS0_65_GLOBAL__N__cd49fe81_27_ActivationSoftplusKernel_cu_9e10b42f_309424softplus_backward_kernelERNS_18TensorIteratorBaseERKN3c106ScalarES8_ENKUlvE_clEvENKUlvE2_clEvEUlNS5_8BFloat16ESB_E_St5arrayIPcLm3EEEEviT0_T1_ --------------------------
	.section	.nv.info._ZN2at6native29vectorized_elementwise_kernelILi8EZZZNS0_65_GLOBAL__N__cd49fe81_27_ActivationSoftplusKernel_cu_9e10b42f_309424softplus_backward_kernelERNS_18TensorIteratorBaseERKN3c106ScalarES8_ENKUlvE_clEvENKUlvE2_clEvEUlNS5_8BFloat16ESB_E_St5arrayIPcLm3EEEEviT0_T1_,"",@"SHT_CUDA_INFO"
	.sectionflags	@""
	.align	4


	//----- nvinfo : EIATTR_CUDA_API_VERSION
	.align		4
        /*0000*/ 	.byte	0x04, 0x37
        /*0002*/ 	.short	(.L_515 - .L_514)
.L_514:
        /*0004*/ 	.word	0x00000082


	//----- nvinfo : EIATTR_SW2861232_WAR
	.align		4
.L_515:
        /*0008*/ 	.byte	0x01, 0x35
	.zero		2


	//----- nvinfo : EIATTR_PARAM_CBANK
	.align		4
        /*000c*/ 	.byte	0x04, 0x0a
        /*000e*/ 	.short	(.L_517 - .L_516)
	.align		4
.L_516:
        /*0010*/ 	.word	index@(.nv.constant0._ZN2at6native29vectorized_elementwise_kernelILi8EZZZNS0_65_GLOBAL__N__cd49fe81_27_ActivationSoftplusKernel_cu_9e10b42f_309424softplus_backward_kernelERNS_18TensorIteratorBaseERKN3c106ScalarES8_ENKUlvE_clEvENKUlvE2_clEvEUlNS5_8BFloat16ESB_E_St5arrayIPcLm3EEEEviT0_T1_)
        /*0014*/ 	.short	0x0160
        /*0016*/ 	.short	0x0030


	//----- nvinfo : EIATTR_CBANK_PARAM_SIZE
	.align		4
.L_517:
        /*0018*/ 	.byte	0x03, 0x19
        /*001a*/ 	.short	0x0030


	//----- nvinfo : EIATTR_KPARAM_INFO
	.align		4
        /*001c*/ 	.byte	0x04, 0x17
        /*001e*/ 	.short	(.L_519 - .L_518)
.L_518:
        /*0020*/ 	.word	0x00000000
        /*0024*/ 	.short	0x0002
        /*0026*/ 	.short	0x0018
        /*0028*/ 	.byte	0x00, 0xf0, 0x61, 0x00


	//----- nvinfo : EIATTR_KPARAM_INFO
	.align		4
.L_519:
        /*002c*/ 	.byte	0x04, 0x17
        /*002e*/ 	.short	(.L_521 - .L_520)
.L_520:
        /*0030*/ 	.word	0x00000000
        /*0034*/ 	.short	0x0001
        /*0036*/ 	.short	0x0008
        /*0038*/ 	.byte	0x00, 0xf0, 0x41, 0x00


	//----- nvinfo : EIATTR_KPARAM_INFO
	.align		4
.L_521:
        /*003c*/ 	.byte	0x04, 0x17
        /*003e*/ 	.short	(.L_523 - .L_522)
.L_522:
        /*0040*/ 	.word	0x00000000
        /*0044*/ 	.short	0x0000
        /*0046*/ 	.short	0x0000
        /*0048*/ 	.byte	0x00, 0xf0, 0x11, 0x00


	//----- nvinfo : EIATTR_MAXREG_COUNT
	.align		4
.L_523:
        /*004c*/ 	.byte	0x03, 0x1b
        /*004e*/ 	.short	0x00ff


	//----- nvinfo : EIATTR_MERCURY_ISA_VERSION
	.align		4
        /*0050*/ 	.byte	0x03, 0x5f
        /*0052*/ 	.short	0x0000


	//----- nvinfo : EIATTR_EXIT_INSTR_OFFSETS
	.align		4
        /*0054*/ 	.byte	0x04, 0x1c
        /*0056*/ 	.short	(.L_525 - .L_524)


	//   ....[0]....
.L_524:
        /*0058*/ 	.word	0x00000010


	//----- nvinfo : EIATTR_MAX_THREADS
	.align		4
.L_525:
        /*005c*/ 	.byte	0x04, 0x05
        /*005e*/ 	.short	(.L_527 - .L_526)
.L_526:
        /*0060*/ 	.word	0x00000080
        /*0064*/ 	.word	0x00000001
        /*0068*/ 	.word	0x00000001
.L_527:


//--------------------- .nv.info._ZN2at6native18elementwise_kernelILi128ELi4EZNS0_15gpu_kernel_implIZZZNS0_65_GLOBAL__N__cd49fe81_27_ActivationSoftplusKernel_cu_9e10b42f_309424softplus_backward_kernelERNS_18TensorIteratorBaseERKN3c106ScalarES9_ENKUlvE_clEvENKUlvE1_clEvEUlNS6_4HalfESC_E_EEvS5_RKT_EUliE_EEviT1_ --------------------------
	.section	.nv.info._ZN2at6native18elementwise_kernelILi128ELi4EZNS0_15gpu_kernel_implIZZZNS0_65_GLOBAL__N__cd49fe81_27_ActivationSoftplusKernel_cu_9e10b42f_309424softplus_backward_kernelERNS_18TensorIteratorBaseERKN3c106ScalarES9_ENKUlvE_clEvENKUlvE1_clEvEUlNS6_4HalfESC_E_EEvS5_RKT_EUliE_EEviT1_,"",@"SHT_CUDA_INFO"
	.sectionflags	@""
	.align	4


	//----- nvinfo : EIATTR_CUDA_API_VERSION
	.align		4
        /*0000*/ 	.byte	0x04, 0x37
        /*0002*/ 	.short	(.L_529 - .L_528)
.L_528:
        /*0004*/ 	.word	0x00000082


	//----- nvinfo : EIATTR_SW2861232_WAR
	.align		4
.L_529:
        /*0008*/ 	.byte	0x01, 0x35
	.zero		2


	//----- nvinfo : EIATTR_PARAM_CBANK
	.align		4
        /*000c*/ 	.byte	0x04, 0x0a
        /*000e*/ 	.short	(.L_531 - .L_530)
	.align		4
.L_530:
        /*0010*/ 	.word	index@(.nv.constant0._ZN2at6native18elementwise_kernelILi128ELi4EZNS0_15gpu_kernel_implIZZZNS0_65_GLOBAL__N__cd49fe81_27_ActivationSoftplusKernel_cu_9e10b42f_309424softplus_backward_kernelERNS_18TensorIteratorBaseERKN3c106ScalarES9_ENKUlvE_clEvENKUlvE1_clEvEUlNS6_4HalfESC_E_EEvS5_RKT_EUliE_EEviT1_)
        /*0014*/ 	.short	0x0160
        /*0016*/ 	.short	0x02a0


	//----- nvinfo : EIATTR_CBANK_PARAM_SIZE
	.align		4
.L_531:
        /*0018*/ 	.byte	0x03, 0x19
        /*001a*/ 	.short	0x02a0


	//----- nvinfo : EIATTR_KPARAM_INFO
	.align		4
        /*001c*/ 	.byte	0x04, 0x17
        /*001e*/ 	.short	(.L_533 - .L_532)
.L_532:
        /*0020*/ 	.word	0x00000000
        /*0024*/ 	.short	0x0001
        /*0026*/ 	.short	0x0008
        /*0028*/ 	.byte	0x00, 0xf0, 0x61, 0x0a


	//----- nvinfo : EIATTR_KPARAM_INFO
	.align		4
.L_533:
        /*002c*/ 	.byte	0x04, 0x17
        /*002e*/ 	.short	(.L_535 - .L_534)
.L_534:
        /*0030*/ 	.word	0x00000000
        /*0034*/ 	.short	0x0000
        /*0036*/ 	.short	0x0000
        /*0038*/ 	.byte	0x00, 0xf0, 0x11, 0x00


	//----- nvinfo : EIATTR_MAXREG_COUNT
	.align		4
.L_535:
        /*003c*/ 	.byte	0x03, 0x1b
        /*003e*/ 	.short	0x0080


	//----- nvinfo : EIATTR_EXTERNS
	.align		4
        /*0040*/ 	.byte	0x04, 0x0f
        /*0042*/ 	.short	(.L_537 - .L_536)


	//   ....[0]....
	.align		4
.L_536:
        /*0044*/ 	.word	index@(__assertfail)


	//----- nvinfo : EIATTR_MERCURY_ISA_VERSION
	.align		4
.L_537:
        /*0048*/ 	.byte	0x03, 0x5f
        /*004a*/ 	.short	0x0000


	//----- nvinfo : EIATTR_SYSCALL_OFFSETS
	.align		4
        /*004c*/ 	.byte	0x04, 0x46
        /*004e*/ 	.short	(.L_539 - .L_538)


	//   ....[0]....
.L_538:
        /*0050*/ 	.word	0x00002020


	//   ....[1]....
        /*0054*/ 	.word	0x00002fb0


	//   ....[2]....
        /*0058*/ 	.word	0x00003ff0


	//   ....[3]....
        /*005c*/ 	.word	0x00006080


	//   ....[4]....
        /*0060*/ 	.word	0x00007010


	//   ....[5]....
        /*0064*/ 	.word	0x00008050


	//   ....[6]....
        /*0068*/ 	.word	0x0000a0b0


	//   ....[7]....
        /*006c*/ 	.word	0x0000b040


	//   ....[8]....
        /*0070*/ 	.word	0x0000c080


	//   ....[9]....
        /*0074*/ 	.word	0x0000e0f0


	//   ....[10]....
        /*0078*/ 	.word	0x0000f080


	//   ....[11]....
        /*007c*/ 	.word	0x000100c0


	//----- nvinfo : EIATTR_EXIT_INSTR_OFFSETS
	.align		4
.L_539:
        /*0080*/ 	.byte	0x04, 0x1c
        /*0082*/ 	.short	(.L_541 - .L_540)


	//   ....[0]....
.L_540:
        /*0084*/ 	.word	0x0000c140


	//   ....[1]....
        /*0088*/ 	.word	0x0000f2c0


	//   ....[2]....
        /*008c*/ 	.word	0x0000f300


	//   ....[3]....
        /*0090*/ 	.word	0x0000f3a0


	//   ....[4]....
        /*0094*/ 	.word	0x0000f3e0


	//   ....[5]....
        /*0098*/ 	.word	0x0000f420


	//   ....[6]....
        /*009c*/ 	.word	0x0000f4b0


	//   ....[7]....
        /*00a0*/ 	.word	0x0000f4d0


	//   ....[8]....
        /*00a4*/ 	.word	0x0000f570


	//   ....[9]....
        /*00a8*/ 	.word	0x0000f5c0


	//   ....[10]....
        /*00ac*/ 	.word	0x0000f610


	//   ....[11]....
        /*00b0*/ 	.word	0x0000f6e0


	//   ....[12]....
        /*00b4*/ 	.word	0x0000f740


	//   ....[13]....
        /*00b8*/ 	.word	0x0000f8d0


	//   ....[14]....
        /*00bc*/ 	.word	0x0000fa30


	//   ....[15]....
        /*00c0*/ 	.word	0x0000fa70


	//   ....[16]....
        /*00c4*/ 	.word	0x0000fb30


	//   ....[17]....
        /*00c8*/ 	.word	0x0000fcb0


	//   ....[18]....
        /*00cc*/ 	.word	0x0000fe30


	//   ....[19]....
        /*00d0*/ 	.word	0x0000ff90


	//   ....[20]....
        /*00d4*/ 	.word	0x000100d0


	//   ....[21]....
        /*00d8*/ 	.word	0x00010110


	//   ....[22]....
        /*00dc*/ 	.word	0x00010150


	//----- nvinfo : EIATTR_MAX_THREADS
	.align		4
.L_541:
        /*00e0*/ 	.byte	0x04, 0x05
        /*00e2*/ 	.short	(.L_543 - .L_542)
.L_542:
        /*00e4*/ 	.word	0x00000080
        /*00e8*/ 	.word	0x00000001
        /*00ec*/ 	.word	0x00000001


	//----- nvinfo : EIATTR_CRS_STACK_SIZE
	.align		4
.L_543:
        /*00f0*/ 	.byte	0x04, 0x1e
        /*00f2*/ 	.short	(.L_545 - .L_544)
.L_544:
        /*00f4*/ 	.word	0x00000000
.L_545:


//--------------------- .nv.info._ZN2at6native27unrolled_elementwise_kernelIZZZNS0_65_GLOBAL__N__cd49fe81_27_ActivationSoftplusKernel_cu_9e10b42f_309424softplus_backward_kernelERNS_18TensorIteratorBaseERKN3c106ScalarES8_ENKUlvE_clEvENKUlvE1_clEvEUlNS5_4HalfESB_E_St5arrayIPcLm3EELi4E23TrivialOffsetCalculatorILi2EjESG_ILi1EjENS0_6memory12LoadWithCastILi2EEENSJ_13StoreWithCastILi1EEEEEviT_T0_T2_T3_T4_T5_ --------------------------
	.section	.nv.info._ZN2at6native27unrolled_elementwise_kernelIZZZNS0_65_GLOBAL__N__cd49fe81_27_ActivationSoftplusKernel_cu_9e10b42f_309424softplus_backward_kernelERNS_18TensorIteratorBaseERKN3c106ScalarES8_ENKUlvE_clEvENKUlvE1_clEvEUlNS5_4HalfESB_E_St5arrayIPcLm3EELi4E23TrivialOffsetCalculatorILi2EjESG_ILi1EjENS0_6memory12LoadWithCastILi2EEENSJ_13StoreWithCastILi1EEEEEviT_T0_T2_T3_T4_T5_,"",@"SHT_CUDA_INFO"
	.sectionflags	@""
	.align	4


	//----- nvinfo : EIATTR_CUDA_API_VERSION
	.align		4
        /*0000*/ 	.byte	0x04, 0x37
        /*0002*/ 	.short	(.L_547 - .L_546)
.L_546:
        /*0004*/ 	.word	0x00000082


	//----- nvinfo : EIATTR_SW2861232_WAR
	.align		4
.L_547:
        /*0008*/ 	.byte	0x01, 0x35
	.zero		2


	//----- nvinfo : EIATTR_PARAM_CBANK
	.align		4
        /*000c*/ 	.byte	0x04, 0x0a
        /*000e*/ 	.short	(.L_549 - .L_548)
	.align		4
.L_548:
        /*0010*/ 	.word	index@(.nv.constant0._ZN2at6native27unrolled_elementwise_kernelIZZZNS0_65_GLOBAL__N__cd49fe81_27_ActivationSoftplusKernel_cu_9e10b42f_309424softplus_backward_kernelERNS_18TensorIteratorBaseERKN3c106ScalarES8_ENKUlvE_clEvENKUlvE1_clEvEUlNS5_4HalfESB_E_St5arrayIPcLm3EELi4E23TrivialOffsetCalculatorILi2EjESG_ILi1EjENS0_6memory12LoadWithCastILi2EEENSJ_13StoreWithCastILi1EEEEEviT_T0_T2_T3_T4_T5_)
        /*0014*/ 	.short	0x0160
        /*0016*/ 	.short	0x0048


	//----- nvinfo : EIATTR_CBANK_PARAM_SIZE
	.align		4
.L_549:
        /*0018*/ 	.byte	0x03, 0x19
        /*001a*/ 	.short	0x0048


	//----- nvinfo : EIATTR_KPARAM_INFO
	.align		4
        /*001c*/ 	.byte	0x04, 0x17
        /*001e*/ 	.short	(.L_551 - .L_550)
.L_550:
        /*0020*/ 	.word	0x00000000
        /*0024*/ 	.short	0x0006
        /*0026*/ 	.short	0x0040
        /*0028*/ 	.byte	0x00, 0xf0, 0x21, 0x00


	//----- nvinfo : EIATTR_KPARAM_INFO
	.align		4
.L_551:
        /*002c*/ 	.byte	0x04, 0x17
        /*002e*/ 	.short	(.L_553 - .L_552)
.L_552:
        /*0030*/ 	.word	0x00000000
        /*0034*/ 	.short	0x0005
        /*0036*/ 	.short	0x0034
        /*0038*/ 	.byte	0x00, 0xf0, 0x31, 0x00


	//----- nvinfo : EIATTR_KPARAM_INFO
	.align		4
.L_553:
        /*003c*/ 	.byte	0x04, 0x17
        /*003e*/ 	.short	(.L_555 - .L_554)
.L_554:
        /*0040*/ 	.word	0x00000000
        /*0044*/ 	.short	0x0004
        /*0046*/ 	.short	0x0031
        /*0048*/ 	.byte	0x00, 0xf0, 0x05, 0x00


	//----- nvinfo : EIATTR_KPARAM_INFO
	.align		4
.L_555:
        /*004c*/ 	.byte	0x04, 0x17
        /*004e*/ 	.short	(.L_557 - .L_556)
.L_556:
        /*0050*/ 	.word	0x00000000
        /*0054*/ 	.short	0x0003
        /*0056*/ 	.short	0x0030
        /*0058*/ 	.byte	0x00, 0xf0, 0x05, 0x00


	//----- nvinfo : EIATTR_KPARAM_INFO
	.align		4
.L_557:
        /*005c*/ 	.byte	0x04, 0x17
        /*005e*/ 	.short	(.L_559 - .L_558)
.L_558:
        /*0060*/ 	.word	0x00000000
        /*0064*/ 	.short	0x0002
        /*0066*/ 	.short	0x0018
        /*0068*/ 	.byte	0x00, 0xf0, 0x61, 0x00


	//----- nvinfo : EIATTR_KPARAM_INFO
	.align		4
.L_559:
        /*006c*/ 	.byte	0x04, 0x17
        /*006e*/ 	.short	(.L_561 - .L_560)
.L_560:
        /*0070*/ 	.word	0x00000000
        /*0074*/ 	.short	0x0001
        /*0076*/ 	.short	0x0008
        /*0078*/ 	.byte	0x00, 0xf0, 0x41, 0x00


	//----- nvinfo : EIATTR_KPARAM_INFO
	.align		4
.L_561:
        /*007c*/ 	.byte	0x04, 0x17
        /*007e*/ 	.short	(.L_563 - .L_562)
.L_562:
        /*0080*/ 	.word	0x00000000
        /*0084*/ 	.short	0x0000
        /*0086*/ 	.short	0x0000
        /*0088*/ 	.byte	0x00, 0xf0, 0x11, 0x00


	//----- nvinfo : EIATTR_MAXREG_COUNT
	.align		4
.L_563:
        /*008c*/ 	.byte	0x03, 0x1b
        /*008e*/ 	.short	0x00ff


	//----- nvinfo : EIATTR_EXTERNS
	.align		4
        /*0090*/ 	.byte	0x04, 0x0f
        /*0092*/ 	.short	(.L_565 - .L_564)


	//   ....[0]....
	.align		4
.L_564:
        /*0094*/ 	.word	index@(__assertfail)


	//----- nvinfo : EIATTR_MERCURY_ISA_VERSION
	.align		4
.L_565:
        /*0098*/ 	.byte	0x03, 0x5f
        /*009a*/ 	.short	0x0000


	//----- nvinfo : EIATTR_SYSCALL_OFFSETS
	.align		4
        /*009c*/ 	.byte	0x04, 0x46
        /*009e*/ 	.short	(.L_567 - .L_566)


	//   ....[0]....
.L_566:
        /*00a0*/ 	.word	0x00001080


	//   ....[1]....
        /*00a4*/ 	.word	0x000020d0


	//   ....[2]....
        /*00a8*/ 	.word	0x000031a0


	//   ....[3]....
        /*00ac*/ 	.word	0x000041f0


	//   ....[4]....
        /*00b0*/ 	.word	0x000052d0


	//   ....[5]....
        /*00b4*/ 	.word	0x00006310


	//   ....[6]....
        /*00b8*/ 	.word	0x000073d0


	//   ....[7]....
        /*00bc*/ 	.word	0x00008350


	//   ....[8]....
        /*00c0*/ 	.word	0x00009880


	//   ....[9]....
        /*00c4*/ 	.word	0x0000a8b0


	//   ....[10]....
        /*00c8*/ 	.word	0x0000b8a0


	//   ....[11]....
        /*00cc*/ 	.word	0x0000c890


	//----- nvinfo : EIATTR_EXIT_INSTR_OFFSETS
	.align		4
.L_567:
        /*00d0*/ 	.byte	0x04, 0x1c
        /*00d2*/ 	.short	(.L_569 - .L_568)


	//   ....[0]....
.L_568:
        /*00d4*/ 	.word	0x0000b960


	//   ....[1]....
        /*00d8*/ 	.word	0x0000ba90


	//   ....[2]....
        /*00dc*/ 	.word	0x0000bad0


	//   ....[3]....
        /*00e0*/ 	.word	0x0000bb70


	//   ....[4]....
        /*00e4*/ 	.word	0x0000bbb0


	//   ....[5]....
        /*00e8*/ 	.word	0x0000bbf0


	//   ....[6]....
        /*00ec*/ 	.word	0x0000bc80


	//   ....[7]....
        /*00f0*/ 	.word	0x0000bca0


	//   ....[8]....
        /*00f4*/ 	.word	0x0000bd40


	//   ....[9]....
        /*00f8*/ 	.word	0x0000bd90


	//   ....[10]....
        /*00fc*/ 	.word	0x0000bde0


	//   ....[11]....
        /*0100*/ 	.word	0x0000beb0


	//   ....[12]....
        /*0104*/ 	.word	0x0000bf10


	//   ....[13]....
        /*0108*/ 	.word	0x0000c0a0


	//   ....[14]....
        /*010c*/ 	.word	0x0000c200


	//   ....[15]....
        /*0110*/ 	.word	0x0000c240


	//   ....[16]....
        /*0114*/ 	.word	0x0000c300


	//   ....[17]....
        /*0118*/ 	.word	0x0000c480


	//   ....[18]....
        /*011c*/ 	.word	0x0000c600


	//   ....[19]....
        /*0120*/ 	.word	0x0000c760


	//   ....[20]....
        /*0124*/ 	.word	0x0000c8a0


	//   ....[21]....
        /*0128*/ 	.word	0x0000c8e0


	//   ....[22]....
        /*012c*/ 	.word	0x0000c920


	//----- nvinfo : EIATTR_MAX_THREADS
	.align		4
.L_569:
        /*0130*/ 	.byte	0x04, 0x05
        /*0132*/ 	.short	(.L_571 - .L_570)
.L_570:
        /*0134*/ 	.word	0x00000080
        /*0138*/ 	.word	0x00000001
        /*013c*/ 	.word	0x00000001


	//----- nvinfo : EIATTR_CRS_STACK_SIZE
	.align		4
.L_571:
        /*0140*/ 	.byte	0x04, 0x1e
        /*0142*/ 	.short	(.L_573 - .L_572)
.L_572:
        /*0144*/ 	.word	0x00000000
.L_573:


//--------------------- .nv.info._ZN2at6native18elementwise_kernelILi128ELi4EZNS0_22gpu_kernel_impl_nocastIZZZNS0_65_GLOBAL__N__cd49fe81_27_ActivationSoftplusKernel_cu_9e10b42f_309424softplus_backward_kernelERNS_18TensorIteratorBaseERKN3c106ScalarES9_ENKUlvE_clEvENKUlvE1_clEvEUlNS6_4HalfESC_E_EEvS5_RKT_EUliE_EEviT1_ --------------------------
	.section	.nv.info._ZN2at6native18elementwise_kernelILi128ELi4EZNS0_22gpu_kernel_impl_nocastIZZZNS0_65_GLOBAL__N__cd49fe81_27_ActivationSoftplusKernel_cu_9e10b42f_309424softplus_backward_kernelERNS_18TensorIteratorBaseERKN3c106ScalarES9_ENKUlvE_clEvENKUlvE1_clEvEUlNS6_4HalfESC_E_EEvS5_RKT_EUliE_EEviT1_,"",@"SHT_CUDA_INFO"
	.sectionflags	@""
	.align	4


	//----- nvinfo : EIATTR_CUDA_API_VERSION
	.align		4
        /*0000*/ 	.byte	0x04, 0x37
        /*0002*/ 	.short	(.L_575 - .L_574)
.L_574:
        /*0004*/ 	.word	0x00000082


	//----- nvinfo : EIATTR_SW2861232_WAR
	.align		4
.L_575:
        /*0008*/ 	.byte	0x01, 0x35
	.zero		2


	//----- nvinfo : EIATTR_PARAM_CBANK
	.align		4
        /*000c*/ 	.byte	0x04, 0x0a
        /*000e*/ 	.short	(.L_577 - .L_576)
	.align		4
.L_576:
        /*0010*/ 	.word	index@(.nv.constant0._ZN2at6native18elementwise_kernelILi128ELi4EZNS0_22gpu_kernel_impl_nocastIZZZNS0_65_GLOBAL__N__cd49fe81_27_ActivationSoftplusKernel_cu_9e10b42f_309424softplus_backward_kernelERNS_18TensorIteratorBaseERKN3c106ScalarES9_ENKUlvE_clEvENKUlvE1_clEvEUlNS6_4HalfESC_E_EEvS5_RKT_EUliE_EEviT1_)
        /*0014*/ 	.short	0x0160
        /*0016*/ 	.short	0x0298


	//----- nvinfo : EIATTR_CBANK_PARAM_SIZE
	.align		4
.L_577:
        /*0018*/ 	.byte	0x03, 0x19
        /*001a*/ 	.short	0x0298


	//----- nvinfo : EIATTR_KPARAM_INFO
	.align		4
        /*001c*/ 	.byte	0x04, 0x17
        /*001e*/ 	.short	(.L_579 - .L_578)
.L_578:
        /*0020*/ 	.word	0x00000000
        /*0024*/ 	.short	0x0001
        /*0026*/ 	.short	0x0008
        /*0028*/ 	.byte	0x00, 0xf0, 0x41, 0x0a


	//----- nvinfo : EIATTR_KPARAM_INFO
	.align		4
.L_579:
        /*002c*/ 	.byte	0x04, 0x17
        /*002e*/ 	.short	(.L_581 - .L_580)
.L_580:
        /*0030*/ 	.word	0x00000000
        /*0034*/ 	.short	0x0000
        /*0036*/ 	.short	0x0000
        /*0038*/ 	.byte	0x00, 0xf0, 0x11, 0x00


	//----- nvinfo : EIATTR_MAXREG_COUNT
	.align		4
.L_581:
        /*003c*/ 	.byte	0x03, 0x1b
        /*003e*/ 	.short	0x0080


	//----- nvinfo : EIATTR_MERCURY_ISA_VERSION
	.align		4
        /*0040*/ 	.byte	0x03, 0x5f
        /*0042*/ 	.short	0x0000


	//----- nvinfo : EIATTR_EXIT_INSTR_OFFSETS
	.align		4
        /*0044*/ 	.byte	0x04, 0x1c
        /*0046*/ 	.short	(.L_583 - .L_582)


	//   ....[0]....
.L_582:
        /*0048*/ 	.word	0x00003460


	//   ....[1]....
        /*004c*/ 	.word	0x00004580


	//----- nvinfo : EIATTR_MAX_THREADS
	.align		4
.L_583:
        /*0050*/ 	.byte	0x04, 0x05
        /*0052*/ 	.short	(.L_585 - .L_584)
.L_584:
        /*0054*/ 	.word	0x00000080
        /*0058*/ 	.word	0x00000001
        /*005c*/ 	.word	0x00000001


	//----- nvinfo : EIATTR_CRS_STACK_SIZE
	.align		4
.L_585:
        /*0060*/ 	.byte	0x04, 0x1e
        /*0062*/ 	.short	(.L_587 - .L_586)
.L_586:
        /*0064*/ 	.word	0x00000000
.L_587:


//--------------------- .nv.info._ZN2at6native27unrolled_elementwise_kernelIZZZNS0_65_GLOBAL__N__cd49fe81_27_ActivationSoftplusKernel_cu_9e10b42f_309424softplus_backward_kernelERNS_18TensorIteratorBaseERKN3c106ScalarES8_ENKUlvE_clEvENKUlvE1_clEvEUlNS5_4HalfESB_E_St5arrayIPcLm3EELi4E23TrivialOffsetCalculatorILi2EjESG_ILi1EjENS0_6memory15LoadWithoutCastENSJ_16StoreWithoutCastEEEviT_T0_T2_T3_T4_T5_ --------------------------
	.section	.nv.info._ZN2at6native27unrolled_elementwise_kernelIZZZNS0_65_GLOBAL__N__cd49fe81_27_ActivationSoftplusKernel_cu_9e10b42f_309424softplus_backward_kernelERNS_18TensorIteratorBaseERKN3c106ScalarES8_ENKUlvE_clEvENKUlvE1_clEvEUlNS5_4HalfESB_E_St5arrayIPcLm3EELi4E23TrivialOffsetCalculatorILi2EjESG_ILi1EjENS0_6memory15LoadWithoutCastENSJ_16StoreWithoutCastEEEviT_T0_T2_T3_T4_T5_,"",@"SHT_CUDA_INFO"
	.sectionflags	@""
	.align	4


	//----- nvinfo : EIATTR_CUDA_API_VERSION
	.align		4
        /*0000*/ 	.byte	0x04, 0x37
        /*0002*/ 	.short	(.L_589 - .L_588)
.L_588:
        /*0004*/ 	.word	0x00000082


	//----- nvinfo : EIATTR_SW2861232_WAR
	.align		4
.L_589:
        /*0008*/ 	.byte	0x01, 0x35
	.zero		2


	//----- nvinfo : EIATTR_PARAM_CBANK
	.align		4
        /*000c*/ 	.byte	0x04, 0x0a
        /*000e*/ 	.short	(.L_591 - .L_590)
	.align		4
.L_590:
        /*0010*/ 	.word	index@(.nv.constant0._ZN2at6native27unrolled_elementwise_kernelIZZZNS0_65_GLOBAL__N__cd49fe81_27_ActivationSoftplusKernel_cu_9e10b42f_309424softplus_backward_kernelERNS_18TensorIteratorBaseERKN3c106ScalarES8_ENKUlvE_clEvENKUlvE1_clEvEUlNS5_4HalfESB_E_St5arrayIPcLm3EELi4E23TrivialOffsetCalculatorILi2EjESG_ILi1EjENS0_6memory15LoadWithoutCastENSJ_16StoreWithoutCastEEEviT_T0_T2_T3_T4_T5_)
        /*0014*/ 	.short	0x0160
        /*0016*/ 	.short	0x0034


	//----- nvinfo : EIATTR_CBANK_PARAM_SIZE
	.align		4
.L_591:
        /*0018*/ 	.byte	0x03, 0x19
        /*001a*/ 	.short	0x0034


	//----- nvinfo : EIATTR_KPARAM_INFO
	.align		4
        /*001c*/ 	.byte	0x04, 0x17
        /*001e*/ 	.short	(.L_593 - .L_592)
.L_592:
        /*0020*/ 	.word	0x00000000
        /*0024*/ 	.short	0x0006
        /*0026*/ 	.short	0x0033
        /*0028*/ 	.byte	0x00, 0xf0, 0x05, 0x00


	//----- nvinfo : EIATTR_KPARAM_INFO
	.align		4
.L_593:
        /*002c*/ 	.byte	0x04, 0x17
        /*002e*/ 	.short	(.L_595 - .L_594)
.L_594:
        /*0030*/ 	.word	0x00000000
        /*0034*/ 	.short	0x0005
        /*0036*/ 	.short	0x0032
        /*0038*/ 	.byte	0x00, 0xf0, 0x05, 0x00


	//----- nvinfo : EIATTR_KPARAM_INFO
	.align		4
.L_595:
        /*003c*/ 	.byte	0x04, 0x17
        /*003e*/ 	.short	(.L_597 - .L_596)
.L_596:
        /*0040*/ 	.word	0x00000000
        /*0044*/ 	.short	0x0004
        /*0046*/ 	.short	0x0031
        /*0048*/ 	.byte	0x00, 0xf0, 0x05, 0x00


	//----- nvinfo : EIATTR_KPARAM_INFO
	.align		4
.L_597:
        /*004c*/ 	.byte	0x04, 0x17
        /*004e*/ 	.short	(.L_599 - .L_598)
.L_598:
        /*0050*/ 	.word	0x00000000
        /*0054*/ 	.short	0x0003
        /*0056*/ 	.short	0x0030
        /*0058*/ 	.byte	0x00, 0xf0, 0x05, 0x00


	//----- nvinfo : EIATTR_KPARAM_INFO
	.align		4
.L_599:
        /*005c*/ 	.byte	0x04, 0x17
        /*005e*/ 	.short	(.L_601 - .L_600)
.L_600:
        /*0060*/ 	.word	0x00000000
        /*0064*/ 	.short	0x0002
        /*0066*/ 	.short	0x0018
        /*0068*/ 	.byte	0x00, 0xf0, 0x61, 0x00


	//----- nvinfo : EIATTR_KPARAM_INFO
	.align		4
.L_601:
        /*006c*/ 	.byte	0x04, 0x17
        /*006e*/ 	.short	(.L_603 - .L_602)
.L_602:
        /*0070*/ 	.word	0x00000000
        /*0074*/ 	.short	0x0001
        /*0076*/ 	.short	0x0008
        /*0078*/ 	.byte	0x00, 0xf0, 0x41, 0x00


	//----- nvinfo : EIATTR_KPARAM_INFO
	.align		4
.L_603:
        /*007c*/ 	.byte	0x04, 0x17
        /*007e*/ 	.short	(.L_605 - .L_604)
.L_604:
        /*0080*/ 	.word	0x00000000
        /*0084*/ 	.short	0x0000
        /*0086*/ 	.short	0x0000
        /*0088*/ 	.byte	0x00, 0xf0, 0x11, 0x00


	//----- nvinfo : EIATTR_MAXREG_COUNT
	.align		4
.L_605:
        /*008c*/ 	.byte	0x03, 0x1b
        /*008e*/ 	.short	0x00ff


	//----- nvinfo : EIATTR_MERCURY_ISA_VERSION
	.align		4
        /*0090*/ 	.byte	0x03, 0x5f
        /*0092*/ 	.short	0x0000


	//----- nvinfo : EIATTR_EXIT_INSTR_OFFSETS
	.align		4
        /*0094*/ 	.byte	0x04, 0x1c
        /*0096*/ 	.short	(.L_607 - .L_606)


	//   ....[0]....
.L_606:
        /*0098*/ 	.word	0x00000810


	//   ....[1]....
        /*009c*/ 	.word	0x00000860


	//----- nvinfo : EIATTR_MAX_THREADS
	.align		4
.L_607:
        /*00a0*/ 	.byte	0x04, 0x05
        /*00a2*/ 	.short	(.L_609 - .L_608)
.L_608:
        /*00a4*/ 	.word	0x00000080
        /*00a8*/ 	.word	0x00000001
        /*00ac*/ 	.word	0x00000001


	//----- nvinfo : EIATTR_CRS_STACK_SIZE
	.align		4
.L_609:
        /*00b0*/ 	.byte	0x04, 0x1e
        /*00b2*/ 	.short	(.L_611 - .L_610)
.L_610:
        /*00b4*/ 	.word	0x00000000
.L_611:


//--------------------- .nv.info._ZN2at6native29vectorized_elementwise_kernelILi2EZZZNS0_65_GLOBAL__N__cd49fe81_27_ActivationSoftplusKernel_cu_9e10b42f_309424softplus_backward_kernelERNS_18TensorIteratorBaseERKN3c106ScalarES8_ENKUlvE_clEvENKUlvE1_clEvEUlNS5_4HalfESB_E_St5arrayIPcLm3EEEEviT0_T1_ --------------------------
	.section	.nv.info._ZN2at6native29vectorized_elementwise_kernelILi2EZZZNS0_65_GLOBAL__N__cd49fe81_27_ActivationSoftplusKernel_cu_9e10b42f_309424softplus_backward_kernelERNS_18TensorIteratorBaseERKN3c106ScalarES8_ENKUlvE_clEvENKUlvE1_clEvEUlNS5_4HalfESB_E_St5arrayIPcLm3EEEEviT0_T1_,"",@"SHT_CUDA_INFO"
	.sectionflags	@""
	.align	4


	//----- nvinfo : EIATTR_CUDA_API_VERSION
	.align		4
        /*0000*/ 	.byte	0x04, 0x37
        /*0002*/ 	.short	(.L_613 - .L_612)
.L_612:
        /*0004*/ 	.word	0x00000082


	//----- nvinfo : EIATTR_SW2861232_WAR
	.align		4
.L_613:
        /*0008*/ 	.byte	0x01, 0x35
	.zero		2


	//----- nvinfo : EIATTR_PARAM_CBANK
	.align		4
        /*000c*/ 	.byte	0x04, 0x0a
        /*000e*/ 	.short	(.L_615 - .L_614)
	.align		4
.L_614:
        /*0010*/ 	.word	index@(.nv.constant0._ZN2at6native29vectorized_elementwise_kernelILi2EZZZNS0_65_GLOBAL__N__cd49fe81_27_ActivationSoftplusKernel_cu_9e10b42f_309424softplus_backward_kernelERNS_18TensorIteratorBaseERKN3c106ScalarES8_ENKUlvE_clEvENKUlvE1_clEvEUlNS5_4HalfESB_E_St5arrayIPcLm3EEEEviT0_T1_)
        /*0014*/ 	.short	0x0160
        /*0016*/ 	.short	0x0030


	//----- nvinfo : EIATTR_CBANK_PARAM_SIZE
	.align		4
.L_615:
        /*0018*/ 	.byte	0x03, 0x19
        /*001a*/ 	.short	0x0030


	//----- nvinfo : EIATTR_KPARAM_INFO
	.align		4
        /*001c*/ 	.byte	0x04, 0x17
        /*001e*/ 	.short	(.L_617 - .L_616)
.L_616:
        /*0020*/ 	.word	0x00000000
        /*0024*/ 	.short	0x0002
        /*0026*/ 	.short	0x0018
        /*0028*/ 	.byte	0x00, 0xf0, 0x61, 0x00


	//----- nvinfo : EIATTR_KPARAM_INFO
	.align		4
.L_617:
        /*002c*/ 	.byte	0x04, 0x17
        /*002e*/ 	.short	(.L_619 - .L_618)
.L_618:
        /*0030*/ 	.word	0x00000000
        /*0034*/ 	.short	0x0001
        /*0036*/ 	.short	0x0008
        /*0038*/ 	.byte	0x00, 0xf0, 0x41, 0x00


	//----- nvinfo : EIATTR_KPARAM_INFO
	.align		4
.L_619:
        /*003c*/ 	.byte	0x04, 0x17
        /*003e*/ 	.short	(.L_621 - .L_620)
.L_620:
        /*0040*/ 	.word	0x00000000
        /*0044*/ 	.short	0x0000
        /*0046*/ 	.short	0x0000
        /*0048*/ 	.byte	0x00, 0xf0, 0x11, 0x00


	//----- nvinfo : EIATTR_MAXREG_COUNT
	.align		4
.L_621:
        /*004c*/ 	.byte	0x03, 0x1b
        /*004e*/ 	.short	0x00ff


	//----- nvinfo : EIATTR_MERCURY_ISA_VERSION
	.align		4
        /*0050*/ 	.byte	0x03, 0x5f
        /*0052*/ 	.short	0x0000


	//----- nvinfo : EIATTR_EXIT_INSTR_OFFSETS
	.align		4
        /*0054*/ 	.byte	0x04, 0x1c
        /*0056*/ 	.short	(.L_623 - .L_622)


	//   ....[0]....
.L_622:
        /*0058*/ 	.word	0x000006f0


	//   ....[1]....
        /*005c*/ 	.word	0x00001740


	//   ....[2]....
        /*0060*/ 	.word	0x00001790


	//----- nvinfo : EIATTR_MAX_THREADS
	.align		4
.L_623:
        /*0064*/ 	.byte	0x04, 0x05
        /*0066*/ 	.short	(.L_625 - .L_624)
.L_624:
        /*0068*/ 	.word	0x00000080
        /*006c*/ 	.word	0x00000001
        /*0070*/ 	.word	0x00000001


	//----- nvinfo : EIATTR_CRS_STACK_SIZE
	.align		4
.L_625:
        /*0074*/ 	.byte	0x04, 0x1e
        /*0076*/ 	.short	(.L_627 - .L_626)
.L_626:
        /*0078*/ 	.word	0x00000000
.L_627:


//--------------------- .nv.info._ZN2at6native29vectorized_elementwise_kernelILi4EZZZNS0_65_GLOBAL__N__cd49fe81_27_ActivationSoftplusKernel_cu_9e10b42f_309424softplus_backward_kernelERNS_18TensorIteratorBaseERKN3c106ScalarES8_ENKUlvE_clEvENKUlvE1_clEvEUlNS5_4HalfESB_E_St5arrayIPcLm3EEEEviT0_T1_ --------------------------
	.section	.nv.info._ZN2at6native29vectorized_elementwise_kernelILi4EZZZNS0_65_GLOBAL__N__cd49fe81_27_ActivationSoftplusKernel_cu_9e10b42f_309424softplus_backward_kernelERNS_18TensorIteratorBaseERKN3c106ScalarES8_ENKUlvE_clEvENKUlvE1_clEvEUlNS5_4HalfESB_E_St5arrayIPcLm3EEEEviT0_T1_,"",@"SHT_CUDA_INFO"
	.sectionflags	@""
	.align	4


	//----- nvinfo : EIATTR_CUDA_API_VERSION
	.align		4
        /*0000*/ 	.byte	0x04, 0x37
        /*0002*/ 	.short	(.L_629 - .L_628)
.L_628:
        /*0004*/ 	.word	0x00000082


	//----- nvinfo : EIATTR_SW2861232_WAR
	.align		4
.L_629:
        /*0008*/ 	.byte	0x01, 0x35
	.zero		2


	//----- nvinfo : EIATTR_PARAM_CBANK
	.align		4
        /*000c*/ 	.byte	0x04, 0x0a
        /*000e*/ 	.short	(.L_631 - .L_630)
	.align		4
.L_630:
        /*0010*/ 	.word	index@(.nv.constant0._ZN2at6native29vectorized_elementwise_kernelILi4EZZZNS0_65_GLOBAL__N__cd49fe81_27_ActivationSoftplusKernel_cu_9e10b42f_309424softplus_backward_kernelERNS_18TensorIteratorBaseERKN3c106ScalarES8_ENKUlvE_clEvENKUlvE1_clEvEUlNS5_4HalfESB_E_St5arrayIPcLm3EEEEviT0_T1_)
        /*0014*/ 	.short	0x0160
        /*0016*/ 	.short	0x0030


	//----- nvinfo : EIATTR_CBANK_PARAM_SIZE
	.align		4
.L_631:
        /*0018*/ 	.byte	0x03, 0x19
        /*001a*/ 	.short	0x0030


	//----- nvinfo : EIATTR_KPARAM_INFO
	.align		4
        /*001c*/ 	.byte	0x04, 0x17
        /*001e*/ 	.short	(.L_633 - .L_632)
.L_632:
        /*0020*/ 	.word	0x00000000
        /*0024*/ 	.short	0x0002
        /*0026*/ 	.short	0x0018
        /*0028*/ 	.byte	0x00, 0xf0, 0x61, 0x00


	//----- nvinfo : EIATTR_KPARAM_INFO
	.align		4
.L_633:
        /*002c*/ 	.byte	0x04, 0x17
        /*002e*/ 	.short	(.L_635 - .L_634)
.L_634:
        /*0030*/ 	.word	0x00000000
        /*0034*/ 	.short	0x0001
        /*0036*/ 	.short	0x0008
        /*0038*/ 	.byte	0x00, 0xf0, 0x41, 0x00


	//----- nvinfo : EIATTR_KPARAM_INFO
	.align		4
.L_635:
        /*003c*/ 	.byte	0x04, 0x17
        /*003e*/ 	.short	(.L_637 - .L_636)
.L_636:
        /*0040*/ 	.word	0x00000000
        /*0044*/ 	.short	0x0000
        /*0046*/ 	.short	0x0000
        /*0048*/ 	.byte	0x00, 0xf0, 0x11, 0x00


	//----- nvinfo : EIATTR_MAXREG_COUNT
	.align		4
.L_637:
        /*004c*/ 	.byte	0x03, 0x1b
        /*004e*/ 	.short	0x00ff


	//----- nvinfo : EIATTR_MERCURY_ISA_VERSION
	.align		4
        /*0050*/ 	.byte	0x03, 0x5f
        /*0052*/ 	.short	0x0000


	//----- nvinfo : EIATTR_EXIT_INSTR_OFFSETS
	.align		4
        /*0054*/ 	.byte	0x04, 0x1c
        /*0056*/ 	.short	(.L_639 - .L_638)


	//   ....[0]....
.L_638:
        /*0058*/ 	.word	0x00000690


	//   ....[1]....
        /*005c*/ 	.word	0x000016e0


	//   ....[2]....
        /*0060*/ 	.word	0x00001730


	//----- nvinfo : EIATTR_MAX_THREADS
	.align		4
.L_639:
        /*0064*/ 	.byte	0x04, 0x05
        /*0066*/ 	.short	(.L_641 - .L_640)
.L_640:
        /*0068*/ 	.word	0x00000080
        /*006c*/ 	.word	0x00000001
        /*0070*/ 	.word	0x00000001


	//----- nvinfo : EIATTR_CRS_STACK_SIZE
	.align		4
.L_641:
        /*0074*/ 	.byte	0x04, 0x1e
        /*0076*/ 	.short	(.L_643 - .L_642)
.L_642:
        /*0078*/ 	.word	0x00000000
.L_643:


//--------------------- .nv.info._ZN2at6native29vectorized_elementwise_kernelILi8EZZZNS0_65_GLOBAL__N__cd49fe81_27_ActivationSoftplusKernel_cu_9e10b42f_309424softplus_backward_kernelERNS_18TensorIteratorBaseERKN3c106ScalarES8_ENKUlvE_clEvENKUlvE1_clEvEUlNS5_4HalfESB_E_St5arrayIPcLm3EEEEviT0_T1_ --------------------------
	.section	.nv.info._ZN2at6native29vectorized_elementwise_kernelILi8EZZZNS0_65_GLOBAL__N__cd49fe81_27_ActivationSoftplusKernel_cu_9e10b42f_309424softplus_backward_kernelERNS_18TensorIteratorBaseERKN3c106ScalarES8_ENKUlvE_clEvENKUlvE1_clEvEUlNS5_4HalfESB_E_St5arrayIPcLm3EEEEviT0_T1_,"",@"SHT_CUDA_INFO"
	.sectionflags	@""
	.align	4


	//----- nvinfo : EIATTR_CUDA_API_VERSION
	.align		4
        /*0000*/ 	.byte	0x04, 0x37
        /*0002*/ 	.short	(.L_645 - .L_644)
.L_644:
        /*0004*/ 	.word	0x00000082


	//----- nvinfo : EIATTR_SW2861232_WAR
	.align		4
.L_645:
        /*0008*/ 	.byte	0x01, 0x35
	.zero		2


	//----- nvinfo : EIATTR_PARAM_CBANK
	.align		4
        /*000c*/ 	.byte	0x04, 0x0a
        /*000e*/ 	.short	(.L_647 - .L_646)
	.align		4
.L_646:
        /*0010*/ 	.word	index@(.nv.constant0._ZN2at6native29vectorized_elementwise_kernelILi8EZZZNS0_65_GLOBAL__N__cd49fe81_27_ActivationSoftplusKernel_cu_9e10b42f_309424softplus_backward_kernelERNS_18TensorIteratorBaseERKN3c106ScalarES8_ENKUlvE_clEvENKUlvE1_clEvEUlNS5_4HalfESB_E_St5arrayIPcLm3EEEEviT0_T1_)
        /*0014*/ 	.short	0x0160
        /*0016*/ 	.short	0x0030


	//----- nvinfo : EIATTR_CBANK_PARAM_SIZE
	.align		4
.L_647:
        /*0018*/ 	.byte	0x03, 0x19
        /*001a*/ 	.short	0x0030


	//----- nvinfo : EIATTR_KPARAM_INFO
	.align		4
        /*001c*/ 	.byte	0x04, 0x17
        /*001e*/ 	.short	(.L_649 - .L_648)
.L_648:
        /*0020*/ 	.word	0x00000000
        /*0024*/ 	.short	0x0002
        /*0026*/ 	.short	0x0018
        /*0028*/ 	.byte	0x00, 0xf0, 0x61, 0x00


	//----- nvinfo : EIATTR_KPARAM_INFO
	.align		4
.L_649:
        /*002c*/ 	.byte	0x04, 0x17
        /*002e*/ 	.short	(.L_651 - .L_650)
.L_650:
        /*0030*/ 	.word	0x00000000
        /*0034*/ 	.short	0x0001
        /*0036*/ 	.short	0x0008
        /*0038*/ 	.byte	0x00, 0xf0, 0x41, 0x00


	//----- nvinfo : EIATTR_KPARAM_INFO
	.align		4
.L_651:
        /*003c*/ 	.byte	0x04, 0x17
        /*003e*/ 	.short	(.L_653 - .L_652)
.L_652:
        /*0040*/ 	.word	0x00000000
        /*0044*/ 	.short	0x0000
        /*0046*/ 	.short	0x0000
        /*0048*/ 	.byte	0x00, 0xf0, 0x11, 0x00


	//----- nvinfo : EIATTR_MAXREG_COUNT
	.align		4
.L_653:
        /*004c*/ 	.byte	0x03, 0x1b
        /*004e*/ 	.short	0x00ff


	//----- nvinfo : EIATTR_MERCURY_ISA_VERSION
	.align		4
        /*0050*/ 	.byte	0x03, 0x5f
        /*0052*/ 	.short	0x0000


	//----- nvinfo : EIATTR_EXIT_INSTR_OFFSETS
	.align		4
        /*0054*/ 	.byte	0x04, 0x1c
        /*0056*/ 	.short	(.L_655 - .L_654)


	//   ....[0]....
.L_654:
        /*0058*/ 	.word	0x00000010


	//----- nvinfo : EIATTR_MAX_THREADS
	.align		4
.L_655:
        /*005c*/ 	.byte	0x04, 0x05
        /*005e*/ 	.short	(.L_657 - .L_656)
.L_656:
        /*0060*/ 	.word	0x00000080
        /*0064*/ 	.word	0x00000001
        /*0068*/ 	.word	0x00000001
.L_657:


//--------------------- .nv.info._ZN2at6native18elementwise_kernelILi128ELi4EZNS0_15gpu_kernel_implIZZZNS0_65_GLOBAL__N__cd49fe81_27_ActivationSoftplusKernel_cu_9e10b42f_309424softplus_backward_kernelERNS_18TensorIteratorBaseERKN3c106ScalarES9_ENKUlvE_clEvENKUlvE0_clEvEUlffE_EEvS5_RKT_EUliE_EEviT1_ --------------------------
	.section	.nv.info._ZN2at6native18elementwise_kernelILi128ELi4EZNS0_15gpu_kernel_implIZZZNS0_65_GLOBAL__N__cd49fe81_27_ActivationSoftplusKernel_cu_9e10b42f_309424softplus_backward_kernelERNS_18TensorIteratorBaseERKN3c106ScalarES9_ENKUlvE_clEvENKUlvE0_clEvEUlffE_EEvS5_RKT_EUliE_EEviT1_,"",@"SHT_CUDA_INFO"
	.sectionflags	@""
	.align	4


	//----- nvinfo : EIATTR_CUDA_API_VERSION
	.align		4
        /*0000*/ 	.byte	0x04, 0x37
        /*0002*/ 	.short	(.L_659 - .L_658)
.L_658:
        /*0004*/ 	.word	0x00000082


	//----- nvinfo : EIATTR_SW2861232_WAR
	.align		4
.L_659:
        /*0008*/ 	.byte	0x01, 0x35
	.zero		2


	//----- nvinfo : EIATTR_PARAM_CBANK
	.align		4
        /*000c*/ 	.byte	0x04, 0x0a
        /*000e*/ 	.short	(.L_661 - .L_660)
	.align		4
.L_660:
        /*0010*/ 	.word	index@(.nv.constant0._ZN2at6native18elementwise_kernelILi128ELi4EZNS0_15gpu_kernel_implIZZZNS0_65_GLOBAL__N__cd49fe81_27_ActivationSoftplusKernel_cu_9e10b42f_309424softplus_backward_kernelERNS_18TensorIteratorBaseERKN3c106ScalarES9_ENKUlvE_clEvENKUlvE0_clEvEUlffE_EEvS5_RKT_EUliE_EEviT1_)
        /*0014*/ 	.short	0x0160
        /*0016*/ 	.short	0x02a0


	//----- nvinfo : EIATTR_CBANK_PARAM_SIZE
	.align		4
.L_661:
        /*0018*/ 	.byte	0x03, 0x19
        /*001a*/ 	.short	0x02a0


	//----- nvinfo : EIATTR_KPARAM_INFO
	.align		4
        /*001c*/ 	.byte	0x04, 0x17
        /*001e*/ 	.short	(.L_663 - .L_662)
.L_662:
        /*0020*/ 	.word	0x00000000
        /*0024*/ 	.short	0x0001
        /*0026*/ 	.short	0x0008
        /*0028*/ 	.byte	0x00, 0xf0, 0x61, 0x0a


	//----- nvinfo : EIATTR_KPARAM_INFO
	.align		4
.L_663:
        /*002c*/ 	.byte	0x04, 0x17
        /*002e*/ 	.short	(.L_665 - .L_664)
.L_664:
        /*0030*/ 	.word	0x00000000
        /*0034*/ 	.short	0x0000
        /*0036*/ 	.short	0x0000
        /*0038*/ 	.byte	0x00, 0xf0, 0x11, 0x00


	//----- nvinfo : EIATTR_MAXREG_COUNT
	.align		4
.L_665:
        /*003c*/ 	.byte	0x03, 0x1b
        /*003e*/ 	.short	0x0080


	//----- nvinfo : EIATTR_EXTERNS
	.align		4
        /*0040*/ 	.byte	0x04, 0x0f
        /*0042*/ 	.short	(.L_667 - .L_666)


	//   ....[0]....
	.align		4
.L_666:
        /*0044*/ 	.word	index@(__assertfail)


	//----- nvinfo : EIATTR_MERCURY_ISA_VERSION
	.align		4
.L_667:
        /*0048*/ 	.byte	0x03, 0x5f
        /*004a*/ 	.short	0x0000


	//----- nvinfo : EIATTR_SYSCALL_OFFSETS
	.align		4
        /*004c*/ 	.byte	0x04, 0x46
        /*004e*/ 	.short	(.L_669 - .L_668)


	//   ....[0]....
.L_668:
        /*0050*/ 	.word	0x00001e00


	//   ....[1]....
        /*0054*/ 	.word	0x00002c00


	//   ....[2]....
        /*0058*/ 	.word	0x00003b00


	//   ....[3]....
        /*005c*/ 	.word	0x00005950


	//   ....[4]....
        /*0060*/ 	.word	0x00006750


	//   ....[5]....
        /*0064*/ 	.word	0x00007650


	//   ....[6]....
        /*0068*/ 	.word	0x00009470


	//   ....[7]....
        /*006c*/ 	.word	0x0000a270


	//   ....[8]....
        /*0070*/ 	.word	0x0000b170


	//   ....[9]....
        /*0074*/ 	.word	0x0000cfa0


	//   ....[10]....
        /*0078*/ 	.word	0x0000dda0


	//   ....[11]....
        /*007c*/ 	.word	0x0000eca0


	//----- nvinfo : EIATTR_EXIT_INSTR_OFFSETS
	.align		4
.L_669:
        /*0080*/ 	.byte	0x04, 0x1c
        /*0082*/ 	.short	(.L_671 - .L_670)


	//   ....[0]....
.L_670:
        /*0084*/ 	.word	0x0000b210


	//   ....[1]....
        /*0088*/ 	.word	0x0000df90


	//   ....[2]....
        /*008c*/ 	.word	0x0000dfd0


	//   ....[3]....
        /*0090*/ 	.word	0x0000e060


	//   ....[4]....
        /*0094*/ 	.word	0x0000e090


	//   ....[5]....
        /*0098*/ 	.word	0x0000e0c0


	//   ....[6]....
        /*009c*/ 	.word	0x0000e140


	//   ....[7]....
        /*00a0*/ 	.word	0x0000e170


	//   ....[8]....
        /*00a4*/ 	.word	0x0000e200


	//   ....[9]....
        /*00a8*/ 	.word	0x0000e240


	//   ....[10]....
        /*00ac*/ 	.word	0x0000e280


	//   ....[11]....
        /*00b0*/ 	.word	0x0000e340


	//   ....[12]....
        /*00b4*/ 	.word	0x0000e390


	//   ....[13]....
        /*00b8*/ 	.word	0x0000e510


	//   ....[14]....
        /*00bc*/ 	.word	0x0000e660


	//   ....[15]....
        /*00c0*/ 	.word	0x0000e690


	//   ....[16]....
        /*00c4*/ 	.word	0x0000e740


	//   ....[17]....
        /*00c8*/ 	.word	0x0000e8b0


	//   ....[18]....
        /*00cc*/ 	.word	0x0000ea20


	//   ....[19]....
        /*00d0*/ 	.word	0x0000eb70


	//   ....[20]....
        /*00d4*/ 	.word	0x0000ecb0


	//   ....[21]....
        /*00d8*/ 	.word	0x0000ece0


	//   ....[22]....
        /*00dc*/ 	.word	0x0000ed10


	//----- nvinfo : EIATTR_MAX_THREADS
	.align		4
.L_671:
        /*00e0*/ 	.byte	0x04, 0x05
        /*00e2*/ 	.short	(.L_673 - .L_672)
.L_672:
        /*00e4*/ 	.word	0x00000080
        /*00e8*/ 	.word	0x00000001
        /*00ec*/ 	.word	0x00000001


	//----- nvinfo : EIATTR_CRS_STACK_SIZE
	.align		4
.L_673:
        /*00f0*/ 	.byte	0x04, 0x1e
        /*00f2*/ 	.short	(.L_675 - .L_674)
.L_674:
        /*00f4*/ 	.word	0x00000000
.L_675:


//--------------------- .nv.info._ZN2at6native27unrolled_elementwise_kernelIZZZNS0_65_GLOBAL__N__cd49fe81_27_ActivationSoftplusKernel_cu_9e10b42f_309424softplus_backward_kernelERNS_18TensorIteratorBaseERKN3c106ScalarES8_ENKUlvE_clEvENKUlvE0_clEvEUlffE_St5arrayIPcLm3EELi4E23TrivialOffsetCalculatorILi2EjESF_ILi1EjENS0_6memory12LoadWithCastILi2EEENSI_13StoreWithCastILi1EEEEEviT_T0_T2_T3_T4_T5_ --------------------------
	.section	.nv.info._ZN2at6native27unrolled_elementwise_kernelIZZZNS0_65_GLOBAL__N__cd49fe81_27_ActivationSoftplusKernel_cu_9e10b42f_309424softplus_backward_kernelERNS_18TensorIteratorBaseERKN3c106ScalarES8_ENKUlvE_clEvENKUlvE0_clEvEUlffE_St5arrayIPcLm3EELi4E23TrivialOffsetCalculatorILi2EjESF_ILi1EjENS0_6memory12LoadWithCastILi2EEENSI_13StoreWithCastILi1EEEEEviT_T0_T2_T3_T4_T5_,"",@"SHT_CUDA_INFO"
	.sectionflags	@""
	.align	4


	//----- nvinfo : EIATTR_CUDA_API_VERSION
	.align		4
        /*0000*/ 	.byte	0x04, 0x37
        /*0002*/ 	.short	(.L_677 - .L_676)
.L_676:
        /*0004*/ 	.word	0x00000082


	//----- nvinfo : EIATTR_SW2861232_WAR
	.align		4
.L_677:
        /*0008*/ 	.byte	0x01, 0x35
	.zero		2


	//----- nvinfo : EIATTR_PARAM_CBANK
	.align		4
        /*000c*/ 	.byte	0x04, 0x0a
        /*000e*/ 	.short	(.L_679 - .L_678)
	.align		4
.L_678:
        /*0010*/ 	.word	index@(.nv.constant0._ZN2at6native27unrolled_elementwise_kernelIZZZNS0_65_GLOBAL__N__cd49fe81_27_ActivationSoftplusKernel_cu_9e10b42f_309424softplus_backward_kernelERNS_18TensorIteratorBaseERKN3c106ScalarES8_ENKUlvE_clEvENKUlvE0_clEvEUlffE_St5arrayIPcLm3EELi4E23TrivialOffsetCalculatorILi2EjESF_ILi1EjENS0_6memory12LoadWithCastILi2EEENSI_13StoreWithCastILi1EEEEEviT_T0_T2_T3_T4_T5_)
        /*0014*/ 	.short	0x0160
        /*0016*/ 	.short	0x0048


	//----- nvinfo : EIATTR_CBANK_PARAM_SIZE
	.align		4
.L_679:
        /*0018*/ 	.byte	0x03, 0x19
        /*001a*/ 	.short	0x0048


	//----- nvinfo : EIATTR_KPARAM_INFO
	.align		4
        /*001c*/ 	.byte	0x04, 0x17
        /*001e*/ 	.short	(.L_681 - .L_680)
.L_680:
        /*0020*/ 	.word	0x00000000
        /*0024*/ 	.short	0x0006
        /*0026*/ 	.short	0x0040
        /*0028*/ 	.byte	0x00, 0xf0, 0x21, 0x00


	//----- nvinfo : EIATTR_KPARAM_INFO
	.align		4
.L_681:
        /*002c*/ 	.byte	0x04, 0x17
        /*002e*/ 	.short	(.L_683 - .L_682)
.L_682:
        /*0030*/ 	.word	0x00000000
        /*0034*/ 	.short	0x0005
        /*0036*/ 	.short	0x0034
        /*0038*/ 	.byte	0x00, 0xf0, 0x31, 0x00


	//----- nvinfo : EIATTR_KPARAM_INFO
	.align		4
.L_683:
        /*003c*/ 	.byte	0x04, 0x17
        /*003e*/ 	.short	(.L_685 - .L_684)
.L_684:
        /*0040*/ 	.word	0x00000000
        /*0044*/ 	.short	0x0004
        /*0046*/ 	.short	0x0031
        /*0048*/ 	.byte	0x00, 0xf0, 0x05, 0x00


	//----- nvinfo : EIATTR_KPARAM_INFO
	.align		4
.L_685:
        /*004c*/ 	.byte	0x04, 0x17
        /*004e*/ 	.short	(.L_687 - .L_686)
.L_686:
        /*0050*/ 	.word	0x00000000
        /*0054*/ 	.short	0x0003
        /*0056*/ 	.short	0x0030
        /*0058*/ 	.byte	0x00, 0xf0, 0x05, 0x00


	//----- nvinfo : EIATTR_KPARAM_INFO
	.align		4
.L_687:
        /*005c*/ 	.byte	0x04, 0x17
        /*005e*/ 	.short	(.L_689 - .L_688)
.L_688:
        /*0060*/ 	.word	0x00000000
        /*0064*/ 	.short	0x0002
        /*0066*/ 	.short	0x0018
        /*0068*/ 	.byte	0x00, 0xf0, 0x61, 0x00


	//----- nvinfo : EIATTR_KPARAM_INFO
	.align		4
.L_689:
        /*006c*/ 	.byte	0x04, 0x17
        /*006e*/ 	.short	(.L_691 - .L_690)
.L_690:
        /*0070*/ 	.word	0x00000000
        /*0074*/ 	.short	0x0001
        /*0076*/ 	.short	0x0008
        /*0078*/ 	.byte	0x00, 0xf0, 0x41, 0x00


	//----- nvinfo : EIATTR_KPARAM_INFO
	.align		4
.L_691:
        /*007c*/ 	.byte	0x04, 0x17
        /*007e*/ 	.short	(.L_693 - .L_692)
.L_692:
        /*0080*/ 	.word	0x00000000
        /*0084*/ 	.short	0x0000
        /*0086*/ 	.short	0x0000
        /*0088*/ 	.byte	0x00, 0xf0, 0x11, 0x00


	//----- nvinfo : EIATTR_MAXREG_COUNT
	.align		4
.L_693:
        /*008c*/ 	.byte	0x03, 0x1b
        /*008e*/ 	.short	0x00ff


	//----- nvinfo : EIATTR_EXTERNS
	.align		4
        /*0090*/ 	.byte	0x04, 0x0f
        /*0092*/ 	.short	(.L_695 - .L_694)


	//   ....[0]....
	.align		4
.L_694:
        /*0094*/ 	.word	index@(__assertfail)


	//----- nvinfo : EIATTR_MERCURY_ISA_VERSION
	.align		4
.L_695:
        /*0098*/ 	.byte	0x03, 0x5f
        /*009a*/ 	.short	0x0000


	//----- nvinfo : EIATTR_SYSCALL_OFFSETS
	.align		4
        /*009c*/ 	.byte	0x04, 0x46
        /*009e*/ 	.short	(.L_697 - .L_696)


	//   ....[0]....
.L_696:
        /*00a0*/ 	.word	0x00000e70


	//   ....[1]....
        /*00a4*/ 	.word	0x00001c70


	//   ....[2]....
        /*00a8*/ 	.word	0x00002af0


	//   ....[3]....
        /*00ac*/ 	.word	0x000038f0


	//   ....[4]....
        /*00b0*/ 	.word	0x00004770


	//   ....[5]....
        /*00b4*/ 	.word	0x00005570


	//   ....[6]....
        /*00b8*/ 	.word	0x000063e0


	//   ....[7]....
        /*00bc*/ 	.word	0x000071b0


	//   ....[8]....
        /*00c0*/ 	.word	0x000084f0


	//   ....[9]....
        /*00c4*/ 	.word	0x00009400


	//   ....[10]....
        /*00c8*/ 	.word	0x0000a2d0


	//   ....[11]....
        /*00cc*/ 	.word	0x0000b1a0


	//----- nvinfo : EIATTR_EXIT_INSTR_OFFSETS
	.align		4
.L_697:
        /*00d0*/ 	.byte	0x04, 0x1c
        /*00d2*/ 	.short	(.L_699 - .L_698)


	//   ....[0]....
.L_698:
        /*00d4*/ 	.word	0x0000a370


	//   ....[1]....
        /*00d8*/ 	.word	0x0000a490


	//   ....[2]....
        /*00dc*/ 	.word	0x0000a4d0


	//   ....[3]....
        /*00e0*/ 	.word	0x0000a560


	//   ....[4]....
        /*00e4*/ 	.word	0x0000a590


	//   ....[5]....
        /*00e8*/ 	.word	0x0000a5c0


	//   ....[6]....
        /*00ec*/ 	.word	0x0000a640


	//   ....[7]....
        /*00f0*/ 	.word	0x0000a670


	//   ....[8]....
        /*00f4*/ 	.word	0x0000a700


	//   ....[9]....
        /*00f8*/ 	.word	0x0000a740


	//   ....[10]....
        /*00fc*/ 	.word	0x0000a780


	//   ....[11]....
        /*0100*/ 	.word	0x0000a840


	//   ....[12]....
        /*0104*/ 	.word	0x0000a890


	//   ....[13]....
        /*0108*/ 	.word	0x0000aa10


	//   ....[14]....
        /*010c*/ 	.word	0x0000ab60


	//   ....[15]....
        /*0110*/ 	.word	0x0000ab90


	//   ....[16]....
        /*0114*/ 	.word	0x0000ac40


	//   ....[17]....
        /*0118*/ 	.word	0x0000adb0


	//   ....[18]....
        /*011c*/ 	.word	0x0000af20


	//   ....[19]....
        /*0120*/ 	.word	0x0000b070


	//   ....[20]....
        /*0124*/ 	.word	0x0000b1b0


	//   ....[21]....
        /*0128*/ 	.word	0x0000b1e0


	//   ....[22]....
        /*012c*/ 	.word	0x0000b210


	//----- nvinfo : EIATTR_MAX_THREADS
	.align		4
.L_699:
        /*0130*/ 	.byte	0x04, 0x05
        /*0132*/ 	.short	(.L_701 - .L_700)
.L_700:
        /*0134*/ 	.word	0x00000080
        /*0138*/ 	.word	0x00000001
        /*013c*/ 	.word	0x00000001


	//----- nvinfo : EIATTR_CRS_STACK_SIZE
	.align		4
.L_701:
        /*0140*/ 	.byte	0x04, 0x1e
        /*0142*/ 	.short	(.L_703 - .L_702)
.L_702:
        /*0144*/ 	.word	0x00000000
.L_703:


//--------------------- .nv.info._ZN2at6native18elementwise_kernelILi128ELi2EZNS0_22gpu_kernel_impl_nocastIZZZNS0_65_GLOBAL__N__cd49fe81_27_ActivationSoftplusKernel_cu_9e10b42f_309424softplus_backward_kernelERNS_18TensorIteratorBaseERKN3c106ScalarES9_ENKUlvE_clEvENKUlvE0_clEvEUlffE_EEvS5_RKT_EUliE_EEviT1_ --------------------------
	.section	.nv.info._ZN2at6native18elementwise_kernelILi128ELi2EZNS0_22gpu_kernel_impl_nocastIZZZNS0_65_GLOBAL__N__cd49fe81_27_ActivationSoftplusKernel_cu_9e10b42f_309424softplus_backward_kernelERNS_18TensorIteratorBaseERKN3c106ScalarES9_ENKUlvE_clEvENKUlvE0_clEvEUlffE_EEvS5_RKT_EUliE_EEviT1_,"",@"SHT_CUDA_INFO"
	.sectionflags	@""
	.align	4


	//----- nvinfo : EIATTR_CUDA_API_VERSION
	.align		4
        /*0000*/ 	.byte	0x04, 0x37
        /*0002*/ 	.short	(.L_705 - .L_704)
.L_704:
        /*0004*/ 	.word	0x00000082


	//----- nvinfo : EIATTR_SW2861232_WAR
	.align		4
.L_705:
        /*0008*/ 	.byte	0x01, 0x35
	.zero		2


	//----- nvinfo : EIATTR_PARAM_CBANK
	.align		4
        /*000c*/ 	.byte	0x04, 0x0a
        /*000e*/ 	.short	(.L_707 - .L_706)
	.align		4
.L_706:
        /*0010*/ 	.word	index@(.nv.constant0._ZN2at6native18elementwise_kernelILi128ELi2EZNS0_22gpu_kernel_impl_nocastIZZZNS0_65_GLOBAL__N__cd49fe81_27_ActivationSoftplusKernel_cu_9e10b42f_309424softplus_backward_kernelERNS_18TensorIteratorBaseERKN3c106ScalarES9_ENKUlvE_clEvENKUlvE0_clEvEUlffE_EEvS5_RKT_EUliE_EEviT1_)
        /*0014*/ 	.short	0x0160
        /*0016*/ 	.short	0x0298


	//----- nvinfo : EIATTR_CBANK_PARAM_SIZE
	.align		4
.L_707:
        /*0018*/ 	.byte	0x03, 0x19
        /*001a*/ 	.short	0x0298


	//----- nvinfo : EIATTR_KPARAM_INFO
	.align		4
        /*001c*/ 	.byte	0x04, 0x17
        /*001e*/ 	.short	(.L_709 - .L_708)
.L_708:
        /*0020*/ 	.word	0x00000000
        /*0024*/ 	.short	0x0001
        /*0026*/ 	.short	0x0008
        /*0028*/ 	.byte	0x00, 0xf0, 0x41, 0x0a


	//----- nvinfo : EIATTR_KPARAM_INFO
	.align		4
.L_709:
        /*002c*/ 	.byte	0x04, 0x17
        /*002e*/ 	.short	(.L_711 - .L_710)
.L_710:
        /*0030*/ 	.word	0x00000000
        /*0034*/ 	.short	0x0000
        /*0036*/ 	.short	0x0000
        /*0038*/ 	.byte	0x00, 0xf0, 0x11, 0x00


	//----- nvinfo : EIATTR_MAXREG_COUNT
	.align		4
.L_711:
        /*003c*/ 	.byte	0x03, 0x1b
        /*003e*/ 	.short	0x0080


	//----- nvinfo : EIATTR_MERCURY_ISA_VERSION
	.align		4
        /*0040*/ 	.byte	0x03, 0x5f
        /*0042*/ 	.short	0x0000


	//----- nvinfo : EIATTR_EXIT_INSTR_OFFSETS
	.align		4
        /*0044*/ 	.byte	0x04, 0x1c
        /*0046*/ 	.short	(.L_713 - .L_712)


	//   ....[0]....
.L_712:
        /*0048*/ 	.word	0x00001190


	//   ....[1]....
        /*004c*/ 	.word	0x00002280


	//----- nvinfo : EIATTR_MAX_THREADS
	.align		4
.L_713:
        /*0050*/ 	.byte	0x04, 0x05
        /*0052*/ 	.short	(.L_715 - .L_714)
.L_714:
        /*0054*/ 	.word	0x00000080
        /*0058*/ 	.word	0x00000001
        /*005c*/ 	.word	0x00000001


	//----- nvinfo : EIATTR_CRS_STACK_SIZE
	.align		4
.L_715:
        /*0060*/ 	.byte	0x04, 0x1e
        /*0062*/ 	.short	(.L_717 - .L_716)
.L_716:
        /*0064*/ 	.word	0x00000000
.L_717:


//--------------------- .nv.info._ZN2at6native27unrolled_elementwise_kernelIZZZNS0_65_GLOBAL__N__cd49fe81_27_ActivationSoftplusKernel_cu_9e10b42f_309424softplus_backward_kernelERNS_18TensorIteratorBaseERKN3c106ScalarES8_ENKUlvE_clEvENKUlvE0_clEvEUlffE_St5arrayIPcLm3EELi4E23TrivialOffsetCalculatorILi2EjESF_ILi1EjENS0_6memory15LoadWithoutCastENSI_16StoreWithoutCastEEEviT_T0_T2_T3_T4_T5_ --------------------------
	.section	.nv.info._ZN2at6native27unrolled_elementwise_kernelIZZZNS0_65_GLOBAL__N__cd49fe81_27_ActivationSoftplusKernel_cu_9e10b42f_309424softplus_backward_kernelERNS_18TensorIteratorBaseERKN3c106ScalarES8_ENKUlvE_clEvENKUlvE0_clEvEUlffE_St5arrayIPcLm3EELi4E23TrivialOffsetCalculatorILi2EjESF_ILi1EjENS0_6memory15LoadWithoutCastENSI_16StoreWithoutCastEEEviT_T0_T2_T3_T4_T5_,"",@"SHT_CUDA_INFO"
	.sectionflags	@""
	.align	4


	//----- nvinfo : EIATTR_CUDA_API_VERSION
	.align		4
        /*0000*/ 	.byte	0x04, 0x37
        /*0002*/ 	.short	(.L_719 - .L_718)
.L_718:
        /*0004*/ 	.word	0x00000082


	//----- nvinfo : EIATTR_SW2861232_WAR
	.align		4
.L_719:
        /*0008*/ 	.byte	0x01, 0x35
	.zero		2


	//----- nvinfo : EIATTR_PARAM_CBANK
	.align		4
        /*000c*/ 	.byte	0x04, 0x0a
        /*000e*/ 	.short	(.L_721 - .L_720)
	.align		4
.L_720:
        /*0010*/ 	.word	index@(.nv.constant0._ZN2at6native27unrolled_elementwise_kernelIZZZNS0_65_GLOBAL__N__cd49fe81_27_ActivationSoftplusKernel_cu_9e10b42f_309424softplus_backward_kernelERNS_18TensorIteratorBaseERKN3c106ScalarES8_ENKUlvE_clEvENKUlvE0_clEvEUlffE_St5arrayIPcLm3EELi4E23TrivialOffsetCalculatorILi2EjESF_ILi1EjENS0_6memory15LoadWithoutCastENSI_16StoreWithoutCastEEEviT_T0_T2_T3_T4_T5_)
        /*0014*/ 	.short	0x0160
        /*0016*/ 	.short	0x0034


	//----- nvinfo : EIATTR_CBANK_PARAM_SIZE
	.align		4
.L_721:
        /*0018*/ 	.byte	0x03, 0x19
        /*001a*/ 	.short	0x0034


	//----- nvinfo : EIATTR_KPARAM_INFO
	.align		4
        /*001c*/ 	.byte	0x04, 0x17
        /*001e*/ 	.short	(.L_723 - .L_722)
.L_722:
        /*0020*/ 	.word	0x00000000
        /*0024*/ 	.short	0x0006
        /*0026*/ 	.short	0x0033
        /*0028*/ 	.byte	0x00, 0xf0, 0x05, 0x00


	//----- nvinfo : EIATTR_KPARAM_INFO
	.align		4
.L_723:
        /*002c*/ 	.byte	0x04, 0x17
        /*002e*/ 	.short	(.L_725 - .L_724)
.L_724:
        /*0030*/ 	.word	0x00000000
        /*0034*/ 	.short	0x0005
        /*0036*/ 	.short	0x0032
        /*0038*/ 	.byte	0x00, 0xf0, 0x05, 0x00


	//----- nvinfo : EIATTR_KPARAM_INFO
	.align		4
.L_725:
        /*003c*/ 	.byte	0x04, 0x17
        /*003e*/ 	.short	(.L_727 - .L_726)
.L_726:
        /*0040*/ 	.word	0x00000000
        /*0044*/ 	.short	0x0004
        /*0046*/ 	.short	0x0031
        /*0048*/ 	.byte	0x00, 0xf0, 0x05, 0x00


	//----- nvinfo : EIATTR_KPARAM_INFO
	.align		4
.L_727:
        /*004c*/ 	.byte	0x04, 0x17
        /*004e*/ 	.short	(.L_729 - .L_728)
.L_728:
        /*0050*/ 	.word	0x00000000
        /*0054*/ 	.short	0x0003
        /*0056*/ 	.short	0x0030
        /*0058*/ 	.byte	0x00, 0xf0, 0x05, 0x00


	//----- nvinfo : EIATTR_KPARAM_INFO
	.align		4
.L_729:
        /*005c*/ 	.byte	0x04, 0x17
        /*005e*/ 	.short	(.L_731 - .L_730)
.L_730:
        /*0060*/ 	.word	0x00000000
        /*0064*/ 	.short	0x0002
        /*0066*/ 	.short	0x0018
        /*0068*/ 	.byte	0x00, 0xf0, 0x61, 0x00


	//----- nvinfo : EIATTR_KPARAM_INFO
	.align		4
.L_731:
        /*006c*/ 	.byte	0x04, 0x17
        /*006e*/ 	.short	(.L_733 - .L_732)
.L_732:
        /*0070*/ 	.word	0x00000000
        /*0074*/ 	.short	0x0001
        /*0076*/ 	.short	0x0008
        /*0078*/ 	.byte	0x00, 0xf0, 0x41, 0x00


	//----- nvinfo : EIATTR_KPARAM_INFO
	.align		4
.L_733:
        /*007c*/ 	.byte	0x04, 0x17
        /*007e*/ 	.short	(.L_735 - .L_734)
.L_734:
        /*0080*/ 	.word	0x00000000
        /*0084*/ 	.short	0x0000
        /*0086*/ 	.short	0x0000
        /*0088*/ 	.byte	0x00, 0xf0, 0x11, 0x00


	//----- nvinfo : EIATTR_MAXREG_COUNT
	.align		4
.L_735:
        /*008c*/ 	.byte	0x03, 0x1b
        /*008e*/ 	.short	0x00ff


	//----- nvinfo : EIATTR_MERCURY_ISA_VERSION
	.align		4
        /*0090*/ 	.byte	0x03, 0x5f
        /*0092*/ 	.short	0x0000


	//----- nvinfo : EIATTR_EXIT_INSTR_OFFSETS
	.align		4
        /*0094*/ 	.byte	0x04, 0x1c
        /*0096*/ 	.short	(.L_737 - .L_736)


	//   ....[0]....
.L_736:
        /*0098*/ 	.word	0x00000710


	//   ....[1]....
        /*009c*/ 	.word	0x00000760


	//----- nvinfo : EIATTR_MAX_THREADS
	.align		4
.L_737:
        /*00a0*/ 	.byte	0x04, 0x05
        /*00a2*/ 	.short	(.L_739 - .L_738)
.L_738:
        /*00a4*/ 	.word	0x00000080
        /*00a8*/ 	.word	0x00000001
        /*00ac*/ 	.word	0x00000001


	//----- nvinfo : EIATTR_CRS_STACK_SIZE
	.align		4
.L_739:
        /*00b0*/ 	.byte	0x04, 0x1e
        /*00b2*/ 	.short	(.L_741 - .L_740)
.L_740:
        /*00b4*/ 	.word	0x00000000
.L_741:


//--------------------- .nv.info._ZN2at6native29vectorized_elementwise_kernelILi2EZZZNS0_65_GLOBAL__N__cd49fe81_27_ActivationSoftplusKernel_cu_9e10b42f_309424softplus_backward_kernelERNS_18TensorIteratorBaseERKN3c106ScalarES8_ENKUlvE_clEvENKUlvE0_clEvEUlffE_St5arrayIPcLm3EEEEviT0_T1_ --------------------------
	.section	.nv.info._ZN2at6native29vectorized_elementwise_kernelILi2EZZZNS0_65_GLOBAL__N__cd49fe81_27_ActivationSoftplusKernel_cu_9e10b42f_309424softplus_backward_kernelERNS_18TensorIteratorBaseERKN3c106ScalarES8_ENKUlvE_clEvENKUlvE0_clEvEUlffE_St5arrayIPcLm3EEEEviT0_T1_,"",@"SHT_CUDA_INFO"
	.sectionflags	@""
	.align	4


	//----- nvinfo : EIATTR_CUDA_API_VERSION
	.align		4
        /*0000*/ 	.byte	0x04, 0x37
        /*0002*/ 	.short	(.L_743 - .L_742)
.L_742:
        /*0004*/ 	.word	0x00000082


	//----- nvinfo : EIATTR_SW2861232_WAR
	.align		4
.L_743:
        /*0008*/ 	.byte	0x01, 0x35
	.zero		2


	//----- nvinfo : EIATTR_PARAM_CBANK
	.align		4
        /*000c*/ 	.byte	0x04, 0x0a
        /*000e*/ 	.short	(.L_745 - .L_744)
	.align		4
.L_744:
        /*0010*/ 	.word	index@(.nv.constant0._ZN2at6native29vectorized_elementwise_kernelILi2EZZZNS0_65_GLOBAL__N__cd49fe81_27_ActivationSoftplusKernel_cu_9e10b42f_309424softplus_backward_kernelERNS_18TensorIteratorBaseERKN3c106ScalarES8_ENKUlvE_clEvENKUlvE0_clEvEUlffE_St5arrayIPcLm3EEEEviT0_T1_)
        /*0014*/ 	.short	0x0160
        /*0016*/ 	.short	0x0030


	//----- nvinfo : EIATTR_CBANK_PARAM_SIZE
	.align		4
.L_745:
        /*0018*/ 	.byte	0x03, 0x19
        /*001a*/ 	.short	0x0030


	//----- nvinfo : EIATTR_KPARAM_INFO
	.align		4
        /*001c*/ 	.byte	0x04, 0x17
        /*001e*/ 	.short	(.L_747 - .L_746)
.L_746:
        /*0020*/ 	.word	0x00000000
        /*0024*/ 	.short	0x0002
        /*0026*/ 	.short	0x0018
        /*0028*/ 	.byte	0x00, 0xf0, 0x61, 0x00


	//----- nvinfo : EIATTR_KPARAM_INFO
	.align		4
.L_747:
        /*002c*/ 	.byte	0x04, 0x17
        /*002e*/ 	.short	(.L_749 - .L_748)
.L_748:
        /*0030*/ 	.word	0x00000000
        /*0034*/ 	.short	0x0001
        /*0036*/ 	.short	0x0008
        /*0038*/ 	.byte	0x00, 0xf0, 0x41, 0x00


	//----- nvinfo : EIATTR_KPARAM_INFO
	.align		4
.L_749:
        /*003c*/ 	.byte	0x04, 0x17
        /*003e*/ 	.short	(.L_751 - .L_750)
.L_750:
        /*0040*/ 	.word	0x00000000
        /*0044*/ 	.short	0x0000
        /*0046*/ 	.short	0x0000
        /*0048*/ 	.byte	0x00, 0xf0, 0x11, 0x00


	//----- nvinfo : EIATTR_MAXREG_COUNT
	.align		4
.L_751:
        /*004c*/ 	.byte	0x03, 0x1b
        /*004e*/ 	.short	0x00ff


	//----- nvinfo : EIATTR_MERCURY_ISA_VERSION
	.align		4
        /*0050*/ 	.byte	0x03, 0x5f
        /*0052*/ 	.short	0x0000


	//----- nvinfo : EIATTR_EXIT_INSTR_OFFSETS
	.align		4
        /*0054*/ 	.byte	0x04, 0x1c
        /*0056*/ 	.short	(.L_753 - .L_752)


	//   ....[0]....
.L_752:
        /*0058*/ 	.word	0x000005b0


	//   ....[1]....
        /*005c*/ 	.word	0x00001430


	//   ....[2]....
        /*0060*/ 	.word	0x00001480


	//----- nvinfo : EIATTR_MAX_THREADS
	.align		4
.L_753:
        /*0064*/ 	.byte	0x04, 0x05
        /*0066*/ 	.short	(.L_755 - .L_754)
.L_754:
        /*0068*/ 	.word	0x00000080
        /*006c*/ 	.word	0x00000001
        /*0070*/ 	.word	0x00000001


	//----- nvinfo : EIATTR_CRS_STACK_SIZE
	.align		4
.L_755:
        /*0074*/ 	.byte	0x04, 0x1e
        /*0076*/ 	.short	(.L_757 - .L_756)
.L_756:
        /*0078*/ 	.word	0x00000000
.L_757:


//--------------------- .nv.info._ZN2at6native29vectorized_elementwise_kernelILi4EZZZNS0_65_GLOBAL__N__cd49fe81_27_ActivationSoftplusKernel_cu_9e10b42f_309424softplus_backward_kernelERNS_18TensorIteratorBaseERKN3c106ScalarES8_ENKUlvE_clEvENKUlvE0_clEvEUlffE_St5arrayIPcLm3EEEEviT0_T1_ --------------------------
	.section	.nv.info._ZN2at6native29vectorized_elementwise_kernelILi4EZZZNS0_65_GLOBAL__N__cd49fe81_27_ActivationSoftplusKernel_cu_9e10b42f_309424softplus_backward_kernelERNS_18TensorIteratorBaseERKN3c106ScalarES8_ENKUlvE_clEvENKUlvE0_clEvEUlffE_St5arrayIPcLm3EEEEviT0_T1_,"",@"SHT_CUDA_INFO"
	.sectionflags	@""
	.align	4


	//----- nvinfo : EIATTR_CUDA_API_VERSION
	.align		4
        /*0000*/ 	.byte	0x04, 0x37
        /*0002*/ 	.short	(.L_759 - .L_758)
.L_758:
        /*0004*/ 	.word	0x00000082


	//----- nvinfo : EIATTR_SW2861232_WAR
	.align		4
.L_759:
        /*0008*/ 	.byte	0x01, 0x35
	.zero		2


	//----- nvinfo : EIATTR_PARAM_CBANK
	.align		4
        /*000c*/ 	.byte	0x04, 0x0a
        /*000e*/ 	.short	(.L_761 - .L_760)
	.align		4
.L_760:
        /*0010*/ 	.word	index@(.nv.constant0._ZN2at6native29vectorized_elementwise_kernelILi4EZZZNS0_65_GLOBAL__N__cd49fe81_27_ActivationSoftplusKernel_cu_9e10b42f_309424softplus_backward_kernelERNS_18TensorIteratorBaseERKN3c106ScalarES8_ENKUlvE_clEvENKUlvE0_clEvEUlffE_St5arrayIPcLm3EEEEviT0_T1_)
        /*0014*/ 	.short	0x0160
        /*0016*/ 	.short	0x0030


	//----- nvinfo : EIATTR_CBANK_PARAM_SIZE
	.align		4
.L_761:
        /*0018*/ 	.byte	0x03, 0x19
        /*001a*/ 	.short	0x0030


	//----- nvinfo : EIATTR_KPARAM_INFO
	.align		4
        /*001c*/ 	.byte	0x04, 0x17
        /*001e*/ 	.short	(.L_763 - .L_762)
.L_762:
        /*0020*/ 	.word	0x00000000
        /*0024*/ 	.short	0x0002
        /*0026*/ 	.short	0x0018
        /*0028*/ 	.byte	0x00, 0xf0, 0x61, 0x00


	//----- nvinfo : EIATTR_KPARAM_INFO
	.align		4
.L_763:
        /*002c*/ 	.byte	0x04, 0x17
        /*002e*/ 	.short	(.L_765 - .L_764)
.L_764:
        /*0030*/ 	.word	0x00000000
        /*0034*/ 	.short	0x0001
        /*0036*/ 	.short	0x0008
        /*0038*/ 	.byte	0x00, 0xf0, 0x41, 0x00


	//----- nvinfo : EIATTR_KPARAM_INFO
	.align		4
.L_765:
        /*003c*/ 	.byte	0x04, 0x17
        /*003e*/ 	.short	(.L_767 - .L_766)
.L_766:
        /*0040*/ 	.word	0x00000000
        /*0044*/ 	.short	0x0000
        /*0046*/ 	.short	0x0000
        /*0048*/ 	.byte	0x00, 0xf0, 0x11, 0x00


	//----- nvinfo : EIATTR_MAXREG_COUNT
	.align		4
.L_767:
        /*004c*/ 	.byte	0x03, 0x1b
        /*004e*/ 	.short	0x00ff


	//----- nvinfo : EIATTR_MERCURY_ISA_VERSION
	.align		4
        /*0050*/ 	.byte	0x03, 0x5f
        /*0052*/ 	.short	0x0000


	//----- nvinfo : EIATTR_EXIT_INSTR_OFFSETS
	.align		4
        /*0054*/ 	.byte	0x04, 0x1c
        /*0056*/ 	.short	(.L_769 - .L_768)


	//   ....[0]....
.L_768:
        /*0058*/ 	.word	0x00000550


	//   ....[1]....
        /*005c*/ 	.word	0x000013d0


	//   ....[2]....
        /*0060*/ 	.word	0x00001420


	//----- nvinfo : EIATTR_MAX_THREADS
	.align		4
.L_769:
        /*0064*/ 	.byte	0x04, 0x05
        /*0066*/ 	.short	(.L_771 - .L_770)
.L_770:
        /*0068*/ 	.word	0x00000080
        /*006c*/ 	.word	0x00000001
        /*0070*/ 	.word	0x00000001


	//----- nvinfo : EIATTR_CRS_STACK_SIZE
	.align		4
.L_771:
        /*0074*/ 	.byte	0x04, 0x1e
        /*0076*/ 	.short	(.L_773 - .L_772)
.L_772:
        /*0078*/ 	.word	0x00000000
.L_773:


//--------------------- .nv.info._ZN2at6native29vectorized_elementwise_kernelILi8EZZZNS0_65_GLOBAL__N__cd49fe81_27_ActivationSoftplusKernel_cu_9e10b42f_309424softplus_backward_kernelERNS_18TensorIteratorBaseERKN3c106ScalarES8_ENKUlvE_clEvENKUlvE0_clEvEUlffE_St5arrayIPcLm3EEEEviT0_T1_ --------------------------
	.section	.nv.info._ZN2at6native29vectorized_elementwise_kernelILi8EZZZNS0_65_GLOBAL__N__cd49fe81_27_ActivationSoftplusKernel_cu_9e10b42f_309424softplus_backward_kernelERNS_18TensorIteratorBaseERKN3c106ScalarES8_ENKUlvE_clEvENKUlvE0_clEvEUlffE_St5arrayIPcLm3EEEEviT0_T1_,"",@"SHT_CUDA_INFO"
	.sectionflags	@""
	.align	4


	//----- nvinfo : EIATTR_CUDA_API_VERSION
	.align		4
        /*0000*/ 	.byte	0x04, 0x37
        /*0002*/ 	.short	(.L_775 - .L_774)
.L_774:
        /*0004*/ 	.word	0x00000082


	//----- nvinfo : EIATTR_SW2861232_WAR
	.align		4
.L_775:
        /*0008*/ 	.byte	0x01, 0x35
	.zero		2


	//----- nvinfo : EIATTR_PARAM_CBANK
	.align		4
        /*000c*/ 	.byte	0x04, 0x0a
        /*000e*/ 	.short	(.L_777 - .L_776)
	.align		4
.L_776:
        /*0010*/ 	.word	index@(.nv.constant0._ZN2at6native29vectorized_elementwise_kernelILi8EZZZNS0_65_GLOBAL__N__cd49fe81_27_ActivationSoftplusKernel_cu_9e10b42f_309424softplus_backward_kernelERNS_18TensorIteratorBaseERKN3c106ScalarES8_ENKUlvE_clEvENKUlvE0_clEvEUlffE_St5arrayIPcLm3EEEEviT0_T1_)
        /*0014*/ 	.short	0x0160
        /*0016*/ 	.short	0x0030


	//----- nvinfo : EIATTR_CBANK_PARAM_SIZE
	.align		4
.L_777:
        /*0018*/ 	.byte	0x03, 0x19
        /*001a*/ 	.short	0x0030


	//----- nvinfo : EIATTR_KPARAM_INFO
	.align		4
        /*001c*/ 	.byte	0x04, 0x17
        /*001e*/ 	.short	(.L_779 - .L_778)
.L_778:
        /*0020*/ 	.word	0x00000000
        /*0024*/ 	.short	0x0002
        /*0026*/ 	.short	0x0018
        /*0028*/ 	.byte	0x00, 0xf0, 0x61, 0x00


	//----- nvinfo : EIATTR_KPARAM_INFO
	.align		4
.L_779:
        /*002c*/ 	.byte	0x04, 0x17
        /*002e*/ 	.short	(.L_781 - .L_780)
.L_780:
        /*0030*/ 	.word	0x00000000
        /*0034*/ 	.short	0x0001
        /*0036*/ 	.short	0x0008
        /*0038*/ 	.byte	0x00, 0xf0, 0x41, 0x00


	//----- nvinfo : EIATTR_KPARAM_INFO
	.align		4
.L_781:
        /*003c*/ 	.byte	0x04, 0x17
        /*003e*/ 	.short	(.L_783 - .L_782)
.L_782:
        /*0040*/ 	.word	0x00000000
        /*0044*/ 	.short	0x0000
        /*0046*/ 	.short	0x0000
        /*0048*/ 	.byte	0x00, 0xf0, 0x11, 0x00


	//----- nvinfo : EIATTR_MAXREG_COUNT
	.align		4
.L_783:
        /*004c*/ 	.byte	0x03, 0x1b
        /*004e*/ 	.short	0x00ff


	//----- nvinfo : EIATTR_MERCURY_ISA_VERSION
	.align		4
        /*0050*/ 	.byte	0x03, 0x5f
        /*0052*/ 	.short	0x0000


	//----- nvinfo : EIATTR_EXIT_INSTR_OFFSETS
	.align		4
        /*0054*/ 	.byte	0x04, 0x1c
        /*0056*/ 	.short	(.L_785 - .L_784)


	//   ....[0]....
.L_784:
        /*0058*/ 	.word	0x00000010


	//----- nvinfo : EIATTR_MAX_THREADS
	.align		4
.L_785:
        /*005c*/ 	.byte	0x04, 0x05
        /*005e*/ 	.short	(.L_787 - .L_786)
.L_786:
        /*0060*/ 	.word	0x00000080
        /*0064*/ 	.word	0x00000001
        /*0068*/ 	.word	0x00000001
.L_787:


//--------------------- .nv.info._ZN2at6native18elementwise_kernelILi128ELi4EZNS0_15gpu_kernel_implIZZZNS0_65_GLOBAL__N__cd49fe81_27_ActivationSoftplusKernel_cu_9e10b42f_309424softplus_backward_kernelERNS_18TensorIteratorBaseERKN3c106ScalarES9_ENKUlvE_clEvENKUlvE_clEvEUlddE_EEvS5_RKT_EUliE_EEviT1_ --------------------------
	.section	.nv.info._ZN2at6native18elementwise_kernelILi128ELi4EZNS0_15gpu_kernel_implIZZZNS0_65_GLOBAL__N__cd49fe81_27_ActivationSoftplusKernel_cu_9e10b42f_309424softplus_backward_kernelERNS_18TensorIteratorBaseERKN3c106ScalarES9_ENKUlvE_clEvENKUlvE_clEvEUlddE_EEvS5_RKT_EUliE_EEviT1_,"",@"SHT_CUDA_INFO"
	.sectionflags	@""
	.align	4


	//----- nvinfo : EIATTR_CUDA_API_VERSION
	.align		4
        /*0000*/ 	.byte	0x04, 0x37
        /*0002*/ 	.short	(.L_789 - .L_788)
.L_788:
        /*0004*/ 	.word	0x00000082


	//----- nvinfo : EIATTR_SW2861232_WAR
	.align		4
.L_789:
        /*0008*/ 	.byte	0x01, 0x35
	.zero		2


	//----- nvinfo : EIATTR_PARAM_CBANK
	.align		4
        /*000c*/ 	.byte	0x04, 0x0a
        /*000e*/ 	.short	(.L_791 - .L_790)
	.align		4
.L_790:
        /*0010*/ 	.word	index@(.nv.constant0._ZN2at6native18elementwise_kernelILi128ELi4EZNS0_15gpu_kernel_implIZZZNS0_65_GLOBAL__N__cd49fe81_27_ActivationSoftplusKernel_cu_9e10b42f_309424softplus_backward_kernelERNS_18TensorIteratorBaseERKN3c106ScalarES9_ENKUlvE_clEvENKUlvE_clEvEUlddE_EEvS5_RKT_EUliE_EEviT1_)
        /*0014*/ 	.short	0x0160
        /*0016*/ 	.short	0x02a8


	//----- nvinfo : EIATTR_CBANK_PARAM_SIZE
	.align		4
.L_791:
        /*0018*/ 	.byte	0x03, 0x19
        /*001a*/ 	.short	0x02a8


	//----- nvinfo : EIATTR_KPARAM_INFO
	.align		4
        /*001c*/ 	.byte	0x04, 0x17
        /*001e*/ 	.short	(.L_793 - .L_792)
.L_792:
        /*0020*/ 	.word	0x00000000
        /*0024*/ 	.short	0x0001
        /*0026*/ 	.short	0x0008
        /*0028*/ 	.byte	0x00, 0xf0, 0x81, 0x0a


	//----- nvinfo : EIATTR_KPARAM_INFO
	.align		4
.L_793:
        /*002c*/ 	.byte	0x04, 0x17
        /*002e*/ 	.short	(.L_795 - .L_794)
.L_794:
        /*0030*/ 	.word	0x00000000
        /*0034*/ 	.short	0x0000
        /*0036*/ 	.short	0x0000
        /*0038*/ 	.byte	0x00, 0xf0, 0x11, 0x00


	//----- nvinfo : EIATTR_MAXREG_COUNT
	.align		4
.L_795:
        /*003c*/ 	.byte	0x03, 0x1b
        /*003e*/ 	.short	0x0080


	//----- nvinfo : EIATTR_EXTERNS
	.align		4
        /*0040*/ 	.byte	0x04, 0x0f
        /*0042*/ 	.short	(.L_797 - .L_796)


	//   ....[0]....
	.align		4
.L_796:
        /*0044*/ 	.word	index@(__assertfail)


	//----- nvinfo : EIATTR_MERCURY_ISA_VERSION
	.align		4
.L_797:
        /*0048*/ 	.byte	0x03, 0x5f
        /*004a*/ 	.short	0x0000


	//----- nvinfo : EIATTR_SYSCALL_OFFSETS
	.align		4
        /*004c*/ 	.byte	0x04, 0x46
        /*004e*/ 	.short	(.L_799 - .L_798)


	//   ....[0]....
.L_798:
        /*0050*/ 	.word	0x00001f30


	//   ....[1]....
        /*0054*/ 	.word	0x00002e60


	//   ....[2]....
        /*0058*/ 	.word	0x00004290


	//   ....[3]....
        /*005c*/ 	.word	0x00006220


	//   ....[4]....
        /*0060*/ 	.word	0x00007150


	//   ....[5]....
        /*0064*/ 	.word	0x00008580


	//   ....[6]....
        /*0068*/ 	.word	0x0000a4e0


	//   ....[7]....
        /*006c*/ 	.word	0x0000b410


	//   ....[8]....
        /*0070*/ 	.word	0x0000c840


	//   ....[9]....
        /*0074*/ 	.word	0x0000e7b0


	//   ....[10]....
        /*0078*/ 	.word	0x0000f6e0


	//   ....[11]....
        /*007c*/ 	.word	0x00010b10


	//----- nvinfo : EIATTR_EXIT_INSTR_OFFSETS
	.align		4
.L_799:
        /*0080*/ 	.byte	0x04, 0x1c
        /*0082*/ 	.short	(.L_801 - .L_800)


	//   ....[0]....
.L_800:
        /*0084*/ 	.word	0x0000c8e0


	//   ....[1]....
        /*0088*/ 	.word	0x0000fc60


	//   ....[2]....
        /*008c*/ 	.word	0x0000fca0


	//   ....[3]....
        /*0090*/ 	.word	0x0000fd30


	//   ....[4]....
        /*0094*/ 	.word	0x0000fd60


	//   ....[5]....
        /*0098*/ 	.word	0x0000fd90


	//   ....[6]....
        /*009c*/ 	.word	0x0000fe40


	//   ....[7]....
        /*00a0*/ 	.word	0x0000fea0


	//   ....[8]....
        /*00a4*/ 	.word	0x0000ff60


	//   ....[9]....
        /*00a8*/ 	.word	0x0000ffd0


	//   ....[10]....
        /*00ac*/ 	.word	0x0000fff0


	//   ....[11]....
        /*00b0*/ 	.word	0x000100b0


	//   ....[12]....
        /*00b4*/ 	.word	0x000100e0


	//   ....[13]....
        /*00b8*/ 	.word	0x00010290


	//   ....[14]....
        /*00bc*/ 	.word	0x00010410


	//   ....[15]....
        /*00c0*/ 	.word	0x00010470


	//   ....[16]....
        /*00c4*/ 	.word	0x00010520


	//   ....[17]....
        /*00c8*/ 	.word	0x000106c0


	//   ....[18]....
        /*00cc*/ 	.word	0x00010860


	//   ....[19]....
        /*00d0*/ 	.word	0x000109e0


	//   ....[20]....
        /*00d4*/ 	.word	0x00010b20


	//   ....[21]....
        /*00d8*/ 	.word	0x00010b50


	//   ....[22]....
        /*00dc*/ 	.word	0x00010b80


	//----- nvinfo : EIATTR_MAX_THREADS
	.align		4
.L_801:
        /*00e0*/ 	.byte	0x04, 0x05
        /*00e2*/ 	.short	(.L_803 - .L_802)
.L_802:
        /*00e4*/ 	.word	0x00000080
        /*00e8*/ 	.word	0x00000001
        /*00ec*/ 	.word	0x00000001


	//----- nvinfo : EIATTR_CRS_STACK_SIZE
	.align		4
.L_803:
        /*00f0*/ 	.byte	0x04, 0x1e
        /*00f2*/ 	.short	(.L_805 - .L_804)
.L_804:
        /*00f4*/ 	.word	0x00000000
.L_805:


//--------------------- .nv.info._ZN2at6native27unrolled_elementwise_kernelIZZZNS0_65_GLOBAL__N__cd49fe81_27_ActivationSoftplusKernel_cu_9e10b42f_309424softplus_backward_kernelERNS_18TensorIteratorBaseERKN3c106ScalarES8_ENKUlvE_clEvENKUlvE_clEvEUlddE_St5arrayIPcLm3EELi4E23TrivialOffsetCalculatorILi2EjESF_ILi1EjENS0_6memory12LoadWithCastILi2EEENSI_13StoreWithCastILi1EEEEEviT_T0_T2_T3_T4_T5_ --------------------------
	.section	.nv.info._ZN2at6native27unrolled_elementwise_kernelIZZZNS0_65_GLOBAL__N__cd49fe81_27_ActivationSoftplusKernel_cu_9e10b42f_309424softplus_backward_kernelERNS_18TensorIteratorBaseERKN3c106ScalarES8_ENKUlvE_clEvENKUlvE_clEvEUlddE_St5arrayIPcLm3EELi4E23TrivialOffsetCalculatorILi2EjESF_ILi1EjENS0_6memory12LoadWithCastILi2EEENSI_13StoreWithCastILi1EEEEEviT_T0_T2_T3_T4_T5_,"",@"SHT_CUDA_INFO"
	.sectionflags	@""
	.align	4


	//----- nvinfo : EIATTR_CUDA_API_VERSION
	.align		4
        /*0000*/ 	.byte	0x04, 0x37
        /*0002*/ 	.short	(.L_807 - .L_806)
.L_806:
        /*0004*/ 	.word	0x00000082


	//----- nvinfo : EIATTR_SW2861232_WAR
	.align		4
.L_807:
        /*0008*/ 	.byte	0x01, 0x35
	.zero		2


	//----- nvinfo : EIATTR_PARAM_CBANK
	.align		4
        /*000c*/ 	.byte	0x04, 0x0a
        /*000e*/ 	.short	(.L_809 - .L_808)
	.align		4
.L_808:
        /*0010*/ 	.word	index@(.nv.constant0._ZN2at6native27unrolled_elementwise_kernelIZZZNS0_65_GLOBAL__N__cd49fe81_27_ActivationSoftplusKernel_cu_9e10b42f_309424softplus_backward_kernelERNS_18TensorIteratorBaseERKN3c106ScalarES8_ENKUlvE_clEvENKUlvE_clEvEUlddE_St5arrayIPcLm3EELi4E23TrivialOffsetCalculatorILi2EjESF_ILi1EjENS0_6memory12LoadWithCastILi2EEENSI_13StoreWithCastILi1EEEEEviT_T0_T2_T3_T4_T5_)
        /*0014*/ 	.short	0x0160
        /*0016*/ 	.short	0x0050


	//----- nvinfo : EIATTR_CBANK_PARAM_SIZE
	.align		4
.L_809:
        /*0018*/ 	.byte	0x03, 0x19
        /*001a*/ 	.short	0x0050


	//----- nvinfo : EIATTR_KPARAM_INFO
	.align		4
        /*001c*/ 	.byte	0x04, 0x17
        /*001e*/ 	.short	(.L_811 - .L_810)
.L_810:
        /*0020*/ 	.word	0x00000000
        /*0024*/ 	.short	0x0006
        /*0026*/ 	.short	0x0048
        /*0028*/ 	.byte	0x00, 0xf0, 0x21, 0x00


	//----- nvinfo : EIATTR_KPARAM_INFO
	.align		4
.L_811:
        /*002c*/ 	.byte	0x04, 0x17
        /*002e*/ 	.short	(.L_813 - .L_812)
.L_812:
        /*0030*/ 	.word	0x00000000
        /*0034*/ 	.short	0x0005
        /*0036*/ 	.short	0x003c
        /*0038*/ 	.byte	0x00, 0xf0, 0x31, 0x00


	//----- nvinfo : EIATTR_KPARAM_INFO
	.align		4
.L_813:
        /*003c*/ 	.byte	0x04, 0x17
        /*003e*/ 	.short	(.L_815 - .L_814)
.L_814:
        /*0040*/ 	.word	0x00000000
        /*0044*/ 	.short	0x0004
        /*0046*/ 	.short	0x0039
        /*0048*/ 	.byte	0x00, 0xf0, 0x05, 0x00


	//----- nvinfo : EIATTR_KPARAM_INFO
	.align		4
.L_815:
        /*004c*/ 	.byte	0x04, 0x17
        /*004e*/ 	.short	(.L_817 - .L_816)
.L_816:
        /*0050*/ 	.word	0x00000000
        /*0054*/ 	.short	0x0003
        /*0056*/ 	.short	0x0038
        /*0058*/ 	.byte	0x00, 0xf0, 0x05, 0x00


	//----- nvinfo : EIATTR_KPARAM_INFO
	.align		4
.L_817:
        /*005c*/ 	.byte	0x04, 0x17
        /*005e*/ 	.short	(.L_819 - .L_818)
.L_818:
        /*0060*/ 	.word	0x00000000
        /*0064*/ 	.short	0x0002
        /*0066*/ 	.short	0x0020
        /*0068*/ 	.byte	0x00, 0xf0, 0x61, 0x00


	//----- nvinfo : EIATTR_KPARAM_INFO
	.align		4
.L_819:
        /*006c*/ 	.byte	0x04, 0x17
        /*006e*/ 	.short	(.L_821 - .L_820)
.L_820:
        /*0070*/ 	.word	0x00000000
        /*0074*/ 	.short	0x0001
        /*0076*/ 	.short	0x0008
        /*0078*/ 	.byte	0x00, 0xf0, 0x61, 0x00


	//----- nvinfo : EIATTR_KPARAM_INFO
	.align		4
.L_821:
        /*007c*/ 	.byte	0x04, 0x17
        /*007e*/ 	.short	(.L_823 - .L_822)
.L_822:
        /*0080*/ 	.word	0x00000000
        /*0084*/ 	.short	0x0000
        /*0086*/ 	.short	0x0000
        /*0088*/ 	.byte	0x00, 0xf0, 0x11, 0x00


	//----- nvinfo : EIATTR_MAXREG_COUNT
	.align		4
.L_823:
        /*008c*/ 	.byte	0x03, 0x1b
        /*008e*/ 	.short	0x00ff


	//----- nvinfo : EIATTR_EXTERNS
	.align		4
        /*0090*/ 	.byte	0x04, 0x0f
        /*0092*/ 	.short	(.L_825 - .L_824)


	//   ....[0]....
	.align		4
.L_824:
        /*0094*/ 	.word	index@(__assertfail)


	//----- nvinfo : EIATTR_MERCURY_ISA_VERSION
	.align		4
.L_825:
        /*0098*/ 	.byte	0x03, 0x5f
        /*009a*/ 	.short	0x0000


	//----- nvinfo : EIATTR_SYSCALL_OFFSETS
	.align		4
        /*009c*/ 	.byte	0x04, 0x46
        /*009e*/ 	.short	(.L_827 - .L_826)


	//   ....[0]....
.L_826:
        /*00a0*/ 	.word	0x00000fb0


	//   ....[1]....
        /*00a4*/ 	.word	0x00001ee0


	//   ....[2]....
        /*00a8*/ 	.word	0x00002e90


	//   ....[3]....
        /*00ac*/ 	.word	0x00003dc0


	//   ....[4]....
        /*00b0*/ 	.word	0x00004d80


	//   ....[5]....
        /*00b4*/ 	.word	0x00005cb0


	//   ....[6]....
        /*00b8*/ 	.word	0x00006c50


	//   ....[7]....
        /*00bc*/ 	.word	0x00007b80


	//   ....[8]....
        /*00c0*/ 	.word	0x00009f50


	//   ....[9]....
        /*00c4*/ 	.word	0x0000b010


	//   ....[10]....
        /*00c8*/ 	.word	0x0000c090


	//   ....[11]....
        /*00cc*/ 	.word	0x0000d110


	//----- nvinfo : EIATTR_EXIT_INSTR_OFFSETS
	.align		4
.L_827:
        /*00d0*/ 	.byte	0x04, 0x1c
        /*00d2*/ 	.short	(.L_829 - .L_828)


	//   ....[0]....
.L_828:
        /*00d4*/ 	.word	0x0000c130


	//   ....[1]....
        /*00d8*/ 	.word	0x0000c260


	//   ....[2]....
        /*00dc*/ 	.word	0x0000c2a0


	//   ....[3]....
        /*00e0*/ 	.word	0x0000c330


	//   ....[4]....
        /*00e4*/ 	.word	0x0000c360


	//   ....[5]....
        /*00e8*/ 	.word	0x0000c390


	//   ....[6]....
        /*00ec*/ 	.word	0x0000c440


	//   ....[7]....
        /*00f0*/ 	.word	0x0000c4a0


	//   ....[8]....
        /*00f4*/ 	.word	0x0000c560


	//   ....[9]....
        /*00f8*/ 	.word	0x0000c5d0


	//   ....[10]....
        /*00fc*/ 	.word	0x0000c5f0


	//   ....[11]....
        /*0100*/ 	.word	0x0000c6b0


	//   ....[12]....
        /*0104*/ 	.word	0x0000c6e0


	//   ....[13]....
        /*0108*/ 	.word	0x0000c890


	//   ....[14]....
        /*010c*/ 	.word	0x0000ca10


	//   ....[15]....
        /*0110*/ 	.word	0x0000ca70


	//   ....[16]....
        /*0114*/ 	.word	0x0000cb20


	//   ....[17]....
        /*0118*/ 	.word	0x0000ccc0


	//   ....[18]....
        /*011c*/ 	.word	0x0000ce60


	//   ....[19]....
        /*0120*/ 	.word	0x0000cfe0


	//   ....[20]....
        /*0124*/ 	.word	0x0000d120


	//   ....[21]....
        /*0128*/ 	.word	0x0000d150


	//   ....[22]....
        /*012c*/ 	.word	0x0000d180


	//----- nvinfo : EIATTR_MAX_THREADS
	.align		4
.L_829:
        /*0130*/ 	.byte	0x04, 0x05
        /*0132*/ 	.short	(.L_831 - .L_830)
.L_830:
        /*0134*/ 	.word	0x00000080
        /*0138*/ 	.word	0x00000001
        /*013c*/ 	.word	0x00000001


	//----- nvinfo : EIATTR_CRS_STACK_SIZE
	.align		4
.L_831:
        /*0140*/ 	.byte	0x04, 0x1e
        /*0142*/ 	.short	(.L_833 - .L_832)
.L_832:
        /*0144*/ 	.word	0x00000000
.L_833:


//--------------------- .nv.info._ZN2at6native18elementwise_kernelILi128ELi2EZNS0_22gpu_kernel_impl_nocastIZZZNS0_65_GLOBAL__N__cd49fe81_27_ActivationSoftplusKernel_cu_9e10b42f_309424softplus_backward_kernelERNS_18TensorIteratorBaseERKN3c106ScalarES9_ENKUlvE_clEvENKUlvE_clEvEUlddE_EEvS5_RKT_EUliE_EEviT1_ --------------------------
	.section	.nv.info._ZN2at6native18elementwise_kernelILi128ELi2EZNS0_22gpu_kernel_impl_nocastIZZZNS0_65_GLOBAL__N__cd49fe81_27_ActivationSoftplusKernel_cu_9e10b42f_309424softplus_backward_kernelERNS_18TensorIteratorBaseERKN3c106ScalarES9_ENKUlvE_clEvENKUlvE_clEvEUlddE_EEvS5_RKT_EUliE_EEviT1_,"",@"SHT_CUDA_INFO"
	.sectionflags	@""
	.align	4


	//----- nvinfo : EIATTR_CUDA_API_VERSION
	.align		4
        /*0000*/ 	.byte	0x04, 0x37
        /*0002*/ 	.short	(.L_835 - .L_834)
.L_834:
        /*0004*/ 	.word	0x00000082


	//----- nvinfo : EIATTR_SW2861232_WAR
	.align		4
.L_835:
        /*0008*/ 	.byte	0x01, 0x35
	.zero		2


	//----- nvinfo : EIATTR_PARAM_CBANK
	.align		4
        /*000c*/ 	.byte	0x04, 0x0a
        /*000e*/ 	.short	(.L_837 - .L_836)
	.align		4
.L_836:
        /*0010*/ 	.word	index@(.nv.constant0._ZN2at6native18elementwise_kernelILi128ELi2EZNS0_22gpu_kernel_impl_nocastIZZZNS0_65_GLOBAL__N__cd49fe81_27_ActivationSoftplusKernel_cu_9e10b42f_309424softplus_backward_kernelERNS_18TensorIteratorBaseERKN3c106ScalarES9_ENKUlvE_clEvENKUlvE_clEvEUlddE_EEvS5_RKT_EUliE_EEviT1_)
        /*0014*/ 	.short	0x0160
        /*0016*/ 	.short	0x02a0


	//----- nvinfo : EIATTR_CBANK_PARAM_SIZE
	.align		4
.L_837:
        /*0018*/ 	.byte	0x03, 0x19
        /*001a*/ 	.short	0x02a0


	//----- nvinfo : EIATTR_KPARAM_INFO
	.align		4
        /*001c*/ 	.byte	0x04, 0x17
        /*001e*/ 	.short	(.L_839 - .L_838)
.L_838:
        /*0020*/ 	.word	0x00000000
        /*0024*/ 	.short	0x0001
        /*0026*/ 	.short	0x0008
        /*0028*/ 	.byte	0x00, 0xf0, 0x61, 0x0a


	//----- nvinfo : EIATTR_KPARAM_INFO
	.align		4
.L_839:
        /*002c*/ 	.byte	0x04, 0x17
        /*002e*/ 	.short	(.L_841 - .L_840)
.L_840:
        /*0030*/ 	.word	0x00000000
        /*0034*/ 	.short	0x0000
        /*0036*/ 	.short	0x0000
        /*0038*/ 	.byte	0x00, 0xf0, 0x11, 0x00


	//----- nvinfo : EIATTR_MAXREG_COUNT
	.align		4
.L_841:
        /*003c*/ 	.byte	0x03, 0x1b
        /*003e*/ 	.short	0x0080


	//----- nvinfo : EIATTR_MERCURY_ISA_VERSION
	.align		4
        /*0040*/ 	.byte	0x03, 0x5f
        /*0042*/ 	.short	0x0000


	//----- nvinfo : EIATTR_EXIT_INSTR_OFFSETS
	.align		4
        /*0044*/ 	.byte	0x04, 0x1c
        /*0046*/ 	.short	(.L_843 - .L_842)


	//   ....[0]....
.L_842:
        /*0048*/ 	.word	0x00001530


	//   ....[1]....
        /*004c*/ 	.word	0x000029b0


	//----- nvinfo : EIATTR_MAX_THREADS
	.align		4
.L_843:
        /*0050*/ 	.byte	0x04, 0x05
        /*0052*/ 	.short	(.L_845 - .L_844)
.L_844:
        /*0054*/ 	.word	0x00000080
        /*0058*/ 	.word	0x00000001
        /*005c*/ 	.word	0x00000001


	//----- nvinfo : EIATTR_CRS_STACK_SIZE
	.align		4
.L_845:
        /*0060*/ 	.byte	0x04, 0x1e
        /*0062*/ 	.short	(.L_847 - .L_846)
.L_846:
        /*0064*/ 	.word	0x00000000
.L_847:


//--------------------- .nv.info._ZN2at6native27unrolled_elementwise_kernelIZZZNS0_65_GLOBAL__N__cd49fe81_27_ActivationSoftplusKernel_cu_9e10b42f_309424softplus_backward_kernelERNS_18TensorIteratorBaseERKN3c106ScalarES8_ENKUlvE_clEvENKUlvE_clEvEUlddE_St5arrayIPcLm3EELi4E23TrivialOffsetCalculatorILi2EjESF_ILi1EjENS0_6memory15LoadWithoutCastENSI_16StoreWithoutCastEEEviT_T0_T2_T3_T4_T5_ --------------------------
	.section	.nv.info._ZN2at6native27unrolled_elementwise_kernelIZZZNS0_65_GLOBAL__N__cd49fe81_27_ActivationSoftplusKernel_cu_9e10b42f_309424softplus_backward_kernelERNS_18TensorIteratorBaseERKN3c106ScalarES8_ENKUlvE_clEvENKUlvE_clEvEUlddE_St5arrayIPcLm3EELi4E23TrivialOffsetCalculatorILi2EjESF_ILi1EjENS0_6memory15LoadWithoutCastENSI_16StoreWithoutCastEEEviT_T0_T2_T3_T4_T5_,"",@"SHT_CUDA_INFO"
	.sectionflags	@""
	.align	4


	//----- nvinfo : EIATTR_CUDA_API_VERSION
	.align		4
        /*0000*/ 	.byte	0x04, 0x37
        /*0002*/ 	.short	(.L_849 - .L_848)
.L_848:
        /*0004*/ 	.word	0x00000082


	//----- nvinfo : EIATTR_SW2861232_WAR
	.align		4
.L_849:
        /*0008*/ 	.byte	0x01, 0x35
	.zero		2


	//----- nvinfo : EIATTR_PARAM_CBANK
	.align		4
        /*000c*/ 	.byte	0x04, 0x0a
        /*000e*/ 	.short	(.L_851 - .L_850)
	.align		4
.L_850:
        /*0010*/ 	.word	index@(.nv.constant0._ZN2at6native27unrolled_elementwise_kernelIZZZNS0_65_GLOBAL__N__cd49fe81_27_ActivationSoftplusKernel_cu_9e10b42f_309424softplus_backward_kernelERNS_18TensorIteratorBaseERKN3c106ScalarES8_ENKUlvE_clEvENKUlvE_clEvEUlddE_St5arrayIPcLm3EELi4E23TrivialOffsetCalculatorILi2EjESF_ILi1EjENS0_6memory15LoadWithoutCastENSI_16StoreWithoutCastEEEviT_T0_T2_T3_T4_T5_)
        /*0014*/ 	.short	0x0160
        /*0016*/ 	.short	0x003c


	//----- nvinfo : EIATTR_CBANK_PARAM_SIZE
	.align		4
.L_851:
        /*0018*/ 	.byte	0x03, 0x19
        /*001a*/ 	.short	0x003c


	//----- nvinfo : EIATTR_KPARAM_INFO
	.align		4
        /*001c*/ 	.byte	0x04, 0x17
        /*001e*/ 	.short	(.L_853 - .L_852)
.L_852:
        /*0020*/ 	.word	0x00000000
        /*0024*/ 	.short	0x0006
        /*0026*/ 	.short	0x003b
        /*0028*/ 	.byte	0x00, 0xf0, 0x05, 0x00


	//----- nvinfo : EIATTR_KPARAM_INFO
	.align		4
.L_853:
        /*002c*/ 	.byte	0x04, 0x17
        /*002e*/ 	.short	(.L_855 - .L_854)
.L_854:
        /*0030*/ 	.word	0x00000000
        /*0034*/ 	.short	0x0005
        /*0036*/ 	.short	0x003a
        /*0038*/ 	.byte	0x00, 0xf0, 0x05, 0x00


	//----- nvinfo : EIATTR_KPARAM_INFO
	.align		4
.L_855:
        /*003c*/ 	.byte	0x04, 0x17
        /*003e*/ 	.short	(.L_857 - .L_856)
.L_856:
        /*0040*/ 	.word	0x00000000
        /*0044*/ 	.short	0x0004
        /*0046*/ 	.short	0x0039
        /*0048*/ 	.byte	0x00, 0xf0, 0x05, 0x00


	//----- nvinfo : EIATTR_KPARAM_INFO
	.align		4
.L_857:
        /*004c*/ 	.byte	0x04, 0x17
        /*004e*/ 	.short	(.L_859 - .L_858)
.L_858:
        /*0050*/ 	.word	0x00000000
        /*0054*/ 	.short	0x0003
        /*0056*/ 	.short	0x0038
        /*0058*/ 	.byte	0x00, 0xf0, 0x05, 0x00


	//----- nvinfo : EIATTR_KPARAM_INFO
	.align		4
.L_859:
        /*005c*/ 	.byte	0x04, 0x17
        /*005e*/ 	.short	(.L_861 - .L_860)
.L_860:
        /*0060*/ 	.word	0x00000000
        /*0064*/ 	.short	0x0002
        /*0066*/ 	.short	0x0020
        /*0068*/ 	.byte	0x00, 0xf0, 0x61, 0x00


	//----- nvinfo : EIATTR_KPARAM_INFO
	.align		4
.L_861:
        /*006c*/ 	.byte	0x04, 0x17
        /*006e*/ 	.short	(.L_863 - .L_862)
.L_862:
        /*0070*/ 	.word	0x00000000
        /*0074*/ 	.short	0x0001
        /*0076*/ 	.short	0x0008
        /*0078*/ 	.byte	0x00, 0xf0, 0x61, 0x00


	//----- nvinfo : EIATTR_KPARAM_INFO
	.align		4
.L_863:
        /*007c*/ 	.byte	0x04, 0x17
        /*007e*/ 	.short	(.L_865 - .L_864)
.L_864:
        /*0080*/ 	.word	0x00000000
        /*0084*/ 	.short	0x0000
        /*0086*/ 	.short	0x0000
        /*0088*/ 	.byte	0x00, 0xf0, 0x11, 0x00


	//----- nvinfo : EIATTR_MAXREG_COUNT
	.align		4
.L_865:
        /*008c*/ 	.byte	0x03, 0x1b
        /*008e*/ 	.short	0x00ff


	//----- nvinfo : EIATTR_MERCURY_ISA_VERSION
	.align		4
        /*0090*/ 	.byte	0x03, 0x5f
        /*0092*/ 	.short	0x0000


	//----- nvinfo : EIATTR_EXIT_INSTR_OFFSETS
	.align		4
        /*0094*/ 	.byte	0x04, 0x1c
        /*0096*/ 	.short	(.L_867 - .L_866)


	//   ....[0]....
.L_866:
        /*0098*/ 	.word	0x00001620


	//   ....[1]....
        /*009c*/ 	.word	0x00001680


	//----- nvinfo : EIATTR_MAX_THREADS
	.align		4
.L_867:
        /*00a0*/ 	.byte	0x04, 0x05
        /*00a2*/ 	.short	(.L_869 - .L_868)
.L_868:
        /*00a4*/ 	.word	0x00000080
        /*00a8*/ 	.word	0x00000001
        /*00ac*/ 	.word	0x00000001


	//----- nvinfo : EIATTR_CRS_STACK_SIZE
	.align		4
.L_869:
        /*00b0*/ 	.byte	0x04, 0x1e
        /*00b2*/ 	.short	(.L_871 - .L_870)
.L_870:
        /*00b4*/ 	.word	0x00000000
.L_871:


//--------------------- .nv.info._ZN2at6native29vectorized_elementwise_kernelILi2EZZZNS0_65_GLOBAL__N__cd49fe81_27_ActivationSoftplusKernel_cu_9e10b42f_309424softplus_backward_kernelERNS_18TensorIteratorBaseERKN3c106ScalarES8_ENKUlvE_clEvENKUlvE_clEvEUlddE_St5arrayIPcLm3EEEEviT0_T1_ --------------------------
	.section	.nv.info._ZN2at6native29vectorized_elementwise_kernelILi2EZZZNS0_65_GLOBAL__N__cd49fe81_27_ActivationSoftplusKernel_cu_9e10b42f_309424softplus_backward_kernelERNS_18TensorIteratorBaseERKN3c106ScalarES8_ENKUlvE_clEvENKUlvE_clEvEUlddE_St5arrayIPcLm3EEEEviT0_T1_,"",@"SHT_CUDA_INFO"
	.sectionflags	@""
	.align	4


	//----- nvinfo : EIATTR_CUDA_API_VERSION
	.align		4
        /*0000*/ 	.byte	0x04, 0x37
        /*0002*/ 	.short	(.L_873 - .L_872)
.L_872:
        /*0004*/ 	.word	0x00000082


	//----- nvinfo : EIATTR_SW2861232_WAR
	.align		4
.L_873:
        /*0008*/ 	.byte	0x01, 0x35
	.zero		2


	//----- nvinfo : EIATTR_PARAM_CBANK
	.align		4
        /*000c*/ 	.byte	0x04, 0x0a
        /*000e*/ 	.short	(.L_875 - .L_874)
	.align		4
.L_874:
        /*0010*/ 	.word	index@(.nv.constant0._ZN2at6native29vectorized_elementwise_kernelILi2EZZZNS0_65_GLOBAL__N__cd49fe81_27_ActivationSoftplusKernel_cu_9e10b42f_309424softplus_backward_kernelERNS_18TensorIteratorBaseERKN3c106ScalarES8_ENKUlvE_clEvENKUlvE_clEvEUlddE_St5arrayIPcLm3EEEEviT0_T1_)
        /*0014*/ 	.short	0x0160
        /*0016*/ 	.short	0x0038


	//----- nvinfo : EIATTR_CBANK_PARAM_SIZE
	.align		4
.L_875:
        /*0018*/ 	.byte	0x03, 0x19
        /*001a*/ 	.short	0x0038


	//----- nvinfo : EIATTR_KPARAM_INFO
	.align		4
        /*001c*/ 	.byte	0x04, 0x17
        /*001e*/ 	.short	(.L_877 - .L_876)
.L_876:
        /*0020*/ 	.word	0x00000000
        /*0024*/ 	.short	0x0002
        /*0026*/ 	.short	0x0020
        /*0028*/ 	.byte	0x00, 0xf0, 0x61, 0x00


	//----- nvinfo : EIATTR_KPARAM_INFO
	.align		4
.L_877:
        /*002c*/ 	.byte	0x04, 0x17
        /*002e*/ 	.short	(.L_879 - .L_878)
.L_878:
        /*0030*/ 	.word	0x00000000
        /*0034*/ 	.short	0x0001
        /*0036*/ 	.short	0x0008
        /*0038*/ 	.byte	0x00, 0xf0, 0x61, 0x00


	//----- nvinfo : EIATTR_KPARAM_INFO
	.align		4
.L_879:
        /*003c*/ 	.byte	0x04, 0x17
        /*003e*/ 	.short	(.L_881 - .L_880)
.L_880:
        /*0040*/ 	.word	0x00000000
        /*0044*/ 	.short	0x0000
        /*0046*/ 	.short	0x0000
        /*0048*/ 	.byte	0x00, 0xf0, 0x11, 0x00


	//----- nvinfo : EIATTR_MAXREG_COUNT
	.align		4
.L_881:
        /*004c*/ 	.byte	0x03, 0x1b
        /*004e*/ 	.short	0x00ff


	//----- nvinfo : EIATTR_MERCURY_ISA_VERSION
	.align		4
        /*0050*/ 	.byte	0x03, 0x5f
        /*0052*/ 	.short	0x0000


	//----- nvinfo : EIATTR_EXIT_INSTR_OFFSETS
	.align		4
        /*0054*/ 	.byte	0x04, 0x1c
        /*0056*/ 	.short	(.L_883 - .L_882)


	//   ....[0]....
.L_882:
        /*0058*/ 	.word	0x000022f0


	//   ....[1]....
        /*005c*/ 	.word	0x00004ec0


	//   ....[2]....
        /*0060*/ 	.word	0x00004f10


	//----- nvinfo : EIATTR_MAX_THREADS
	.align		4
.L_883:
        /*0064*/ 	.byte	0x04, 0x05
        /*0066*/ 	.short	(.L_885 - .L_884)
.L_884:
        /*0068*/ 	.word	0x00000080
        /*006c*/ 	.word	0x00000001
        /*0070*/ 	.word	0x00000001


	//----- nvinfo : EIATTR_CRS_STACK_SIZE
	.align		4
.L_885:
        /*0074*/ 	.byte	0x04, 0x1e
        /*0076*/ 	.short	(.L_887 - .L_886)
.L_886:
        /*0078*/ 	.word	0x00000000
.L_887:


//--------------------- .nv.info._ZN2at6native29vectorized_elementwise_kernelILi4EZZZNS0_65_GLOBAL__N__cd49fe81_27_ActivationSoftplusKernel_cu_9e10b42f_309424softplus_backward_kernelERNS_18TensorIteratorBaseERKN3c106ScalarES8_ENKUlvE_clEvENKUlvE_clEvEUlddE_St5arrayIPcLm3EEEEviT0_T1_ --------------------------
	.section	.nv.info._ZN2at6native29vectorized_elementwise_kernelILi4EZZZNS0_65_GLOBAL__N__cd49fe81_27_ActivationSoftplusKernel_cu_9e10b42f_309424softplus_backward_kernelERNS_18TensorIteratorBaseERKN3c106ScalarES8_ENKUlvE_clEvENKUlvE_clEvEUlddE_St5arrayIPcLm3EEEEviT0_T1_,"",@"SHT_CUDA_INFO"
	.sectionflags	@""
	.align	4


	//----- nvinfo : EIATTR_CUDA_API_VERSION
	.align		4
        /*0000*/ 	.byte	0x04, 0x37
        /*0002*/ 	.short	(.L_889 - .L_888)
.L_888:
        /*0004*/ 	.word	0x00000082


	//----- nvinfo : EIATTR_SW2861232_WAR
	.align		4
.L_889:
        /*0008*/ 	.byte	0x01, 0x35
	.zero		2


	//----- nvinfo : EIATTR_PARAM_CBANK
	.align		4
        /*000c*/ 	.byte	0x04, 0x0a
        /*000e*/ 	.short	(.L_891 - .L_890)
	.align		4
.L_890:
        /*0010*/ 	.word	index@(.nv.constant0._ZN2at6native29vectorized_elementwise_kernelILi4EZZZNS0_65_GLOBAL__N__cd49fe81_27_ActivationSoftplusKernel_cu_9e10b42f_309424softplus_backward_kernelERNS_18TensorIteratorBaseERKN3c106ScalarES8_ENKUlvE_clEvENKUlvE_clEvEUlddE_St5arrayIPcLm3EEEEviT0_T1_)
        /*0014*/ 	.short	0x0160
        /*0016*/ 	.short	0x0038


	//----- nvinfo : EIATTR_CBANK_PARAM_SIZE
	.align		4
.L_891:
        /*0018*/ 	.byte	0x03, 0x19
        /*001a*/ 	.short	0x0038


	//----- nvinfo : EIATTR_KPARAM_INFO
	.align		4
        /*001c*/ 	.byte	0x04, 0x17
        /*001e*/ 	.short	(.L_893 - .L_892)
.L_892:
        /*0020*/ 	.word	0x00000000
        /*0024*/ 	.short	0x0002
        /*0026*/ 	.short	0x0020
        /*0028*/ 	.byte	0x00, 0xf0, 0x61, 0x00


	//----- nvinfo : EIATTR_KPARAM_INFO
	.align		4
.L_893:
        /*002c*/ 	.byte	0x04, 0x17
        /*002e*/ 	.short	(.L_895 - .L_894)
.L_894:
        /*0030*/ 	.word	0x00000000
        /*0034*/ 	.short	0x0001
        /*0036*/ 	.short	0x0008
        /*0038*/ 	.byte	0x00, 0xf0, 0x61, 0x00


	//----- nvinfo : EIATTR_KPARAM_INFO
	.align		4
.L_895:
        /*003c*/ 	.byte	0x04, 0x17
        /*003e*/ 	.short	(.L_897 - .L_896)
.L_896:
        /*0040*/ 	.word	0x00000000
        /*0044*/ 	.short	0x0000
        /*0046*/ 	.short	0x0000
        /*0048*/ 	.byte	0x00, 0xf0, 0x11, 0x00


	//----- nvinfo : EIATTR_MAXREG_COUNT
	.align		4
.L_897:
        /*004c*/ 	.byte	0x03, 0x1b
        /*004e*/ 	.short	0x00ff


	//----- nvinfo : EIATTR_MERCURY_ISA_VERSION
	.align		4
        /*0050*/ 	.byte	0x03, 0x5f
        /*0052*/ 	.short	0x0000


	//----- nvinfo : EIATTR_EXIT_INSTR_OFFSETS
	.align		4
        /*0054*/ 	.byte	0x04, 0x1c
        /*0056*/ 	.short	(.L_899 - .L_898)


	//   ....[0]....
.L_898:
        /*0058*/ 	.word	0x000022f0


	//   ....[1]....
        /*005c*/ 	.word	0x00004ec0


	//   ....[2]....
        /*0060*/ 	.word	0x00004f10


	//----- nvinfo : EIATTR_MAX_THREADS
	.align		4
.L_899:
        /*0064*/ 	.byte	0x04, 0x05
        /*0066*/ 	.short	(.L_901 - .L_900)
.L_900:
        /*0068*/ 	.word	0x00000080
        /*006c*/ 	.word	0x00000001
        /*0070*/ 	.word	0x00000001


	//----- nvinfo : EIATTR_CRS_STACK_SIZE
	.align		4
.L_901:
        /*0074*/ 	.byte	0x04, 0x1e
        /*0076*/ 	.short	(.L_903 - .L_902)
.L_902:
        /*0078*/ 	.word	0x00000000
.L_903:


//--------------------- .nv.info._ZN2at6native29vectorized_elementwise_kernelILi8EZZZNS0_65_GLOBAL__N__cd49fe81_27_ActivationSoftplusKernel_cu_9e10b42f_309424softplus_backward_kernelERNS_18TensorIteratorBaseERKN3c106ScalarES8_ENKUlvE_clEvENKUlvE_clEvEUlddE_St5arrayIPcLm3EEEEviT0_T1_ --------------------------
	.section	.nv.info._ZN2at6native29vectorized_elementwise_kernelILi8EZZZNS0_65_GLOBAL__N__cd49fe81_27_ActivationSoftplusKernel_cu_9e10b42f_309424softplus_backward_kernelERNS_18TensorIteratorBaseERKN3c106ScalarES8_ENKUlvE_clEvENKUlvE_clEvEUlddE_St5arrayIPcLm3EEEEviT0_T1_,"",@"SHT_CUDA_INFO"
	.sectionflags	@""
	.align	4


	//----- nvinfo : EIATTR_CUDA_API_VERSION
	.align		4
        /*0000*/ 	.byte	0x04, 0x37
        /*0002*/ 	.short	(.L_905 - .L_904)
.L_904:
        /*0004*/ 	.word	0x00000082


	//----- nvinfo : EIATTR_SW2861232_WAR
	.align		4
.L_905:
        /*0008*/ 	.byte	0x01, 0x35
	.zero		2


	//----- nvinfo : EIATTR_PARAM_CBANK
	.align		4
        /*000c*/ 	.byte	0x04, 0x0a
        /*000e*/ 	.short	(.L_907 - .L_906)
	.align		4
.L_906:
        /*0010*/ 	.word	index@(.nv.constant0._ZN2at6native29vectorized_elementwise_kernelILi8EZZZNS0_65_GLOBAL__N__cd49fe81_27_ActivationSoftplusKernel_cu_9e10b42f_309424softplus_backward_kernelERNS_18TensorIteratorBaseERKN3c106ScalarES8_ENKUlvE_clEvENKUlvE_clEvEUlddE_St5arrayIPcLm3EEEEviT0_T1_)
        /*0014*/ 	.short	0x0160
        /*0016*/ 	.short	0x0038


	//----- nvinfo : EIATTR_CBANK_PARAM_SIZE
	.align		4
.L_907:
        /*0018*/ 	.byte	0x03, 0x19
        /*001a*/ 	.short	0x0038


	//----- nvinfo : EIATTR_KPARAM_INFO
	.align		4
        /*001c*/ 	.byte	0x04, 0x17
        /*001e*/ 	.short	(.L_909 - .L_908)
.L_908:
        /*0020*/ 	.word	0x00000000
        /*0024*/ 	.short	0x0002
        /*0026*/ 	.short	0x0020
        /*0028*/ 	.byte	0x00, 0xf0, 0x61, 0x00


	//----- nvinfo : EIATTR_KPARAM_INFO
	.align		4
.L_909:
        /*002c*/ 	.byte	0x04, 0x17
        /*002e*/ 	.short	(.L_911 - .L_910)
.L_910:
        /*0030*/ 	.word	0x00000000
        /*0034*/ 	.short	0x0001
        /*0036*/ 	.short	0x0008
        /*0038*/ 	.byte	0x00, 0xf0, 0x61, 0x00


	//----- nvinfo : EIATTR_KPARAM_INFO
	.align		4
.L_911:
        /*003c*/ 	.byte	0x04, 0x17
        /*003e*/ 	.short	(.L_913 - .L_912)
.L_912:
        /*0040*/ 	.word	0x00000000
        /*0044*/ 	.short	0x0000
        /*0046*/ 	.short	0x0000
        /*0048*/ 	.byte	0x00, 0xf0, 0x11, 0x00


	//----- nvinfo : EIATTR_MAXREG_COUNT
	.align		4
.L_913:
        /*004c*/ 	.byte	0x03, 0x1b
        /*004e*/ 	.short	0x00ff


	//----- nvinfo : EIATTR_MERCURY_ISA_VERSION
	.align		4
        /*0050*/ 	.byte	0x03, 0x5f
        /*0052*/ 	.short	0x0000


	//----- nvinfo : EIATTR_EXIT_INSTR_OFFSETS
	.align		4
        /*0054*/ 	.byte	0x04, 0x1c
        /*0056*/ 	.short	(.L_915 - .L_914)


	//   ....[0]....
.L_914:
        /*0058*/ 	.word	0x00000010


	//----- nvinfo : EIATTR_MAX_THREADS
	.align		4
.L_915:
        /*005c*/ 	.byte	0x04, 0x05
        /*005e*/ 	.short	(.L_917 - .L_916)
.L_916:
        /*0060*/ 	.word	0x00000080
        /*0064*/ 	.word	0x00000001
        /*0068*/ 	.word	0x00000001
.L_917:


//--------------------- .nv.info._ZN2at6native18elementwise_kernelILi128ELi4EZNS0_15gpu_kernel_implIZZZNS0_65_GLOBAL__N__cd49fe81_27_ActivationSoftplusKernel_cu_9e10b42f_309415softplus_kernelERNS_18TensorIteratorBaseERKN3c106ScalarES9_ENKUlvE_clEvENKUlvE2_clEvEUlNS6_8BFloat16EE_EEvS5_RKT_EUliE_EEviT1_ --------------------------
	.section	.nv.info._ZN2at6native18elementwise_kernelILi128ELi4EZNS0_15gpu_kernel_implIZZZNS0_65_GLOBAL__N__cd49fe81_27_ActivationSoftplusKernel_cu_9e10b42f_309415softplus_kernelERNS_18TensorIteratorBaseERKN3c106ScalarES9_ENKUlvE_clEvENKUlvE2_clEvEUlNS6_8BFloat16EE_EEvS5_RKT_EUliE_EEviT1_,"",@"SHT_CUDA_INFO"
	.sectionflags	@""
	.align	4


	//----- nvinfo : EIATTR_CUDA_API_VERSION
	.align		4
        /*0000*/ 	.byte	0x04, 0x37
        /*0002*/ 	.short	(.L_919 - .L_918)
.L_918:
        /*0004*/ 	.word	0x00000082


	//----- nvinfo : EIATTR_SW2861232_WAR
	.align		4
.L_919:
        /*0008*/ 	.byte	0x01, 0x35
	.zero		2


	//----- nvinfo : EIATTR_PARAM_CBANK
	.align		4
        /*000c*/ 	.byte	0x04, 0x0a
        /*000e*/ 	.short	(.L_921 - .L_920)
	.align		4
.L_920:
        /*0010*/ 	.word	index@(.nv.constant0._ZN2at6native18elementwise_kernelILi128ELi4EZNS0_15gpu_kernel_implIZZZNS0_65_GLOBAL__N__cd49fe81_27_ActivationSoftplusKernel_cu_9e10b42f_309415softplus_kernelERNS_18TensorIteratorBaseERKN3c106ScalarES9_ENKUlvE_clEvENKUlvE2_clEvEUlNS6_8BFloat16EE_EEvS5_RKT_EUliE_EEviT1_)
        /*0014*/ 	.short	0x0160
        /*0016*/ 	.short	0x0230


	//----- nvinfo : EIATTR_CBANK_PARAM_SIZE
	.align		4
.L_921:
        /*0018*/ 	.byte	0x03, 0x19
        /*001a*/ 	.short	0x0230


	//----- nvinfo : EIATTR_KPARAM_INFO
	.align		4
        /*001c*/ 	.byte	0x04, 0x17
        /*001e*/ 	.short	(.L_923 - .L_922)
.L_922:
        /*0020*/ 	.word	0x00000000
        /*0024*/ 	.short	0x0001
        /*0026*/ 	.short	0x0008
        /*0028*/ 	.byte	0x00, 0xf0, 0xa1, 0x08


	//----- nvinfo : EIATTR_KPARAM_INFO
	.align		4
.L_923:
        /*002c*/ 	.byte	0x04, 0x17
        /*002e*/ 	.short	(.L_925 - .L_924)
.L_924:
        /*0030*/ 	.word	0x00000000
        /*0034*/ 	.short	0x0000
        /*0036*/ 	.short	0x0000
        /*0038*/ 	.byte	0x00, 0xf0, 0x11, 0x00


	//----- nvinfo : EIATTR_MAXREG_COUNT
	.align		4
.L_925:
        /*003c*/ 	.byte	0x03, 0x1b
        /*003e*/ 	.short	0x0080


	//----- nvinfo : EIATTR_EXTERNS
	.align		4
        /*0040*/ 	.byte	0x04, 0x0f
        /*0042*/ 	.short	(.L_927 - .L_926)


	//   ....[0]....
	.align		4
.L_926:
        /*0044*/ 	.word	index@(__assertfail)


	//----- nvinfo : EIATTR_MERCURY_ISA_VERSION
	.align		4
.L_927:
        /*0048*/ 	.byte	0x03, 0x5f
        /*004a*/ 	.short	0x0000


	//----- nvinfo : EIATTR_SYSCALL_OFFSETS
	.align		4
        /*004c*/ 	.byte	0x04, 0x46
        /*004e*/ 	.short	(.L_929 - .L_928)


	//   ....[0]....
.L_928:
        /*0050*/ 	.word	0x00001df0


	//   ....[1]....
        /*0054*/ 	.word	0x00003030


	//   ....[2]....
        /*0058*/ 	.word	0x00004e70


	//   ....[3]....
        /*005c*/ 	.word	0x000060b0


	//   ....[4]....
        /*0060*/ 	.word	0x00007ec0


	//   ....[5]....
        /*0064*/ 	.word	0x00009100


	//   ....[6]....
        /*0068*/ 	.word	0x0000af20


	//   ....[7]....
        /*006c*/ 	.word	0x0000c160


	//----- nvinfo : EIATTR_EXIT_INSTR_OFFSETS
	.align		4
.L_929:
        /*0070*/ 	.byte	0x04, 0x1c
        /*0072*/ 	.short	(.L_931 - .L_930)


	//   ....[0]....
.L_930:
        /*0074*/ 	.word	0x000091c0


	//   ....[1]....
        /*0078*/ 	.word	0x0000b360


	//   ....[2]....
        /*007c*/ 	.word	0x0000b3a0


	//   ....[3]....
        /*0080*/ 	.word	0x0000b440


	//   ....[4]....
        /*0084*/ 	.word	0x0000b480


	//   ....[5]....
        /*0088*/ 	.word	0x0000b4c0


	//   ....[6]....
        /*008c*/ 	.word	0x0000b550


	//   ....[7]....
        /*0090*/ 	.word	0x0000b590


	//   ....[8]....
        /*0094*/ 	.word	0x0000b630


	//   ....[9]....
        /*0098*/ 	.word	0x0000b680


	//   ....[10]....
        /*009c*/ 	.word	0x0000b6d0


	//   ....[11]....
        /*00a0*/ 	.word	0x0000b7a0


	//   ....[12]....
        /*00a4*/ 	.word	0x0000b800


	//   ....[13]....
        /*00a8*/ 	.word	0x0000b990


	//   ....[14]....
        /*00ac*/ 	.word	0x0000baf0


	//   ....[15]....
        /*00b0*/ 	.word	0x0000bb10


	//   ....[16]....
        /*00b4*/ 	.word	0x0000bbd0


	//   ....[17]....
        /*00b8*/ 	.word	0x0000bd50


	//   ....[18]....
        /*00bc*/ 	.word	0x0000bed0


	//   ....[19]....
        /*00c0*/ 	.word	0x0000c030


	//   ....[20]....
        /*00c4*/ 	.word	0x0000c170


	//   ....[21]....
        /*00c8*/ 	.word	0x0000c1b0


	//   ....[22]....
        /*00cc*/ 	.word	0x0000c1f0


	//----- nvinfo : EIATTR_MAX_THREADS
	.align		4
.L_931:
        /*00d0*/ 	.byte	0x04, 0x05
        /*00d2*/ 	.short	(.L_933 - .L_932)
.L_932:
        /*00d4*/ 	.word	0x00000080
        /*00d8*/ 	.word	0x00000001
        /*00dc*/ 	.word	0x00000001


	//----- nvinfo : EIATTR_CRS_STACK_SIZE
	.align		4
.L_933:
        /*00e0*/ 	.byte	0x04, 0x1e
        /*00e2*/ 	.short	(.L_935 - .L_934)
.L_934:
        /*00e4*/ 	.word	0x00000000
.L_935:


//--------------------- .nv.info._ZN2at6native27unrolled_elementwise_kernelIZZZNS0_65_GLOBAL__N__cd49fe81_27_ActivationSoftplusKernel_cu_9e10b42f_309415softplus_kernelERNS_18TensorIteratorBaseERKN3c106ScalarES8_ENKUlvE_clEvENKUlvE2_clEvEUlNS5_8BFloat16EE_St5arrayIPcLm2EELi4E23TrivialOffsetCalculatorILi1EjESH_NS0_6memory12LoadWithCastILi1EEENSI_13StoreWithCastILi1EEEEEviT_T0_T2_T3_T4_T5_ --------------------------
	.section	.nv.info._ZN2at6native27unrolled_elementwise_kernelIZZZNS0_65_GLOBAL__N__cd49fe81_27_ActivationSoftplusKernel_cu_9e10b42f_309415softplus_kernelERNS_18TensorIteratorBaseERKN3c106ScalarES8_ENKUlvE_clEvENKUlvE2_clEvEUlNS5_8BFloat16EE_St5arrayIPcLm2EELi4E23TrivialOffsetCalculatorILi1EjESH_NS0_6memory12LoadWithCastILi1EEENSI_13StoreWithCastILi1EEEEEviT_T0_T2_T3_T4_T5_,"",@"SHT_CUDA_INFO"
	.sectionflags	@""
	.align	4


	//----- nvinfo : EIATTR_CUDA_API_VERSION
	.align		4
        /*0000*/ 	.byte	0x04, 0x37
        /*0002*/ 	.short	(.L_937 - .L_936)
.L_936:
        /*0004*/ 	.word	0x00000082


	//----- nvinfo : EIATTR_SW2861232_WAR
	.align		4
.L_937:
        /*0008*/ 	.byte	0x01, 0x35
	.zero		2


	//----- nvinfo : EIATTR_PARAM_CBANK
	.align		4
        /*000c*/ 	.byte	0x04, 0x0a
        /*000e*/ 	.short	(.L_939 - .L_938)
	.align		4
.L_938:
        /*0010*/ 	.word	index@(.nv.constant0._ZN2at6native27unrolled_elementwise_kernelIZZZNS0_65_GLOBAL__N__cd49fe81_27_ActivationSoftplusKernel_cu_9e10b42f_309415softplus_kernelERNS_18TensorIteratorBaseERKN3c106ScalarES8_ENKUlvE_clEvENKUlvE2_clEvEUlNS5_8BFloat16EE_St5arrayIPcLm2EELi4E23TrivialOffsetCalculatorILi1EjESH_NS0_6memory12LoadWithCastILi1EEENSI_13StoreWithCastILi1EEEEEviT_T0_T2_T3_T4_T5_)
        /*0014*/ 	.short	0x0160
        /*0016*/ 	.short	0x003c


	//----- nvinfo : EIATTR_CBANK_PARAM_SIZE
	.align		4
.L_939:
        /*0018*/ 	.byte	0x03, 0x19
        /*001a*/ 	.short	0x003c


	//----- nvinfo : EIATTR_KPARAM_INFO
	.align		4
        /*001c*/ 	.byte	0x04, 0x17
        /*001e*/ 	.short	(.L_941 - .L_940)
.L_940:
        /*0020*/ 	.word	0x00000000
        /*0024*/ 	.short	0x0006
        /*0026*/ 	.short	0x0034
        /*0028*/ 	.byte	0x00, 0xf0, 0x21, 0x00


	//----- nvinfo : EIATTR_KPARAM_INFO
	.align		4
.L_941:
        /*002c*/ 	.byte	0x04, 0x17
        /*002e*/ 	.short	(.L_943 - .L_942)
.L_942:
        /*0030*/ 	.word	0x00000000
        /*0034*/ 	.short	0x0005
        /*0036*/ 	.short	0x002c
        /*0038*/ 	.byte	0x00, 0xf0, 0x21, 0x00


	//----- nvinfo : EIATTR_KPARAM_INFO
	.align		4
.L_943:
        /*003c*/ 	.byte	0x04, 0x17
        /*003e*/ 	.short	(.L_945 - .L_944)
.L_944:
        /*0040*/ 	.word	0x00000000
        /*0044*/ 	.short	0x0004
        /*0046*/ 	.short	0x0029
        /*0048*/ 	.byte	0x00, 0xf0, 0x05, 0x00


	//----- nvinfo : EIATTR_KPARAM_INFO
	.align		4
.L_945:
        /*004c*/ 	.byte	0x04, 0x17
        /*004e*/ 	.short	(.L_947 - .L_946)
.L_946:
        /*0050*/ 	.word	0x00000000
        /*0054*/ 	.short	0x0003
        /*0056*/ 	.short	0x0028
        /*0058*/ 	.byte	0x00, 0xf0, 0x05, 0x00


	//----- nvinfo : EIATTR_KPARAM_INFO
	.align		4
.L_947:
        /*005c*/ 	.byte	0x04, 0x17
        /*005e*/ 	.short	(.L_949 - .L_948)
.L_948:
        /*0060*/ 	.word	0x00000000
        /*0064*/ 	.short	0x0002
        /*0066*/ 	.short	0x0018
        /*0068*/ 	.byte	0x00, 0xf0, 0x41, 0x00


	//----- nvinfo : EIATTR_KPARAM_INFO
	.align		4
.L_949:
        /*006c*/ 	.byte	0x04, 0x17
        /*006e*/ 	.short	(.L_951 - .L_950)
.L_950:
        /*0070*/ 	.word	0x00000000
        /*0074*/ 	.short	0x0001
        /*0076*/ 	.short	0x0008
        /*0078*/ 	.byte	0x00, 0xf0, 0x41, 0x00


	//----- nvinfo : EIATTR_KPARAM_INFO
	.align		4
.L_951:
        /*007c*/ 	.byte	0x04, 0x17
        /*007e*/ 	.short	(.L_953 - .L_952)
.L_952:
        /*0080*/ 	.word	0x00000000
        /*0084*/ 	.short	0x0000
        /*0086*/ 	.short	0x0000
        /*0088*/ 	.byte	0x00, 0xf0, 0x11, 0x00


	//----- nvinfo : EIATTR_MAXREG_COUNT
	.align		4
.L_953:
        /*008c*/ 	.byte	0x03, 0x1b
        /*008e*/ 	.short	0x00ff


	//----- nvinfo : EIATTR_EXTERNS
	.align		4
        /*0090*/ 	.byte	0x04, 0x0f
        /*0092*/ 	.short	(.L_955 - .L_954)


	//   ....[0]....
	.align		4
.L_954:
        /*0094*/ 	.word	index@(__assertfail)


	//----- nvinfo : EIATTR_MERCURY_ISA_VERSION
	.align		4
.L_955:
        /*0098*/ 	.byte	0x03, 0x5f
        /*009a*/ 	.short	0x0000


	//----- nvinfo : EIATTR_SYSCALL_OFFSETS
	.align		4
        /*009c*/ 	.byte	0x04, 0x46
        /*009e*/ 	.short	(.L_957 - .L_956)


	//   ....[0]....
.L_956:
        /*00a0*/ 	.word	0x000010a0


	//   ....[1]....
        /*00a4*/ 	.word	0x000021a0


	//   ....[2]....
        /*00a8*/ 	.word	0x000032b0


	//   ....[3]....
        /*00ac*/ 	.word	0x00004390


	//   ....[4]....
        /*00b0*/ 	.word	0x000060a0


	//   ....[5]....
        /*00b4*/ 	.word	0x000070d0


	//   ....[6]....
        /*00b8*/ 	.word	0x000080c0


	//   ....[7]....
        /*00bc*/ 	.word	0x000090b0


	//----- nvinfo : EIATTR_EXIT_INSTR_OFFSETS
	.align		4
.L_957:
        /*00c0*/ 	.byte	0x04, 0x1c
        /*00c2*/ 	.short	(.L_959 - .L_958)


	//   ....[0]....
.L_958:
        /*00c4*/ 	.word	0x00008180


	//   ....[1]....
        /*00c8*/ 	.word	0x000082b0


	//   ....[2]....
        /*00cc*/ 	.word	0x000082f0


	//   ....[3]....
        /*00d0*/ 	.word	0x00008390


	//   ....[4]....
        /*00d4*/ 	.word	0x000083d0


	//   ....[5]....
        /*00d8*/ 	.word	0x00008410


	//   ....[6]....
        /*00dc*/ 	.word	0x000084a0


	//   ....[7]....
        /*00e0*/ 	.word	0x000084e0


	//   ....[8]....
        /*00e4*/ 	.word	0x00008580


	//   ....[9]....
        /*00e8*/ 	.word	0x000085d0


	//   ....[10]....
        /*00ec*/ 	.word	0x00008620


	//   ....[11]....
        /*00f0*/ 	.word	0x000086f0


	//   ....[12]....
        /*00f4*/ 	.word	0x00008750


	//   ....[13]....
        /*00f8*/ 	.word	0x000088e0


	//   ....[14]....
        /*00fc*/ 	.word	0x00008a40


	//   ....[15]....
        /*0100*/ 	.word	0x00008a60


	//   ....[16]....
        /*0104*/ 	.word	0x00008b20


	//   ....[17]....
        /*0108*/ 	.word	0x00008ca0


	//   ....[18]....
        /*010c*/ 	.word	0x00008e20


	//   ....[19]....
        /*0110*/ 	.word	0x00008f80


	//   ....[20]....
        /*0114*/ 	.word	0x000090c0


	//   ....[21]....
        /*0118*/ 	.word	0x00009100


	//   ....[22]....
        /*011c*/ 	.word	0x00009140


	//----- nvinfo : EIATTR_MAX_THREADS
	.align		4
.L_959:
        /*0120*/ 	.byte	0x04, 0x05
        /*0122*/ 	.short	(.L_961 - .L_960)
.L_960:
        /*0124*/ 	.word	0x00000080
        /*0128*/ 	.word	0x00000001
        /*012c*/ 	.word	0x00000001


	//----- nvinfo : EIATTR_CRS_STACK_SIZE
	.align		4
.L_961:
        /*0130*/ 	.byte	0x04, 0x1e
        /*0132*/ 	.short	(.L_963 - .L_962)
.L_962:
        /*0134*/ 	.word	0x00000000
.L_963:


//--------------------- .nv.info._ZN2at6native18elementwise_kernelILi128ELi4EZNS0_22gpu_kernel_impl_nocastIZZZNS0_65_GLOBAL__N__cd49fe81_27_ActivationSoftplusKernel_cu_9e10b42f_309415softplus_kernelERNS_18TensorIteratorBaseERKN3c106ScalarES9_ENKUlvE_clEvENKUlvE2_clEvEUlNS6_8BFloat16EE_EEvS5_RKT_EUliE_EEviT1_ --------------------------
	.section	.nv.info._ZN2at6native18elementwise_kernelILi128ELi4EZNS0_22gpu_kernel_impl_nocastIZZZNS0_65_GLOBAL__N__cd49fe81_27_ActivationSoftplusKernel_cu_9e10b42f_309415softplus_kernelERNS_18TensorIteratorBaseERKN3c106ScalarES9_ENKUlvE_clEvENKUlvE2_clEvEUlNS6_8BFloat16EE_EEvS5_RKT_EUliE_EEviT1_,"",@"SHT_CUDA_INFO"
	.sectionflags	@""
	.align	4


	//----- nvinfo : EIATTR_CUDA_API_VERSION
	.align		4
        /*0000*/ 	.byte	0x04, 0x37
        /*0002*/ 	.short	(.L_965 - .L_964)
.L_964:
        /*0004*/ 	.word	0x00000082


	//----- nvinfo : EIATTR_SW2861232_WAR
	.align		4
.L_965:
        /*0008*/ 	.byte	0x01, 0x35
	.zero		2


	//----- nvinfo : EIATTR_PARAM_CBANK
	.align		4
        /*000c*/ 	.byte	0x04, 0x0a
        /*000e*/ 	.short	(.L_967 - .L_966)
	.align		4
.L_966:
        /*0010*/ 	.word	index@(.nv.constant0._ZN2at6native18elementwise_kernelILi128ELi4EZNS0_22gpu_kernel_impl_nocastIZZZNS0_65_GLOBAL__N__cd49fe81_27_ActivationSoftplusKernel_cu_9e10b42f_309415softplus_kernelERNS_18TensorIteratorBaseERKN3c106ScalarES9_ENKUlvE_clEvENKUlvE2_clEvEUlNS6_8BFloat16EE_EEvS5_RKT_EUliE_EEviT1_)
        /*0014*/ 	.short	0x0160
        /*0016*/ 	.short	0x0228


	//----- nvinfo : EIATTR_CBANK_PARAM_SIZE
	.align		4
.L_967:
        /*0018*/ 	.byte	0x03, 0x19
        /*001a*/ 	.short	0x0228


	//----- nvinfo : EIATTR_KPARAM_INFO
	.align		4
        /*001c*/ 	.byte	0x04, 0x17
        /*001e*/ 	.short	(.L_969 - .L_968)
.L_968:
        /*0020*/ 	.word	0x00000000
        /*0024*/ 	.short	0x0001
        /*0026*/ 	.short	0x0008
        /*0028*/ 	.byte	0x00, 0xf0, 0x81, 0x08


	//----- nvinfo : EIATTR_KPARAM_INFO
	.align		4
.L_969:
        /*002c*/ 	.byte	0x04, 0x17
        /*002e*/ 	.short	(.L_971 - .L_970)
.L_970:
        /*0030*/ 	.word	0x00000000
        /*0034*/ 	.short	0x0000
        /*0036*/ 	.short	0x0000
        /*0038*/ 	.byte	0x00, 0xf0, 0x11, 0x00


	//----- nvinfo : EIATTR_MAXREG_COUNT
	.align		4
.L_971:
        /*003c*/ 	.byte	0x03, 0x1b
        /*003e*/ 	.short	0x0080


	//----- nvinfo : EIATTR_MERCURY_ISA_VERSION
	.align		4
        /*0040*/ 	.byte	0x03, 0x5f
        /*0042*/ 	.short	0x0000


	//----- nvinfo : EIATTR_EXIT_INSTR_OFFSETS
	.align		4
        /*0044*/ 	.byte	0x04, 0x1c
        /*0046*/ 	.short	(.L_973 - .L_972)


	//   ....[0]....
.L_972:
        /*0048*/ 	.word	0x00003510


	//   ....[1]....
        /*004c*/ 	.word	0x00004660


	//----- nvinfo : EIATTR_MAX_THREADS
	.align		4
.L_973:
        /*0050*/ 	.byte	0x04, 0x05
        /*0052*/ 	.short	(.L_975 - .L_974)
.L_974:
        /*0054*/ 	.word	0x00000080
        /*0058*/ 	.word	0x00000001
        /*005c*/ 	.word	0x00000001


	//----- nvinfo : EIATTR_CRS_STACK_SIZE
	.align		4
.L_975:
        /*0060*/ 	.byte	0x04, 0x1e
        /*0062*/ 	.short	(.L_977 - .L_976)
.L_976:
        /*0064*/ 	.word	0x00000000
.L_977:


//--------------------- .nv.info._ZN2at6native27unrolled_elementwise_kernelIZZZNS0_65_GLOBAL__N__cd49fe81_27_ActivationSoftplusKernel_cu_9e10b42f_309415softplus_kernelERNS_18TensorIteratorBaseERKN3c106ScalarES8_ENKUlvE_clEvENKUlvE2_clEvEUlNS5_8BFloat16EE_St5arrayIPcLm2EELi4E23TrivialOffsetCalculatorILi1EjESH_NS0_6memory15LoadWithoutCastENSI_16StoreWithoutCastEEEviT_T0_T2_T3_T4_T5_ --------------------------
	.section	.nv.info._ZN2at6native27unrolled_elementwise_kernelIZZZNS0_65_GLOBAL__N__cd49fe81_27_ActivationSoftplusKernel_cu_9e10b42f_309415softplus_kernelERNS_18TensorIteratorBaseERKN3c106ScalarES8_ENKUlvE_clEvENKUlvE2_clEvEUlNS5_8BFloat16EE_St5arrayIPcLm2EELi4E23TrivialOffsetCalculatorILi1EjESH_NS0_6memory15LoadWithoutCastENSI_16StoreWithoutCastEEEviT_T0_T2_T3_T4_T5_,"",@"SHT_CUDA_INFO"
	.sectionflags	@""
	.align	4


	//----- nvinfo : EIATTR_CUDA_API_VERSION
	.align		4
        /*0000*/ 	.byte	0x04, 0x37
        /*0002*/ 	.short	(.L_979 - .L_978)
.L_978:
        /*0004*/ 	.word	0x00000082


	//----- nvinfo : EIATTR_SW2861232_WAR
	.align		4
.L_979:
        /*0008*/ 	.byte	0x01, 0x35
	.zero		2


	//----- nvinfo : EIATTR_PARAM_CBANK
	.align		4
        /*000c*/ 	.byte	0x04, 0x0a
        /*000e*/ 	.short	(.L_981 - .L_980)
	.align		4
.L_980:
        /*0010*/ 	.word	index@(.nv.constant0._ZN2at6native27unrolled_elementwise_kernelIZZZNS0_65_GLOBAL__N__cd49fe81_27_ActivationSoftplusKernel_cu_9e10b42f_309415softplus_kernelERNS_18TensorIteratorBaseERKN3c106ScalarES8_ENKUlvE_clEvENKUlvE2_clEvEUlNS5_8BFloat16EE_St5arrayIPcLm2EELi4E23TrivialOffsetCalculatorILi1EjESH_NS0_6memory15LoadWithoutCastENSI_16StoreWithoutCastEEEviT_T0_T2_T3_T4_T5_)
        /*0014*/ 	.short	0x0160
        /*0016*/ 	.short	0x002c


	//----- nvinfo : EIATTR_CBANK_PARAM_SIZE
	.align		4
.L_981:
        /*0018*/ 	.byte	0x03, 0x19
        /*001a*/ 	.short	0x002c


	//----- nvinfo : EIATTR_KPARAM_INFO
	.align		4
        /*001c*/ 	.byte	0x04, 0x17
        /*001e*/ 	.short	(.L_983 - .L_982)
.L_982:
        /*0020*/ 	.word	0x00000000
        /*0024*/ 	.short	0x0006
        /*0026*/ 	.short	0x002b
        /*0028*/ 	.byte	0x00, 0xf0, 0x05, 0x00


	//----- nvinfo : EIATTR_KPARAM_INFO
	.align		4
.L_983:
        /*002c*/ 	.byte	0x04, 0x17
        /*002e*/ 	.short	(.L_985 - .L_984)
.L_984:
        /*0030*/ 	.word	0x00000000
        /*0034*/ 	.short	0x0005
        /*0036*/ 	.short	0x002a
        /*0038*/ 	.byte	0x00, 0xf0, 0x05, 0x00


	//----- nvinfo : EIATTR_KPARAM_INFO
	.align		4
.L_985:
        /*003c*/ 	.byte	0x04, 0x17
        /*003e*/ 	.short	(.L_987 - .L_986)
.L_986:
        /*0040*/ 	.word	0x00000000
        /*0044*/ 	.short	0x0004
        /*0046*/ 	.short	0x0029
        /*0048*/ 	.byte	0x00, 0xf0, 0x05, 0x00


	//----- nvinfo : EIATTR_KPARAM_INFO
	.align		4
.L_987:
        /*004c*/ 	.byte	0x04, 0x17
        /*004e*/ 	.short	(.L_989 - .L_988)
.L_988:
        /*0050*/ 	.word	0x00000000
        /*0054*/ 	.short	0x0003
        /*0056*/ 	.short	0x0028
        /*0058*/ 	.byte	0x00, 0xf0, 0x05, 0x00


	//----- nvinfo : EIATTR_KPARAM_INFO
	.align		4
.L_989:
        /*005c*/ 	.byte	0x04, 0x17
        /*005e*/ 	.short	(.L_991 - .L_990)
.L_990:
        /*0060*/ 	.word	0x00000000
        /*0064*/ 	.short	0x0002
        /*0066*/ 	.short	0x0018
        /*0068*/ 	.byte	0x00, 0xf0, 0x41, 0x00


	//----- nvinfo : EIATTR_KPARAM_INFO
	.align		4
.L_991:
        /*006c*/ 	.byte	0x04, 0x17
        /*006e*/ 	.short	(.L_993 - .L_992)
.L_992:
        /*0070*/ 	.word	0x00000000
        /*0074*/ 	.short	0x0001
        /*0076*/ 	.short	0x0008
        /*0078*/ 	.byte	0x00, 0xf0, 0x41, 0x00


	//----- nvinfo : EIATTR_KPARAM_INFO
	.align		4
.L_993:
        /*007c*/ 	.byte	0x04, 0x17
        /*007e*/ 	.short	(.L_995 - .L_994)
.L_994:
        /*0080*/ 	.word	0x00000000
        /*0084*/ 	.short	0x0000
        /*0086*/ 	.short	0x0000
        /*0088*/ 	.byte	0x00, 0xf0, 0x11, 0x00


	//----- nvinfo : EIATTR_MAXREG_COUNT
	.align		4
.L_995:
        /*008c*/ 	.byte	0x03, 0x1b
        /*008e*/ 	.short	0x00ff


	//----- nvinfo : EIATTR_MERCURY_ISA_VERSION
	.align		4
        /*0090*/ 	.byte	0x03, 0x5f
        /*0092*/ 	.short	0x0000


	//----- nvinfo : EIATTR_EXIT_INSTR_OFFSETS
	.align		4
        /*0094*/ 	.byte	0x04, 0x1c
        /*0096*/ 	.short	(.L_997 - .L_996)


	//   ....[0]....
.L_996:
        /*0098*/ 	.word	0x00000f30


	//   ....[1]....
        /*009c*/ 	.word	0x00000f80


	//----- nvinfo : EIATTR_MAX_THREADS
	.align		4
.L_997:
        /*00a0*/ 	.byte	0x04, 0x05
        /*00a2*/ 	.short	(.L_999 - .L_998)
.L_998:
        /*00a4*/ 	.word	0x00000080
        /*00a8*/ 	.word	0x00000001
        /*00ac*/ 	.word	0x00000001


	//----- nvinfo : EIATTR_CRS_STACK_SIZE
	.align		4
.L_999:
        /*00b0*/ 	.byte	0x04, 0x1e
        /*00b2*/ 	.short	(.L_1001 - .L_1000)
.L_1000:
        /*00b4*/ 	.word	0x00000000
.L_1001:


//--------------------- .nv.info._ZN2at6native29vectorized_elementwise_kernelILi2EZZZNS0_65_GLOBAL__N__cd49fe81_27_ActivationSoftplusKernel_cu_9e10b42f_309415softplus_kernelERNS_18TensorIteratorBaseERKN3c106ScalarES8_ENKUlvE_clEvENKUlvE2_clEvEUlNS5_8BFloat16EE_St5arrayIPcLm2EEEEviT0_T1_ --------------------------
	.section	.nv.info._ZN2at6native29vectorized_elementwise_kernelILi2EZZZNS0_65_GLOBAL__N__cd49fe81_27_ActivationSoftplusKernel_cu_9e10b42f_309415softplus_kernelERNS_18TensorIteratorBaseERKN3c106ScalarES8_ENKUlvE_clEvENKUlvE2_clEvEUlNS5_8BFloat16EE_St5arrayIPcLm2EEEEviT0_T1_,"",@"SHT_CUDA_INFO"
	.sectionflags	@""
	.align	4


	//----- nvinfo : EIATTR_CUDA_API_VERSION
	.align		4
        /*0000*/ 	.byte	0x04, 0x37
        /*0002*/ 	.short	(.L_1003 - .L_1002)
.L_1002:
        /*0004*/ 	.word	0x00000082


	//----- nvinfo : EIATTR_SW2861232_WAR
	.align		4
.L_1003:
        /*0008*/ 	.byte	0x01, 0x35
	.zero		2


	//----- nvinfo : EIATTR_PARAM_CBANK
	.align		4
        /*000c*/ 	.byte	0x04, 0x0a
        /*000e*/ 	.short	(.L_1005 - .L_1004)
	.align		4
.L_1004:
        /*0010*/ 	.word	index@(.nv.constant0._ZN2at6native29vectorized_elementwise_kernelILi2EZZZNS0_65_GLOBAL__N__cd49fe81_27_ActivationSoftplusKernel_cu_9e10b42f_309415softplus_kernelERNS_18TensorIteratorBaseERKN3c106ScalarES8_ENKUlvE_clEvENKUlvE2_clEvEUlNS5_8BFloat16EE_St5arrayIPcLm2EEEEviT0_T1_)
        /*0014*/ 	.short	0x0160
        /*0016*/ 	.short	0x0028


	//----- nvinfo : EIATTR_CBANK_PARAM_SIZE
	.align		4
.L_1005:
        /*0018*/ 	.byte	0x03, 0x19
        /*001a*/ 	.short	0x0028


	//----- nvinfo : EIATTR_KPARAM_INFO
	.align		4
        /*001c*/ 	.byte	0x04, 0x17
        /*001e*/ 	.short	(.L_1007 - .L_1006)
.L_1006:
        /*0020*/ 	.word	0x00000000
        /*0024*/ 	.short	0x0002
        /*0026*/ 	.short	0x0018
        /*0028*/ 	.byte	0x00, 0xf0, 0x41, 0x00


	//----- nvinfo : EIATTR_KPARAM_INFO
	.align		4
.L_1007:
        /*002c*/ 	.byte	0x04, 0x17
        /*002e*/ 	.short	(.L_1009 - .L_1008)
.L_1008:
        /*0030*/ 	.word	0x00000000
        /*0034*/ 	.short	0x0001
        /*0036*/ 	.short	0x0008
        /*0038*/ 	.byte	0x00, 0xf0, 0x41, 0x00


	//----- nvinfo : EIATTR_KPARAM_INFO
	.align		4
.L_1009:
        /*003c*/ 	.byte	0x04, 0x17
        /*003e*/ 	.short	(.L_1011 - .L_1010)
.L_1010:
        /*0040*/ 	.word	0x00000000
        /*0044*/ 	.short	0x0000
        /*0046*/ 	.short	0x0000
        /*0048*/ 	.byte	0x00, 0xf0, 0x11, 0x00


	//----- nvinfo : EIATTR_MAXREG_COUNT
	.align		4
.L_1011:
        /*004c*/ 	.byte	0x03, 0x1b
        /*004e*/ 	.short	0x00ff


	//----- nvinfo : EIATTR_MERCURY_ISA_VERSION
	.align		4
        /*0050*/ 	.byte	0x03, 0x5f
        /*0052*/ 	.short	0x0000


	//----- nvinfo : EIATTR_EXIT_INSTR_OFFSETS
	.align		4
        /*0054*/ 	.byte	0x04, 0x1c
        /*0056*/ 	.short	(.L_1013 - .L_1012)


	//   ....[0]....
.L_1012:
        /*0058*/ 	.word	0x00001610


	//   ....[1]....
        /*005c*/ 	.word	0x00003470


	//   ....[2]....
        /*0060*/ 	.word	0x000034c0


	//----- nvinfo : EIATTR_MAX_THREADS
	.align		4
.L_1013:
        /*0064*/ 	.byte	0x04, 0x05
        /*0066*/ 	.short	(.L_1015 - .L_1014)
.L_1014:
        /*0068*/ 	.word	0x00000080
        /*006c*/ 	.word	0x00000001
        /*0070*/ 	.word	0x00000001


	//----- nvinfo : EIATTR_CRS_STACK_SIZE
	.align		4
.L_1015:
        /*0074*/ 	.byte	0x04, 0x1e
        /*0076*/ 	.short	(.L_1017 - .L_1016)
.L_1016:
        /*0078*/ 	.word	0x00000000
.L_1017:


//--------------------- .nv.info._ZN2at6native29vectorized_elementwise_kernelILi4EZZZNS0_65_GLOBAL__N__cd49fe81_27_ActivationSoftplusKernel_cu_9e10b42f_309415softplus_kernelERNS_18TensorIteratorBaseERKN3c106ScalarES8_ENKUlvE_clEvENKUlvE2_clEvEUlNS5_8BFloat16EE_St5arrayIPcLm2EEEEviT0_T1_ --------------------------
	.section	.nv.info._ZN2at6native29vectorized_elementwise_kernelILi4EZZZNS0_65_GLOBAL__N__cd49fe81_27_ActivationSoftplusKernel_cu_9e10b42f_309415softplus_kernelERNS_18TensorIteratorBaseERKN3c106ScalarES8_ENKUlvE_clEvENKUlvE2_clEvEUlNS5_8BFloat16EE_St5arrayIPcLm2EEEEviT0_T1_,"",@"SHT_CUDA_INFO"
	.sectionflags	@""
	.align	4


	//----- nvinfo : EIATTR_CUDA_API_VERSION
	.align		4
        /*0000*/ 	.byte	0x04, 0x37
        /*0002*/ 	.short	(.L_1019 - .L_1018)
.L_1018:
        /*0004*/ 	.word	0x00000082


	//----- nvinfo : EIATTR_SW2861232_WAR
	.align		4
.L_1019:
        /*0008*/ 	.byte	0x01, 0x35
	.zero		2


	//----- nvinfo : EIATTR_PARAM_CBANK
	.align		4
        /*000c*/ 	.byte	0x04, 0x0a
        /*000e*/ 	.short	(.L_1021 - .L_1020)
	.align		4
.L_1020:
        /*0010*/ 	.word	index@(.nv.constant0._ZN2at6native29vectorized_elementwise_kernelILi4EZZZNS0_65_GLOBAL__N__cd49fe81_27_ActivationSoftplusKernel_cu_9e10b42f_309415softplus_kernelERNS_18TensorIteratorBaseERKN3c106ScalarES8_ENKUlvE_clEvENKUlvE2_clEvEUlNS5_8BFloat16EE_St5arrayIPcLm2EEEEviT0_T1_)
        /*0014*/ 	.short	0x0160
        /*0016*/ 	.short	0x0028


	//----- nvinfo : EIATTR_CBANK_PARAM_SIZE
	.align		4
.L_1021:
        /*0018*/ 	.byte	0x03, 0x19
        /*001a*/ 	.short	0x0028


	//----- nvinfo : EIATTR_KPARAM_INFO
	.align		4
        /*001c*/ 	.byte	0x04, 0x17
        /*001e*/ 	.short	(.L_1023 - .L_1022)
.L_1022:
        /*0020*/ 	.word	0x00000000
        /*0024*/ 	.short	0x0002
        /*0026*/ 	.short	0x0018
        /*0028*/ 	.byte	0x00, 0xf0, 0x41, 0x00


	//----- nvinfo : EIATTR_KPARAM_INFO
	.align		4
.L_1023:
        /*002c*/ 	.byte	0x04, 0x17
        /*002e*/ 	.short	(.L_1025 - .L_1024)
.L_1024:
        /*0030*/ 	.word	0x00000000
        /*0034*/ 	.short	0x0001
        /*0036*/ 	.short	0x0008
        /*0038*/ 	.byte	0x00, 0xf0, 0x41, 0x00


	//----- nvinfo : EIATTR_KPARAM_INFO
	.align		4
.L_1025:
        /*003c*/ 	.byte	0x04, 0x17
        /*003e*/ 	.short	(.L_1027 - .L_1026)
.L_1026:
        /*0040*/ 	.word	0x00000000
        /*0044*/ 	.short	0x0000
        /*0046*/ 	.short	0x0000
        /*0048*/ 	.byte	0x00, 0xf0, 0x11, 0x00


	//----- nvinfo : EIATTR_MAXREG_COUNT
	.align		4
.L_1027:
        /*004c*/ 	.byte	0x03, 0x1b
        /*004e*/ 	.short	0x00ff


	//----- nvinfo : EIATTR_MERCURY_ISA_VERSION
	.align		4
        /*0050*/ 	.byte	0x03, 0x5f
        /*0052*/ 	.short	0x0000


	//----- nvinfo : EIATTR_EXIT_INSTR_OFFSETS
	.align		4
        /*0054*/ 	.byte	0x04, 0x1c
        /*0056*/ 	.short	(.L_1029 - .L_1028)


	//   ....[0]....
.L_1028:
        /*0058*/ 	.word	0x000015d0


	//   ....[1]....
        /*005c*/ 	.word	0x00003430


	//   ....[2]....
        /*0060*/ 	.word	0x00003480


	//----- nvinfo : EIATTR_MAX_THREADS
	.align		4
.L_1029:
        /*0064*/ 	.byte	0x04, 0x05
        /*0066*/ 	.short	(.L_1031 - .L_1030)
.L_1030:
        /*0068*/ 	.word	0x00000080
        /*006c*/ 	.word	0x00000001
        /*0070*/ 	.word	0x00000001


	//----- nvinfo : EIATTR_CRS_STACK_SIZE
	.align		4
.L_1031:
        /*0074*/ 	.byte	0x04, 0x1e
        /*0076*/ 	.short	(.L_1033 - .L_1032)
.L_1032:
        /*0078*/ 	.word	0x00000000
.L_1033:


//--------------------- .nv.info._ZN2at6native29vectorized_elementwise_kernelILi8EZZZNS0_65_GLOBAL__N__cd49fe81_27_ActivationSoftplusKernel_cu_9e10b42f_309415softplus_kernelERNS_18TensorIteratorBaseERKN3c106ScalarES8_ENKUlvE_clEvENKUlvE2_clEvEUlNS5_8BFloat16EE_St5arrayIPcLm2EEEEviT0_T1_ --------------------------
	.section	.nv.info._ZN2at6native29vectorized_elementwise_kernelILi8EZZZNS0_65_GLOBAL__N__cd49fe81_27_ActivationSoftplusKernel_cu_9e10b42f_309415softplus_kernelERNS_18TensorIteratorBaseERKN3c106ScalarES8_ENKUlvE_clEvENKUlvE2_clEvEUlNS5_8BFloat16EE_St5arrayIPcLm2EEEEviT0_T1_,"",@"SHT_CUDA_INFO"
	.sectionflags	@""
	.align	4


	//----- nvinfo : EIATTR_CUDA_API_VERSION
	.align		4
        /*0000*/ 	.byte	0x04, 0x37
        /*0002*/ 	.short	(.L_1035 - .L_1034)
.L_1034:
        /*0004*/ 	.word	0x00000082


	//----- nvinfo : EIATTR_SW2861232_WAR
	.align		4
.L_1035:
        /*0008*/ 	.byte	0x01, 0x35
	.zero		2


	//----- nvinfo : EIATTR_PARAM_CBANK
	.align		4
        /*000c*/ 	.byte	0x04, 0x0a
        /*000e*/ 	.short	(.L_1037 - .L_1036)
	.align		4
.L_1036:
        /*0010*/ 	.word	index@(.nv.constant0._ZN2at6native29vectorized_elementwise_kernelILi8EZZZNS0_65_GLOBAL__N__cd49fe81_27_ActivationSoftplusKernel_cu_9e10b42f_309415softplus_kernelERNS_18TensorIteratorBaseERKN3c106ScalarES8_ENKUlvE_clEvENKUlvE2_clEvEUlNS5_8BFloat16EE_St5arrayIPcLm2EEEEviT0_T1_)
        /*0014*/ 	.short	0x0160
        /*0016*/ 	.short	0x0028


	//----- nvinfo : EIATTR_CBANK_PARAM_SIZE
	.align		4
.L_1037:
        /*0018*/ 	.byte	0x03, 0x19
        /*001a*/ 	.short	0x0028


	//----- nvinfo : EIATTR_KPARAM_INFO
	.align		4
        /*001c*/ 	.byte	0x04, 0x17
        /*001e*/ 	.short	(.L_1039 - .L_1038)
.L_1038:
        /*0020*/ 	.word	0x00000000
        /*0024*/ 	.short	0x0002
        /*0026*/ 	.short	0x0018
        /*0028*/ 	.byte	0x00, 0xf0, 0x41, 0x00


	//----- nvinfo : EIATTR_KPARAM_INFO
	.align		4
.L_1039:
        /*002c*/ 	.byte	0x04, 0x17
        /*002e*/ 	.short	(.L_1041 - .L_1040)
.L_1040:
        /*0030*/ 	.word	0x00000000
        /*0034*/ 	.short	0x0001
        /*0036*/ 	.short	0x0008
        /*0038*/ 	.byte	0x00, 0xf0, 0x41, 0x00


	//----- nvinfo : EIATTR_KPARAM_INFO
	.align		4
.L_1041:
        /*003c*/ 	.byte	0x04, 0x17
        /*003e*/ 	.short	(.L_1043 - .L_1042)
.L_1042:
        /*0040*/ 	.word	0x00000000
        /*0044*/ 	.short	0x0000
        /*0046*/ 	.short	0x0000
        /*0048*/ 	.byte	0x00, 0xf0, 0x11, 0x00


	//----- nvinfo : EIATTR_MAXREG_COUNT
	.align		4
.L_1043:
        /*004c*/ 	.byte	0x03, 0x1b
        /*004e*/ 	.short	0x00ff


	//----- nvinfo : EIATTR_MERCURY_ISA_VERSION
	.align		4
        /*0050*/ 	.byte	0x03, 0x5f
        /*0052*/ 	.short	0x0000


	//----- nvinfo : EIATTR_EXIT_INSTR_OFFSETS
	.align		4
        /*0054*/ 	.byte	0x04, 0x1c
        /*0056*/ 	.short	(.L_1045 - .L_1044)


	//   ....[0]....
.L_1044:
        /*0058*/ 	.word	0x00000010


	//----- nvinfo : EIATTR_MAX_THREADS
	.align		4
.L_1045:
        /*005c*/ 	.byte	0x04, 0x05
        /*005e*/ 	.short	(.L_1047 - .L_1046)
.L_1046:
        /*0060*/ 	.word	0x00000080
        /*0064*/ 	.word	0x00000001
        /*0068*/ 	.word	0x00000001
.L_1047:


//--------------------- .nv.info._ZN2at6native18elementwise_kernelILi128ELi4EZNS0_15gpu_kernel_implIZZZNS0_65_GLOBAL__N__cd49fe81_27_ActivationSoftplusKernel_cu_9e10b42f_309415softplus_kernelERNS_18TensorIteratorBaseERKN3c106ScalarES9_ENKUlvE_clEvENKUlvE1_clEvEUlNS6_4HalfEE_EEvS5_RKT_EUliE_EEviT1_ --------------------------
	.section	.nv.info._ZN2at6native18elementwise_kernelILi128ELi4EZNS0_15gpu_kernel_implIZZZNS0_65_GLOBAL__N__cd49fe81_27_ActivationSoftplusKernel_cu_9e10b42f_309415softplus_kernelERNS_18TensorIteratorBaseERKN3c106ScalarES9_ENKUlvE_clEvENKUlvE1_clEvEUlNS6_4HalfEE_EEvS5_RKT_EUliE_EEviT1_,"",@"SHT_CUDA_INFO"
	.sectionflags	@""
	.align	4


	//----- nvinfo : EIATTR_CUDA_API_VERSION
	.align		4
        /*0000*/ 	.byte	0x04, 0x37
        /*0002*/ 	.short	(.L_1049 - .L_1048)
.L_1048:
        /*0004*/ 	.word	0x00000082


	//----- nvinfo : EIATTR_SW2861232_WAR
	.align		4
.L_1049:
        /*0008*/ 	.byte	0x01, 0x35
	.zero		2


	//----- nvinfo : EIATTR_PARAM_CBANK
	.align		4
        /*000c*/ 	.byte	0x04, 0x0a
        /*000e*/ 	.short	(.L_1051 - .L_1050)
	.align		4
.L_1050:
        /*0010*/ 	.word	index@(.nv.constant0._ZN2at6native18elementwise_kernelILi128ELi4EZNS0_15gpu_kernel_implIZZZNS0_65_GLOBAL__N__cd49fe81_27_ActivationSoftplusKernel_cu_9e10b42f_309415softplus_kernelERNS_18TensorIteratorBaseERKN3c106ScalarES9_ENKUlvE_clEvENKUlvE1_clEvEUlNS6_4HalfEE_EEvS5_RKT_EUliE_EEviT1_)
        /*0014*/ 	.short	0x0160
        /*0016*/ 	.short	0x0230


	//----- nvinfo : EIATTR_CBANK_PARAM_SIZE
	.align		4
.L_1051:
        /*0018*/ 	.byte	0x03, 0x19
        /*001a*/ 	.short	0x0230


	//----- nvinfo : EIATTR_KPARAM_INFO
	.align		4
        /*001c*/ 	.byte	0x04, 0x17
        /*001e*/ 	.short	(.L_1053 - .L_1052)
.L_1052:
        /*0020*/ 	.word	0x00000000
        /*0024*/ 	.short	0x0001
        /*0026*/ 	.short	0x0008
        /*0028*/ 	.byte	0x00, 0xf0, 0xa1, 0x08


	//----- nvinfo : EIATTR_KPARAM_INFO
	.align		4
.L_1053:
        /*002c*/ 	.byte	0x04, 0x17
        /*002e*/ 	.short	(.L_1055 - .L_1054)
.L_1054:
        /*0030*/ 	.word	0x00000000
        /*0034*/ 	.short	0x0000
        /*0036*/ 	.short	0x0000
        /*0038*/ 	.byte	0x00, 0xf0, 0x11, 0x00


	//----- nvinfo : EIATTR_MAXREG_COUNT
	.align		4
.L_1055:
        /*003c*/ 	.byte	0x03, 0x1b
        /*003e*/ 	.short	0x0080


	//----- nvinfo : EIATTR_EXTERNS
	.align		4
        /*0040*/ 	.byte	0x04, 0x0f
        /*0042*/ 	.short	(.L_1057 - .L_1056)


	//   ....[0]....
	.align		4
.L_1056:
        /*0044*/ 	.word	index@(__assertfail)


	//----- nvinfo : EIATTR_MERCURY_ISA_VERSION
	.align		4
.L_1057:
        /*0048*/ 	.byte	0x03, 0x5f
        /*004a*/ 	.short	0x0000


	//----- nvinfo : EIATTR_SYSCALL_OFFSETS
	.align		4
        /*004c*/ 	.byte	0x04, 0x46
        /*004e*/ 	.short	(.L_1059 - .L_1058)


	//   ....[0]....
.L_1058:
        /*0050*/ 	.word	0x00001dd0


	//   ....[1]....
        /*0054*/ 	.word	0x00003010


	//   ....[2]....
        /*0058*/ 	.word	0x00004e30


	//   ....[3]....
        /*005c*/ 	.word	0x00006070


	//   ....[4]....
        /*0060*/ 	.word	0x00007e60


	//   ....[5]....
        /*0064*/ 	.word	0x000090a0


	//   ....[6]....
        /*0068*/ 	.word	0x0000aea0


	//   ....[7]....
        /*006c*/ 	.word	0x0000c0e0


	//----- nvinfo : EIATTR_EXIT_INSTR_OFFSETS
	.align		4
.L_1059:
        /*0070*/ 	.byte	0x04, 0x1c
        /*0072*/ 	.short	(.L_1061 - .L_1060)


	//   ....[0]....
.L_1060:
        /*0074*/ 	.word	0x00009160


	//   ....[1]....
        /*0078*/ 	.word	0x0000b2e0


	//   ....[2]....
        /*007c*/ 	.word	0x0000b320


	//   ....[3]....
        /*0080*/ 	.word	0x0000b3c0


	//   ....[4]....
        /*0084*/ 	.word	0x0000b400


	//   ....[5]....
        /*0088*/ 	.word	0x0000b440


	//   ....[6]....
        /*008c*/ 	.word	0x0000b4d0


	//   ....[7]....
        /*0090*/ 	.word	0x0000b4f0


	//   ....[8]....
        /*0094*/ 	.word	0x0000b590


	//   ....[9]....
        /*0098*/ 	.word	0x0000b5e0


	//   ....[10]....
        /*009c*/ 	.word	0x0000b630


	//   ....[11]....
        /*00a0*/ 	.word	0x0000b700


	//   ....[12]....
        /*00a4*/ 	.word	0x0000b760


	//   ....[13]....
        /*00a8*/ 	.word	0x0000b8f0


	//   ....[14]....
        /*00ac*/ 	.word	0x0000ba50


	//   ....[15]....
        /*00b0*/ 	.word	0x0000ba90


	//   ....[16]....
        /*00b4*/ 	.word	0x0000bb50


	//   ....[17]....
        /*00b8*/ 	.word	0x0000bcd0


	//   ....[18]....
        /*00bc*/ 	.word	0x0000be50


	//   ....[19]....
        /*00c0*/ 	.word	0x0000bfb0


	//   ....[20]....
        /*00c4*/ 	.word	0x0000c0f0


	//   ....[21]....
        /*00c8*/ 	.word	0x0000c130


	//   ....[22]....
        /*00cc*/ 	.word	0x0000c170


	//----- nvinfo : EIATTR_MAX_THREADS
	.align		4
.L_1061:
        /*00d0*/ 	.byte	0x04, 0x05
        /*00d2*/ 	.short	(.L_1063 - .L_1062)
.L_1062:
        /*00d4*/ 	.word	0x00000080
        /*00d8*/ 	.word	0x00000001
        /*00dc*/ 	.word	0x00000001


	//----- nvinfo : EIATTR_CRS_STACK_SIZE
	.align		4
.L_1063:
        /*00e0*/ 	.byte	0x04, 0x1e
        /*00e2*/ 	.short	(.L_1065 - .L_1064)
.L_1064:
        /*00e4*/ 	.word	0x00000000
.L_1065:


//--------------------- .nv.info._ZN2at6native27unrolled_elementwise_kernelIZZZNS0_65_GLOBAL__N__cd49fe81_27_ActivationSoftplusKernel_cu_9e10b42f_309415softplus_kernelERNS_18TensorIteratorBaseERKN3c106ScalarES8_ENKUlvE_clEvENKUlvE1_clEvEUlNS5_4HalfEE_St5arrayIPcLm2EELi4E23TrivialOffsetCalculatorILi1EjESH_NS0_6memory12LoadWithCastILi1EEENSI_13StoreWithCastILi1EEEEEviT_T0_T2_T3_T4_T5_ --------------------------
	.section	.nv.info._ZN2at6native27unrolled_elementwise_kernelIZZZNS0_65_GLOBAL__N__cd49fe81_27_ActivationSoftplusKernel_cu_9e10b42f_309415softplus_kernelERNS_18TensorIteratorBaseERKN3c106ScalarES8_ENKUlvE_clEvENKUlvE1_clEvEUlNS5_4HalfEE_St5arrayIPcLm2EELi4E23TrivialOffsetCalculatorILi1EjESH_NS0_6memory12LoadWithCastILi1EEENSI_13StoreWithCastILi1EEEEEviT_T0_T2_T3_T4_T5_,"",@"SHT_CUDA_INFO"
	.sectionflags	@""
	.align	4


	//----- nvinfo : EIATTR_CUDA_API_VERSION
	.align		4
        /*0000*/ 	.byte	0x04, 0x37
        /*0002*/ 	.short	(.L_1067 - .L_1066)
.L_1066:
        /*0004*/ 	.word	0x00000082


	//----- nvinfo : EIATTR_SW2861232_WAR
	.align		4
.L_1067:
        /*0008*/ 	.byte	0x01, 0x35
	.zero		2


	//----- nvinfo : EIATTR_PARAM_CBANK
	.align		4
        /*000c*/ 	.byte	0x04, 0x0a
        /*000e*/ 	.short	(.L_1069 - .L_1068)
	.align		4
.L_1068:
        /*0010*/ 	.word	index@(.nv.constant0._ZN2at6native27unrolled_elementwise_kernelIZZZNS0_65_GLOBAL__N__cd49fe81_27_ActivationSoftplusKernel_cu_9e10b42f_309415softplus_kernelERNS_18TensorIteratorBaseERKN3c106ScalarES8_ENKUlvE_clEvENKUlvE1_clEvEUlNS5_4HalfEE_St5arrayIPcLm2EELi4E23TrivialOffsetCalculatorILi1EjESH_NS0_6memory12LoadWithCastILi1EEENSI_13StoreWithCastILi1EEEEEviT_T0_T2_T3_T4_T5_)
        /*0014*/ 	.short	0x0160
        /*0016*/ 	.short	0x003c


	//----- nvinfo : EIATTR_CBANK_PARAM_SIZE
	.align		4
.L_1069:
        /*0018*/ 	.byte	0x03, 0x19
        /*001a*/ 	.short	0x003c


	//----- nvinfo : EIATTR_KPARAM_INFO
	.align		4
        /*001c*/ 	.byte	0x04, 0x17
        /*001e*/ 	.short	(.L_1071 - .L_1070)
.L_1070:
        /*0020*/ 	.word	0x00000000
        /*0024*/ 	.short	0x0006
        /*0026*/ 	.short	0x0034
        /*0028*/ 	.byte	0x00, 0xf0, 0x21, 0x00


	//----- nvinfo : EIATTR_KPARAM_INFO
	.align		4
.L_1071:
        /*002c*/ 	.byte	0x04, 0x17
        /*002e*/ 	.short	(.L_1073 - .L_1072)
.L_1072:
        /*0030*/ 	.word	0x00000000
        /*0034*/ 	.short	0x0005
        /*0036*/ 	.short	0x002c
        /*0038*/ 	.byte	0x00, 0xf0, 0x21, 0x00


	//----- nvinfo : EIATTR_KPARAM_INFO
	.align		4
.L_1073:
        /*003c*/ 	.byte	0x04, 0x17
        /*003e*/ 	.short	(.L_1075 - .L_1074)
.L_1074:
        /*0040*/ 	.word	0x00000000
        /*0044*/ 	.short	0x0004
        /*0046*/ 	.short	0x0029
        /*0048*/ 	.byte	0x00, 0xf0, 0x05, 0x00


	//----- nvinfo : EIATTR_KPARAM_INFO
	.align		4
.L_1075:
        /*004c*/ 	.byte	0x04, 0x17
        /*004e*/ 	.short	(.L_1077 - .L_1076)
.L_1076:
        /*0050*/ 	.word	0x00000000
        /*0054*/ 	.short	0x0003
        /*0056*/ 	.short	0x0028
        /*0058*/ 	.byte	0x00, 0xf0, 0x05, 0x00


	//----- nvinfo : EIATTR_KPARAM_INFO
	.align		4
.L_1077:
        /*005c*/ 	.byte	0x04, 0x17
        /*005e*/ 	.short	(.L_1079 - .L_1078)
.L_1078:
        /*0060*/ 	.word	0x00000000
        /*0064*/ 	.short	0x0002
        /*0066*/ 	.short	0x0018
        /*0068*/ 	.byte	0x00, 0xf0, 0x41, 0x00


	//----- nvinfo : EIATTR_KPARAM_INFO
	.align		4
.L_1079:
        /*006c*/ 	.byte	0x04, 0x17
        /*006e*/ 	.short	(.L_1081 - .L_1080)
.L_1080:
        /*0070*/ 	.word	0x00000000
        /*0074*/ 	.short	0x0001
        /*0076*/ 	.short	0x0008
        /*0078*/ 	.byte	0x00, 0xf0, 0x41, 0x00


	//----- nvinfo : EIATTR_KPARAM_INFO
	.align		4
.L_1081:
        /*007c*/ 	.byte	0x04, 0x17
        /*007e*/ 	.short	(.L_1083 - .L_1082)
.L_1082:
        /*0080*/ 	.word	0x00000000
        /*0084*/ 	.short	0x0000
        /*0086*/ 	.short	0x0000
        /*0088*/ 	.byte	0x00, 0xf0, 0x11, 0x00


	//----- nvinfo : EIATTR_MAXREG_COUNT
	.align		4
.L_1083:
        /*008c*/ 	.byte	0x03, 0x1b
        /*008e*/ 	.short	0x00ff


	//----- nvinfo : EIATTR_EXTERNS
	.align		4
        /*0090*/ 	.byte	0x04, 0x0f
        /*0092*/ 	.short	(.L_1085 - .L_1084)


	//   ....[0]....
	.align		4
.L_1084:
        /*0094*/ 	.word	index@(__assertfail)


	//----- nvinfo : EIATTR_MERCURY_ISA_VERSION
	.align		4
.L_1085:
        /*0098*/ 	.byte	0x03, 0x5f
        /*009a*/ 	.short	0x0000


	//----- nvinfo : EIATTR_SYSCALL_OFFSETS
	.align		4
        /*009c*/ 	.byte	0x04, 0x46
        /*009e*/ 	.short	(.L_1087 - .L_1086)


	//   ....[0]....
.L_1086:
        /*00a0*/ 	.word	0x00001070


	//   ....[1]....
        /*00a4*/ 	.word	0x00002140


	//   ....[2]....
        /*00a8*/ 	.word	0x00003220


	//   ....[3]....
        /*00ac*/ 	.word	0x000042d0


	//   ....[4]....
        /*00b0*/ 	.word	0x00005fe0


	//   ....[5]....
        /*00b4*/ 	.word	0x00007010


	//   ....[6]....
        /*00b8*/ 	.word	0x00008000


	//   ....[7]....
        /*00bc*/ 	.word	0x00008ff0


	//----- nvinfo : EIATTR_EXIT_INSTR_OFFSETS
	.align		4
.L_1087:
        /*00c0*/ 	.byte	0x04, 0x1c
        /*00c2*/ 	.short	(.L_1089 - .L_1088)


	//   ....[0]....
.L_1088:
        /*00c4*/ 	.word	0x000080c0


	//   ....[1]....
        /*00c8*/ 	.word	0x000081f0


	//   ....[2]....
        /*00cc*/ 	.word	0x00008230


	//   ....[3]....
        /*00d0*/ 	.word	0x000082d0


	//   ....[4]....
        /*00d4*/ 	.word	0x00008310


	//   ....[5]....
        /*00d8*/ 	.word	0x00008350


	//   ....[6]....
        /*00dc*/ 	.word	0x000083e0


	//   ....[7]....
        /*00e0*/ 	.word	0x00008400


	//   ....[8]....
        /*00e4*/ 	.word	0x000084a0


	//   ....[9]....
        /*00e8*/ 	.word	0x000084f0


	//   ....[10]....
        /*00ec*/ 	.word	0x00008540


	//   ....[11]....
        /*00f0*/ 	.word	0x00008610


	//   ....[12]....
        /*00f4*/ 	.word	0x00008670


	//   ....[13]....
        /*00f8*/ 	.word	0x00008800


	//   ....[14]....
        /*00fc*/ 	.word	0x00008960


	//   ....[15]....
        /*0100*/ 	.word	0x000089a0


	//   ....[16]....
        /*0104*/ 	.word	0x00008a60


	//   ....[17]....
        /*0108*/ 	.word	0x00008be0


	//   ....[18]....
        /*010c*/ 	.word	0x00008d60


	//   ....[19]....
        /*0110*/ 	.word	0x00008ec0


	//   ....[20]....
        /*0114*/ 	.word	0x00009000


	//   ....[21]....
        /*0118*/ 	.word	0x00009040


	//   ....[22]....
        /*011c*/ 	.word	0x00009080


	//----- nvinfo : EIATTR_MAX_THREADS
	.align		4
.L_1089:
        /*0120*/ 	.byte	0x04, 0x05
        /*0122*/ 	.short	(.L_1091 - .L_1090)
.L_1090:
        /*0124*/ 	.word	0x00000080
        /*0128*/ 	.word	0x00000001
        /*012c*/ 	.word	0x00000001


	//----- nvinfo : EIATTR_CRS_STACK_SIZE
	.align		4
.L_1091:
        /*0130*/ 	.byte	0x04, 0x1e
        /*0132*/ 	.short	(.L_1093 - .L_1092)
.L_1092:
        /*0134*/ 	.word	0x00000000
.L_1093:


//--------------------- .nv.info._ZN2at6native18elementwise_kernelILi128ELi4EZNS0_22gpu_kernel_impl_nocastIZZZNS0_65_GLOBAL__N__cd49fe81_27_ActivationSoftplusKernel_cu_9e10b42f_309415softplus_kernelERNS_18TensorIteratorBaseERKN3c106ScalarES9_ENKUlvE_clEvENKUlvE1_clEvEUlNS6_4HalfEE_EEvS5_RKT_EUliE_EEviT1_ --------------------------
	.section	.nv.info._ZN2at6native18elementwise_kernelILi128ELi4EZNS0_22gpu_kernel_impl_nocastIZZZNS0_65_GLOBAL__N__cd49fe81_27_ActivationSoftplusKernel_cu_9e10b42f_309415softplus_kernelERNS_18TensorIteratorBaseERKN3c106ScalarES9_ENKUlvE_clEvENKUlvE1_clEvEUlNS6_4HalfEE_EEvS5_RKT_EUliE_EEviT1_,"",@"SHT_CUDA_INFO"
	.sectionflags	@""
	.align	4


	//----- nvinfo : EIATTR_CUDA_API_VERSION
	.align		4
        /*0000*/ 	.byte	0x04, 0x37
        /*0002*/ 	.short	(.L_1095 - .L_1094)
.L_1094:
        /*0004*/ 	.word	0x00000082


	//----- nvinfo : EIATTR_SW2861232_WAR
	.align		4
.L_1095:
        /*0008*/ 	.byte	0x01, 0x35
	.zero		2


	//----- nvinfo : EIATTR_PARAM_CBANK
	.align		4
        /*000c*/ 	.byte	0x04, 0x0a
        /*000e*/ 	.short	(.L_1097 - .L_1096)
	.align		4
.L_1096:
        /*0010*/ 	.word	index@(.nv.constant0._ZN2at6native18elementwise_kernelILi128ELi4EZNS0_22gpu_kernel_impl_nocastIZZZNS0_65_GLOBAL__N__cd49fe81_27_ActivationSoftplusKernel_cu_9e10b42f_309415softplus_kernelERNS_18TensorIteratorBaseERKN3c106ScalarES9_ENKUlvE_clEvENKUlvE1_clEvEUlNS6_4HalfEE_EEvS5_RKT_EUliE_EEviT1_)
        /*0014*/ 	.short	0x0160
        /*0016*/ 	.short	0x0228


	//----- nvinfo : EIATTR_CBANK_PARAM_SIZE
	.align		4
.L_1097:
        /*0018*/ 	.byte	0x03, 0x19
        /*001a*/ 	.short	0x0228


	//----- nvinfo : EIATTR_KPARAM_INFO
	.align		4
        /*001c*/ 	.byte	0x04, 0x17
        /*001e*/ 	.short	(.L_1099 - .L_1098)
.L_1098:
        /*0020*/ 	.word	0x00000000
        /*0024*/ 	.short	0x0001
        /*0026*/ 	.short	0x0008
        /*0028*/ 	.byte	0x00, 0xf0, 0x81, 0x08


	//----- nvinfo : EIATTR_KPARAM_INFO
	.align		4
.L_1099:
        /*002c*/ 	.byte	0x04, 0x17
        /*002e*/ 	.short	(.L_1101 - .L_1100)
.L_1100:
        /*0030*/ 	.word	0x00000000
        /*0034*/ 	.short	0x0000
        /*0036*/ 	.short	0x0000
        /*0038*/ 	.byte	0x00, 0xf0, 0x11, 0x00


	//----- nvinfo : EIATTR_MAXREG_COUNT
	.align		4
.L_1101:
        /*003c*/ 	.byte	0x03, 0x1b
        /*003e*/ 	.short	0x0080


	//----- nvinfo : EIATTR_MERCURY_ISA_VERSION
	.align		4
        /*0040*/ 	.byte	0x03, 0x5f
        /*0042*/ 	.short	0x0000


	//----- nvinfo : EIATTR_EXIT_INSTR_OFFSETS
	.align		4
        /*0044*/ 	.byte	0x04, 0x1c
        /*0046*/ 	.short	(.L_1103 - .L_1102)


	//   ....[0]....
.L_1102:
        /*0048*/ 	.word	0x00003510


	//   ....[1]....
        /*004c*/ 	.word	0x00004660


	//----- nvinfo : EIATTR_MAX_THREADS
	.align		4
.L_1103:
        /*0050*/ 	.byte	0x04, 0x05
        /*0052*/ 	.short	(.L_1105 - .L_1104)
.L_1104:
        /*0054*/ 	.word	0x00000080
        /*0058*/ 	.word	0x00000001
        /*005c*/ 	.word	0x00000001


	//----- nvinfo : EIATTR_CRS_STACK_SIZE
	.align		4
.L_1105:
        /*0060*/ 	.byte	0x04, 0x1e
        /*0062*/ 	.short	(.L_1107 - .L_1106)
.L_1106:
        /*0064*/ 	.word	0x00000000
.L_1107:


//--------------------- .nv.info._ZN2at6native27unrolled_elementwise_kernelIZZZNS0_65_GLOBAL__N__cd49fe81_27_ActivationSoftplusKernel_cu_9e10b42f_309415softplus_kernelERNS_18TensorIteratorBaseERKN3c106ScalarES8_ENKUlvE_clEvENKUlvE1_clEvEUlNS5_4HalfEE_St5arrayIPcLm2EELi4E23TrivialOffsetCalculatorILi1EjESH_NS0_6memory15LoadWithoutCastENSI_16StoreWithoutCastEEEviT_T0_T2_T3_T4_T5_ --------------------------
	.section	.nv.info._ZN2at6native27unrolled_elementwise_kernelIZZZNS0_65_GLOBAL__N__cd49fe81_27_ActivationSoftplusKernel_cu_9e10b42f_309415softplus_kernelERNS_18TensorIteratorBaseERKN3c106ScalarES8_ENKUlvE_clEvENKUlvE1_clEvEUlNS5_4HalfEE_St5arrayIPcLm2EELi4E23TrivialOffsetCalculatorILi1EjESH_NS0_6memory15LoadWithoutCastENSI_16StoreWithoutCastEEEviT_T0_T2_T3_T4_T5_,"",@"SHT_CUDA_INFO"
	.sectionflags	@""
	.align	4


	//----- nvinfo : EIATTR_CUDA_API_VERSION
	.align		4
        /*0000*/ 	.byte	0x04, 0x37
        /*0002*/ 	.short	(.L_1109 - .L_1108)
.L_1108:
        /*0004*/ 	.word	0x00000082


	//----- nvinfo : EIATTR_SW2861232_WAR
	.align		4
.L_1109:
        /*0008*/ 	.byte	0x01, 0x35
	.zero		2


	//----- nvinfo : EIATTR_PARAM_CBANK
	.align		4
        /*000c*/ 	.byte	0x04, 0x0a
        /*000e*/ 	.short	(.L_1111 - .L_1110)
	.align		4
.L_1110:
        /*0010*/ 	.word	index@(.nv.constant0._ZN2at6native27unrolled_elementwise_kernelIZZZNS0_65_GLOBAL__N__cd49fe81_27_ActivationSoftplusKernel_cu_9e10b42f_309415softplus_kernelERNS_18TensorIteratorBaseERKN3c106ScalarES8_ENKUlvE_clEvENKUlvE1_clEvEUlNS5_4HalfEE_St5arrayIPcLm2EELi4E23TrivialOffsetCalculatorILi1EjESH_NS0_6memory15LoadWithoutCastENSI_16StoreWithoutCastEEEviT_T0_T2_T3_T4_T5_)
        /*0014*/ 	.short	0x0160
        /*0016*/ 	.short	0x002c


	//----- nvinfo : EIATTR_CBANK_PARAM_SIZE
	.align		4
.L_1111:
        /*0018*/ 	.byte	0x03, 0x19
        /*001a*/ 	.short	0x002c


	//----- nvinfo : EIATTR_KPARAM_INFO
	.align		4
        /*001c*/ 	.byte	0x04, 0x17
        /*001e*/ 	.short	(.L_1113 - .L_1112)
.L_1112:
        /*0020*/ 	.word	0x00000000
        /*0024*/ 	.short	0x0006
        /*0026*/ 	.short	0x002b
        /*0028*/ 	.byte	0x00, 0xf0, 0x05, 0x00


	//----- nvinfo : EIATTR_KPARAM_INFO
	.align		4
.L_1113:
        /*002c*/ 	.byte	0x04, 0x17
        /*002e*/ 	.short	(.L_1115 - .L_1114)
.L_1114:
        /*0030*/ 	.word	0x00000000
        /*0034*/ 	.short	0x0005
        /*0036*/ 	.short	0x002a
        /*0038*/ 	.byte	0x00, 0xf0, 0x05, 0x00


	//----- nvinfo : EIATTR_KPARAM_INFO
	.align		4
.L_1115:
        /*003c*/ 	.byte	0x04, 0x17
        /*003e*/ 	.short	(.L_1117 - .L_1116)
.L_1116:
        /*0040*/ 	.word	0x00000000
        /*0044*/ 	.short	0x0004
        /*0046*/ 	.short	0x0029
        /*0048*/ 	.byte	0x00, 0xf0, 0x05, 0x00


	//----- nvinfo : EIATTR_KPARAM_INFO
	.align		4
.L_1117:
        /*004c*/ 	.byte	0x04, 0x17
        /*004e*/ 	.short	(.L_1119 - .L_1118)
.L_1118:
        /*0050*/ 	.word	0x00000000
        /*0054*/ 	.short	0x0003
        /*0056*/ 	.short	0x0028
        /*0058*/ 	.byte	0x00, 0xf0, 0x05, 0x00


	//----- nvinfo : EIATTR_KPARAM_INFO
	.align		4
.L_1119:
        /*005c*/ 	.byte	0x04, 0x17
        /*005e*/ 	.short	(.L_1121 - .L_1120)
.L_1120:
        /*0060*/ 	.word	0x00000000
        /*0064*/ 	.short	0x0002
        /*0066*/ 	.short	0x0018
        /*0068*/ 	.byte	0x00, 0xf0, 0x41, 0x00


	//----- nvinfo : EIATTR_KPARAM_INFO
	.align		4
.L_1121:
        /*006c*/ 	.byte	0x04, 0x17
        /*006e*/ 	.short	(.L_1123 - .L_1122)
.L_1122:
        /*0070*/ 	.word	0x00000000
        /*0074*/ 	.short	0x0001
        /*0076*/ 	.short	0x0008
        /*0078*/ 	.byte	0x00, 0xf0, 0x41, 0x00


	//----- nvinfo : EIATTR_KPARAM_INFO
	.align		4
.L_1123:
        /*007c*/ 	.byte	0x04, 0x17
        /*007e*/ 	.short	(.L_1125 - .L_1124)
.L_1124:
        /*0080*/ 	.word	0x00000000
        /*0084*/ 	.short	0x0000
        /*0086*/ 	.short	0x0000
        /*0088*/ 	.byte	0x00, 0xf0, 0x11, 0x00


	//----- nvinfo : EIATTR_MAXREG_COUNT
	.align		4
.L_1125:
        /*008c*/ 	.byte	0x03, 0x1b
        /*008e*/ 	.short	0x00ff


	//----- nvinfo : EIATTR_MERCURY_ISA_VERSION
	.align		4
        /*0090*/ 	.byte	0x03, 0x5f
        /*0092*/ 	.short	0x0000


	//----- nvinfo : EIATTR_EXIT_INSTR_OFFSETS
	.align		4
        /*0094*/ 	.byte	0x04, 0x1c
        /*0096*/ 	.short	(.L_1127 - .L_1126)


	//   ....[0]....
.L_1126:
        /*0098*/ 	.word	0x00000f30


	//   ....[1]....
        /*009c*/ 	.word	0x00000f80


	//----- nvinfo : EIATTR_MAX_THREADS
	.align		4
.L_1127:
        /*00a0*/ 	.byte	0x04, 0x05
        /*00a2*/ 	.short	(.L_1129 - .L_1128)
.L_1128:
        /*00a4*/ 	.word	0x00000080
        /*00a8*/ 	.word	0x00000001
        /*00ac*/ 	.word	0x00000001


	//----- nvinfo : EIATTR_CRS_STACK_SIZE
	.align		4
.L_1129:
        /*00b0*/ 	.byte	0x04, 0x1e
        /*00b2*/ 	.short	(.L_1131 - .L_1130)
.L_1130:
        /*00b4*/ 	.word	0x00000000
.L_1131:


//--------------------- .nv.info._ZN2at6native29vectorized_elementwise_kernelILi2EZZZNS0_65_GLOBAL__N__cd49fe81_27_ActivationSoftplusKernel_cu_9e10b42f_309415softplus_kernelERNS_18TensorIteratorBaseERKN3c106ScalarES8_ENKUlvE_clEvENKUlvE1_clEvEUlNS5_4HalfEE_St5arrayIPcLm2EEEEviT0_T1_ --------------------------
	.section	.nv.info._ZN2at6native29vectorized_elementwise_kernelILi2EZZZNS0_65_GLOBAL__N__cd49fe81_27_ActivationSoftplusKernel_cu_9e10b42f_309415softplus_kernelERNS_18TensorIteratorBaseERKN3c106ScalarES8_ENKUlvE_clEvENKUlvE1_clEvEUlNS5_4HalfEE_St5arrayIPcLm2EEEEviT0_T1_,"",@"SHT_CUDA_INFO"
	.sectionflags	@""
	.align	4


	//----- nvinfo : EIATTR_CUDA_API_VERSION
	.align		4
        /*0000*/ 	.byte	0x04, 0x37
        /*0002*/ 	.short	(.L_1133 - .L_1132)
.L_1132:
        /*0004*/ 	.word	0x00000082


	//----- nvinfo : EIATTR_SW2861232_WAR
	.align		4
.L_1133:
        /*0008*/ 	.byte	0x01, 0x35
	.zero		2


	//----- nvinfo : EIATTR_PARAM_CBANK
	.align		4
        /*000c*/ 	.byte	0x04, 0x0a
        /*000e*/ 	.short	(.L_1135 - .L_1134)
	.align		4
.L_1134:
        /*0010*/ 	.word	index@(.nv.constant0._ZN2at6native29vectorized_elementwise_kernelILi2EZZZNS0_65_GLOBAL__N__cd49fe81_27_ActivationSoftplusKernel_cu_9e10b42f_309415softplus_kernelERNS_18TensorIteratorBaseERKN3c106ScalarES8_ENKUlvE_clEvENKUlvE1_clEvEUlNS5_4HalfEE_St5arrayIPcLm2EEEEviT0_T1_)
        /*0014*/ 	.short	0x0160
        /*0016*/ 	.short	0x0028


	//----- nvinfo : EIATTR_CBANK_PARAM_SIZE
	.align		4
.L_1135:
        /*0018*/ 	.byte	0x03, 0x19
        /*001a*/ 	.short	0x0028


	//----- nvinfo : EIATTR_KPARAM_INFO
	.align		4
        /*001c*/ 	.byte	0x04, 0x17
        /*001e*/ 	.short	(.L_1137 - .L_1136)
.L_1136:
        /*0020*/ 	.word	0x00000000
        /*0024*/ 	.short	0x0002
        /*0026*/ 	.short	0x0018
        /*0028*/ 	.byte	0x00, 0xf0, 0x41, 0x00


	//----- nvinfo : EIATTR_KPARAM_INFO
	.align		4
.L_1137:
        /*002c*/ 	.byte	0x04, 0x17
        /*002e*/ 	.short	(.L_1139 - .L_1138)
.L_1138:
        /*0030*/ 	.word	0x00000000
        /*0034*/ 	.short	0x0001
        /*0036*/ 	.short	0x0008
        /*0038*/ 	.byte	0x00, 0xf0, 0x41, 0x00


	//----- nvinfo : EIATTR_KPARAM_INFO
	.align		4
.L_1139:
        /*003c*/ 	.byte	0x04, 0x17
        /*003e*/ 	.short	(.L_1141 - .L_1140)
.L_1140:
        /*0040*/ 	.word	0x00000000
        /*0044*/ 	.short	0x0000
        /*0046*/ 	.short	0x0000
        /*0048*/ 	.byte	0x00, 0xf0, 0x11, 0x00


	//----- nvinfo : EIATTR_MAXREG_COUNT
	.align		4
.L_1141:
        /*004c*/ 	.byte	0x03, 0x1b
        /*004e*/ 	.short	0x00ff


	//----- nvinfo : EIATTR_MERCURY_ISA_VERSION
	.align		4
        /*0050*/ 	.byte	0x03, 0x5f
        /*0052*/ 	.short	0x0000


	//----- nvinfo : EIATTR_EXIT_INSTR_OFFSETS
	.align		4
        /*0054*/ 	.byte	0x04, 0x1c
        /*0056*/ 	.short	(.L_1143 - .L_1142)


	//   ....[0]....
.L_1142:
        /*0058*/ 	.word	0x00001610


	//   ....[1]....
        /*005c*/ 	.word	0x00003470


	//   ....[2]....
        /*0060*/ 	.word	0x000034c0


	//----- nvinfo : EIATTR_MAX_THREADS
	.align		4
.L_1143:
        /*0064*/ 	.byte	0x04, 0x05
        /*0066*/ 	.short	(.L_1145 - .L_1144)
.L_1144:
        /*0068*/ 	.word	0x00000080
        /*006c*/ 	.word	0x00000001
        /*0070*/ 	.word	0x00000001


	//----- nvinfo : EIATTR_CRS_STACK_SIZE
	.align		4
.L_1145:
        /*0074*/ 	.byte	0x04, 0x1e
        /*0076*/ 	.short	(.L_1147 - .L_1146)
.L_1146:
        /*0078*/ 	.word	0x00000000
.L_1147:


//--------------------- .nv.info._ZN2at6native29vectorized_elementwise_kernelILi4EZZZNS0_65_GLOBAL__N__cd49fe81_27_ActivationSoftplusKernel_cu_9e10b42f_309415softplus_kernelERNS_18TensorIteratorBaseERKN3c106ScalarES8_ENKUlvE_clEvENKUlvE1_clEvEUlNS5_4HalfEE_St5arrayIPcLm2EEEEviT0_T1_ --------------------------
	.section	.nv.info._ZN2at6native29vectorized_elementwise_kernelILi4EZZZNS0_65_GLOBAL__N__cd49fe81_27_ActivationSoftplusKernel_cu_9e10b42f_309415softplus_kernelERNS_18TensorIteratorBaseERKN3c106ScalarES8_ENKUlvE_clEvENKUlvE1_clEvEUlNS5_4HalfEE_St5arrayIPcLm2EEEEviT0_T1_,"",@"SHT_CUDA_INFO"
	.sectionflags	@""
	.align	4


	//----- nvinfo : EIATTR_CUDA_API_VERSION
	.align		4
        /*0000*/ 	.byte	0x04, 0x37
        /*0002*/ 	.short	(.L_1149 - .L_1148)
.L_1148:
        /*0004*/ 	.word	0x00000082


	//----- nvinfo : EIATTR_SW2861232_WAR
	.align		4
.L_1149:
        /*0008*/ 	.byte	0x01, 0x35
	.zero		2


	//----- nvinfo : EIATTR_PARAM_CBANK
	.align		4
        /*000c*/ 	.byte	0x04, 0x0a
        /*000e*/ 	.short	(.L_1151 - .L_1150)
	.align		4
.L_1150:
        /*0010*/ 	.word	index@(.nv.constant0._ZN2at6native29vectorized_elementwise_kernelILi4EZZZNS0_65_GLOBAL__N__cd49fe81_27_ActivationSoftplusKernel_cu_9e10b42f_309415softplus_kernelERNS_18TensorIteratorBaseERKN3c106ScalarES8_ENKUlvE_clEvENKUlvE1_clEvEUlNS5_4HalfEE_St5arrayIPcLm2EEEEviT0_T1_)
        /*0014*/ 	.short	0x0160
        /*0016*/ 	.short	0x0028


	//----- nvinfo : EIATTR_CBANK_PARAM_SIZE
	.align		4
.L_1151:
        /*0018*/ 	.byte	0x03, 0x19
        /*001a*/ 	.short	0x0028


	//----- nvinfo : EIATTR_KPARAM_INFO
	.align		4
        /*001c*/ 	.byte	0x04, 0x17
        /*001e*/ 	.short	(.L_1153 - .L_1152)
.L_1152:
        /*0020*/ 	.word	0x00000000
        /*0024*/ 	.short	0x0002
        /*0026*/ 	.short	0x0018
        /*0028*/ 	.byte	0x00, 0xf0, 0x41, 0x00


	//----- nvinfo : EIATTR_KPARAM_INFO
	.align		4
.L_1153:
        /*002c*/ 	.byte	0x04, 0x17
        /*002e*/ 	.short	(.L_1155 - .L_1154)
.L_1154:
        /*0030*/ 	.word	0x00000000
        /*0034*/ 	.short	0x0001
        /*0036*/ 	.short	0x0008
        /*0038*/ 	.byte	0x00, 0xf0, 0x41, 0x00


	//----- nvinfo : EIATTR_KPARAM_INFO
	.align		4
.L_1155:
        /*003c*/ 	.byte	0x04, 0x17
        /*003e*/ 	.short	(.L_1157 - .L_1156)
.L_1156:
        /*0040*/ 	.word	0x00000000
        /*0044*/ 	.short	0x0000
        /*0046*/ 	.short	0x0000
        /*0048*/ 	.byte	0x00, 0xf0, 0x11, 0x00


	//----- nvinfo : EIATTR_MAXREG_COUNT
	.align		4
.L_1157:
        /*004c*/ 	.byte	0x03, 0x1b
        /*004e*/ 	.short	0x00ff


	//----- nvinfo : EIATTR_MERCURY_ISA_VERSION
	.align		4
        /*0050*/ 	.byte	0x03, 0x5f
        /*0052*/ 	.short	0x0000


	//----- nvinfo : EIATTR_EXIT_INSTR_OFFSETS
	.align		4
        /*0054*/ 	.byte	0x04, 0x1c
        /*0056*/ 	.short	(.L_1159 - .L_1158)


	//   ....[0]....
.L_1158:
        /*0058*/ 	.word	0x000015d0


	//   ....[1]....
        /*005c*/ 	.word	0x00003430


	//   ....[2]....
        /*0060*/ 	.word	0x00003480


	//----- nvinfo : EIATTR_MAX_THREADS
	.align		4
.L_1159:
        /*0064*/ 	.byte	0x04, 0x05
        /*0066*/ 	.short	(.L_1161 - .L_1160)
.L_1160:
        /*0068*/ 	.word	0x00000080
        /*006c*/ 	.word	0x00000001
        /*0070*/ 	.word	0x00000001


	//----- nvinfo : EIATTR_CRS_STACK_SIZE
	.align		4
.L_1161:
        /*0074*/ 	.byte	0x04, 0x1e
        /*0076*/ 	.short	(.L_1163 - .L_1162)
.L_1162:
        /*0078*/ 	.word	0x00000000
.L_1163:


//--------------------- .nv.info._ZN2at6native29vectorized_elementwise_kernelILi8EZZZNS0_65_GLOBAL__N__cd49fe81_27_ActivationSoftplusKernel_cu_9e10b42f_309415softplus_kernelERNS_18TensorIteratorBaseERKN3c106ScalarES8_ENKUlvE_clEvENKUlvE1_clEvEUlNS5_4HalfEE_St5arrayIPcLm2EEEEviT0_T1_ --------------------------
	.section	.nv.info._ZN2at6native29vectorized_elementwise_kernelILi8EZZZNS0_65_GLOBAL__N__cd49fe81_27_ActivationSoftplusKernel_cu_9e10b42f_309415softplus_kernelERNS_18TensorIteratorBaseERKN3c106ScalarES8_ENKUlvE_clEvENKUlvE1_clEvEUlNS5_4HalfEE_St5arrayIPcLm2EEEEviT0_T1_,"",@"SHT_CUDA_INFO"
	.sectionflags	@""
	.align	4


	//----- nvinfo : EIATTR_CUDA_API_VERSION
	.align		4
        /*0000*/ 	.byte	0x04, 0x37
        /*0002*/ 	.short	(.L_1165 - .L_1164)
.L_1164:
        /*0004*/ 	.word	0x00000082


	//----- nvinfo : EIATTR_SW2861232_WAR
	.align		4
.L_1165:
        /*0008*/ 	.byte	0x01, 0x35
	.zero		2


	//----- nvinfo : EIATTR_PARAM_CBANK
	.align		4
        /*000c*/ 	.byte	0x04, 0x0a
        /*000e*/ 	.short	(.L_1167 - .L_1166)
	.align		4
.L_1166:
        /*0010*/ 	.word	index@(.nv.constant0._ZN2at6native29vectorized_elementwise_kernelILi8EZZZNS0_65_GLOBAL__N__cd49fe81_27_ActivationSoftplusKernel_cu_9e10b42f_309415softplus_kernelERNS_18TensorIteratorBaseERKN3c106ScalarES8_ENKUlvE_clEvENKUlvE1_clEvEUlNS5_4HalfEE_St5arrayIPcLm2EEEEviT0_T1_)
        /*0014*/ 	.short	0x0160
        /*0016*/ 	.short	0x0028


	//----- nvinfo : EIATTR_CBANK_PARAM_SIZE
	.align		4
.L_1167:
        /*0018*/ 	.byte	0x03, 0x19
        /*001a*/ 	.short	0x0028


	//----- nvinfo : EIATTR_KPARAM_INFO
	.align		4
        /*001c*/ 	.byte	0x04, 0x17
        /*001e*/ 	.short	(.L_1169 - .L_1168)
.L_1168:
        /*0020*/ 	.word	0x00000000
        /*0024*/ 	.short	0x0002
        /*0026*/ 	.short	0x0018
        /*0028*/ 	.byte	0x00, 0xf0, 0x41, 0x00


	//----- nvinfo : EIATTR_KPARAM_INFO
	.align		4
.L_1169:
        /*002c*/ 	.byte	0x04, 0x17
        /*002e*/ 	.short	(.L_1171 - .L_1170)
.L_1170:
        /*0030*/ 	.word	0x00000000
        /*0034*/ 	.short	0x0001
        /*0036*/ 	.short	0x0008
        /*0038*/ 	.byte	0x00, 0xf0, 0x41, 0x00


	//----- nvinfo : EIATTR_KPARAM_INFO
	.align		4
.L_1171:
        /*003c*/ 	.byte	0x04, 0x17
        /*003e*/ 	.short	(.L_1173 - .L_1172)
.L_1172:
        /*0040*/ 	.word	0x00000000
        /*0044*/ 	.short	0x0000
        /*0046*/ 	.short	0x0000
        /*0048*/ 	.byte	0x00, 0xf0, 0x11, 0x00


	//----- nvinfo : EIATTR_MAXREG_COUNT
	.align		4
.L_1173:
        /*004c*/ 	.byte	0x03, 0x1b
        /*004e*/ 	.short	0x00ff


	//----- nvinfo : EIATTR_MERCURY_ISA_VERSION
	.align		4
        /*0050*/ 	.byte	0x03, 0x5f
        /*0052*/ 	.short	0x0000


	//----- nvinfo : EIATTR_EXIT_INSTR_OFFSETS
	.align		4
        /*0054*/ 	.byte	0x04, 0x1c
        /*0056*/ 	.short	(.L_1175 - .L_1174)


	//   ....[0]....
.L_1174:
        /*0058*/ 	.word	0x00000010


	//----- nvinfo : EIATTR_MAX_THREADS
	.align		4
.L_1175:
        /*005c*/ 	.byte	0x04, 0x05
        /*005e*/ 	.short	(.L_1177 - .L_1176)
.L_1176:
        /*0060*/ 	.word	0x00000080
        /*0064*/ 	.word	0x00000001
        /*0068*/ 	.word	0x00000001
.L_1177:


//--------------------- .nv.info._ZN2at6native18elementwise_kernelILi128ELi4EZNS0_15gpu_kernel_implIZZZNS0_65_GLOBAL__N__cd49fe81_27_ActivationSoftplusKernel_cu_9e10b42f_309415softplus_kernelERNS_18TensorIteratorBaseERKN3c106ScalarES9_ENKUlvE_clEvENKUlvE0_clEvEUlfE_EEvS5_RKT_EUliE_EEviT1_ --------------------------
	.section	.nv.info._ZN2at6native18elementwise_kernelILi128ELi4EZNS0_15gpu_kernel_implIZZZNS0_65_GLOBAL__N__cd49fe81_27_ActivationSoftplusKernel_cu_9e10b42f_309415softplus_kernelERNS_18TensorIteratorBaseERKN3c106ScalarES9_ENKUlvE_clEvENKUlvE0_clEvEUlfE_EEvS5_RKT_EUliE_EEviT1_,"",@"SHT_CUDA_INFO"
	.sectionflags	@""
	.align	4


	//----- nvinfo : EIATTR_CUDA_API_VERSION
	.align		4
        /*0000*/ 	.byte	0x04, 0x37
        /*0002*/ 	.short	(.L_1179 - .L_1178)
.L_1178:
        /*0004*/ 	.word	0x00000082


	//----- nvinfo : EIATTR_SW2861232_WAR
	.align		4
.L_1179:
        /*0008*/ 	.byte	0x01, 0x35
	.zero		2


	//----- nvinfo : EIATTR_PARAM_CBANK
	.align		4
        /*000c*/ 	.byte	0x04, 0x0a
        /*000e*/ 	.short	(.L_1181 - .L_1180)
	.align		4
.L_1180:
        /*0010*/ 	.word	index@(.nv.constant0._ZN2at6native18elementwise_kernelILi128ELi4EZNS0_15gpu_kernel_implIZZZNS0_65_GLOBAL__N__cd49fe81_27_ActivationSoftplusKernel_cu_9e10b42f_309415softplus_kernelERNS_18TensorIteratorBaseERKN3c106ScalarES9_ENKUlvE_clEvENKUlvE0_clEvEUlfE_EEvS5_RKT_EUliE_EEviT1_)
        /*0014*/ 	.short	0x0160
        /*0016*/ 	.short	0x0230


	//----- nvinfo : EIATTR_CBANK_PARAM_SIZE
	.align		4
.L_1181:
        /*0018*/ 	.byte	0x03, 0x19
        /*001a*/ 	.short	0x0230


	//----- nvinfo : EIATTR_KPARAM_INFO
	.align		4
        /*001c*/ 	.byte	0x04, 0x17
        /*001e*/ 	.short	(.L_1183 - .L_1182)
.L_1182:
        /*0020*/ 	.word	0x00000000
        /*0024*/ 	.short	0x0001
        /*0026*/ 	.short	0x0008
        /*0028*/ 	.byte	0x00, 0xf0, 0xa1, 0x08


	//----- nvinfo : EIATTR_KPARAM_INFO
	.align		4
.L_1183:
        /*002c*/ 	.byte	0x04, 0x17
        /*002e*/ 	.short	(.L_1185 - .L_1184)
.L_1184:
        /*0030*/ 	.word	0x00000000
        /*0034*/ 	.short	0x0000
        /*0036*/ 	.short	0x0000
        /*0038*/ 	.byte	0x00, 0xf0, 0x11, 0x00


	//----- nvinfo : EIATTR_MAXREG_COUNT
	.align		4
.L_1185:
        /*003c*/ 	.byte	0x03, 0x1b
        /*003e*/ 	.short	0x0080


	//----- nvinfo : EIATTR_EXTERNS
	.align		4
        /*0040*/ 	.byte	0x04, 0x0f
        /*0042*/ 	.short	(.L_1187 - .L_1186)


	//   ....[0]....
	.align		4
.L_1186:
        /*0044*/ 	.word	index@(__assertfail)


	//----- nvinfo : EIATTR_MERCURY_ISA_VERSION
	.align		4
.L_1187:
        /*0048*/ 	.byte	0x03, 0x5f
        /*004a*/ 	.short	0x0000


	//----- nvinfo : EIATTR_SYSCALL_OFFSETS
	.align		4
        /*004c*/ 	.byte	0x04, 0x46
        /*004e*/ 	.short	(.L_1189 - .L_1188)


	//   ....[0]....
.L_1188:
        /*0050*/ 	.word	0x00001c70


	//   ....[1]....
        /*0054*/ 	.word	0x00002d70


	//   ....[2]....
        /*0058*/ 	.word	0x00004a10


	//   ....[3]....
        /*005c*/ 	.word	0x00005b10


	//   ....[4]....
        /*0060*/ 	.word	0x00007780


	//   ....[5]....
        /*0064*/ 	.word	0x00008880


	//   ....[6]....
        /*0068*/ 	.word	0x0000a500


	//   ....[7]....
        /*006c*/ 	.word	0x0000b600


	//----- nvinfo : EIATTR_EXIT_INSTR_OFFSETS
	.align		4
.L_1189:
        /*0070*/ 	.byte	0x04, 0x1c
        /*0072*/ 	.short	(.L_1191 - .L_1190)


	//   ....[0]....
.L_1190:
        /*0074*/ 	.word	0x00008920


	//   ....[1]....
        /*0078*/ 	.word	0x0000a8f0


	//   ....[2]....
        /*007c*/ 	.word	0x0000a930


	//   ....[3]....
        /*0080*/ 	.word	0x0000a9c0


	//   ....[4]....
        /*0084*/ 	.word	0x0000a9f0


	//   ....[5]....
        /*0088*/ 	.word	0x0000aa20


	//   ....[6]....
        /*008c*/ 	.word	0x0000aaa0


	//   ....[7]....
        /*0090*/ 	.word	0x0000aad0


	//   ....[8]....
        /*0094*/ 	.word	0x0000ab60


	//   ....[9]....
        /*0098*/ 	.word	0x0000aba0


	//   ....[10]....
        /*009c*/ 	.word	0x0000abe0


	//   ....[11]....
        /*00a0*/ 	.word	0x0000aca0


	//   ....[12]....
        /*00a4*/ 	.word	0x0000acf0


	//   ....[13]....
        /*00a8*/ 	.word	0x0000ae70


	//   ....[14]....
        /*00ac*/ 	.word	0x0000afc0


	//   ....[15]....
        /*00b0*/ 	.word	0x0000aff0


	//   ....[16]....
        /*00b4*/ 	.word	0x0000b0a0


	//   ....[17]....
        /*00b8*/ 	.word	0x0000b210


	//   ....[18]....
        /*00bc*/ 	.word	0x0000b380


	//   ....[19]....
        /*00c0*/ 	.word	0x0000b4d0


	//   ....[20]....
        /*00c4*/ 	.word	0x0000b610


	//   ....[21]....
        /*00c8*/ 	.word	0x0000b640


	//   ....[22]....
        /*00cc*/ 	.word	0x0000b670


	//----- nvinfo : EIATTR_MAX_THREADS
	.align		4
.L_1191:
        /*00d0*/ 	.byte	0x04, 0x05
        /*00d2*/ 	.short	(.L_1193 - .L_1192)
.L_1192:
        /*00d4*/ 	.word	0x00000080
        /*00d8*/ 	.word	0x00000001
        /*00dc*/ 	.word	0x00000001


	//----- nvinfo : EIATTR_CRS_STACK_SIZE
	.align		4
.L_1193:
        /*00e0*/ 	.byte	0x04, 0x1e
        /*00e2*/ 	.short	(.L_1195 - .L_1194)
.L_1194:
        /*00e4*/ 	.word	0x00000000
.L_1195:


//--------------------- .nv.info._ZN2at6native27unrolled_elementwise_kernelIZZZNS0_65_GLOBAL__N__cd49fe81_27_ActivationSoftplusKernel_cu_9e10b42f_309415softplus_kernelERNS_18TensorIteratorBaseERKN3c106ScalarES8_ENKUlvE_clEvENKUlvE0_clEvEUlfE_St5arrayIPcLm2EELi4E23TrivialOffsetCalculatorILi1EjESG_NS0_6memory12LoadWithCastILi1EEENSH_13StoreWithCastILi1EEEEEviT_T0_T2_T3_T4_T5_ --------------------------
	.section	.nv.info._ZN2at6native27unrolled_elementwise_kernelIZZZNS0_65_GLOBAL__N__cd49fe81_27_ActivationSoftplusKernel_cu_9e10b42f_309415softplus_kernelERNS_18TensorIteratorBaseERKN3c106ScalarES8_ENKUlvE_clEvENKUlvE0_clEvEUlfE_St5arrayIPcLm2EELi4E23TrivialOffsetCalculatorILi1EjESG_NS0_6memory12LoadWithCastILi1EEENSH_13StoreWithCastILi1EEEEEviT_T0_T2_T3_T4_T5_,"",@"SHT_CUDA_INFO"
	.sectionflags	@""
	.align	4


	//----- nvinfo : EIATTR_CUDA_API_VERSION
	.align		4
        /*0000*/ 	.byte	0x04, 0x37
        /*0002*/ 	.short	(.L_1197 - .L_1196)
.L_1196:
        /*0004*/ 	.word	0x00000082


	//----- nvinfo : EIATTR_SW2861232_WAR
	.align		4
.L_1197:
        /*0008*/ 	.byte	0x01, 0x35
	.zero		2


	//----- nvinfo : EIATTR_PARAM_CBANK
	.align		4
        /*000c*/ 	.byte	0x04, 0x0a
        /*000e*/ 	.short	(.L_1199 - .L_1198)
	.align		4
.L_1198:
        /*0010*/ 	.word	index@(.nv.constant0._ZN2at6native27unrolled_elementwise_kernelIZZZNS0_65_GLOBAL__N__cd49fe81_27_ActivationSoftplusKernel_cu_9e10b42f_309415softplus_kernelERNS_18TensorIteratorBaseERKN3c106ScalarES8_ENKUlvE_clEvENKUlvE0_clEvEUlfE_St5arrayIPcLm2EELi4E23TrivialOffsetCalculatorILi1EjESG_NS0_6memory12LoadWithCastILi1EEENSH_13StoreWithCastILi1EEEEEviT_T0_T2_T3_T4_T5_)
        /*0014*/ 	.short	0x0160
        /*0016*/ 	.short	0x003c


	//----- nvinfo : EIATTR_CBANK_PARAM_SIZE
	.align		4
.L_1199:
        /*0018*/ 	.byte	0x03, 0x19
        /*001a*/ 	.short	0x003c


	//----- nvinfo : EIATTR_KPARAM_INFO
	.align		4
        /*001c*/ 	.byte	0x04, 0x17
        /*001e*/ 	.short	(.L_1201 - .L_1200)
.L_1200:
        /*0020*/ 	.word	0x00000000
        /*0024*/ 	.short	0x0006
        /*0026*/ 	.short	0x0034
        /*0028*/ 	.byte	0x00, 0xf0, 0x21, 0x00


	//----- nvinfo : EIATTR_KPARAM_INFO
	.align		4
.L_1201:
        /*002c*/ 	.byte	0x04, 0x17
        /*002e*/ 	.short	(.L_1203 - .L_1202)
.L_1202:
        /*0030*/ 	.word	0x00000000
        /*0034*/ 	.short	0x0005
        /*0036*/ 	.short	0x002c
        /*0038*/ 	.byte	0x00, 0xf0, 0x21, 0x00


	//----- nvinfo : EIATTR_KPARAM_INFO
	.align		4
.L_1203:
        /*003c*/ 	.byte	0x04, 0x17
        /*003e*/ 	.short	(.L_1205 - .L_1204)
.L_1204:
        /*0040*/ 	.word	0x00000000
        /*0044*/ 	.short	0x0004
        /*0046*/ 	.short	0x0029
        /*0048*/ 	.byte	0x00, 0xf0, 0x05, 0x00


	//----- nvinfo : EIATTR_KPARAM_INFO
	.align		4
.L_1205:
        /*004c*/ 	.byte	0x04, 0x17
        /*004e*/ 	.short	(.L_1207 - .L_1206)
.L_1206:
        /*0050*/ 	.word	0x00000000
        /*0054*/ 	.short	0x0003
        /*0056*/ 	.short	0x0028
        /*0058*/ 	.byte	0x00, 0xf0, 0x05, 0x00


	//----- nvinfo : EIATTR_KPARAM_INFO
	.align		4
.L_1207:
        /*005c*/ 	.byte	0x04, 0x17
        /*005e*/ 	.short	(.L_1209 - .L_1208)
.L_1208:
        /*0060*/ 	.word	0x00000000
        /*0064*/ 	.short	0x0002
        /*0066*/ 	.short	0x0018
        /*0068*/ 	.byte	0x00, 0xf0, 0x41, 0x00


	//----- nvinfo : EIATTR_KPARAM_INFO
	.align		4
.L_1209:
        /*006c*/ 	.byte	0x04, 0x17
        /*006e*/ 	.short	(.L_1211 - .L_1210)
.L_1210:
        /*0070*/ 	.word	0x00000000
        /*0074*/ 	.short	0x0001
        /*0076*/ 	.short	0x0008
        /*0078*/ 	.byte	0x00, 0xf0, 0x41, 0x00


	//----- nvinfo : EIATTR_KPARAM_INFO
	.align		4
.L_1211:
        /*007c*/ 	.byte	0x04, 0x17
        /*007e*/ 	.short	(.L_1213 - .L_1212)
.L_1212:
        /*0080*/ 	.word	0x00000000
        /*0084*/ 	.short	0x0000
        /*0086*/ 	.short	0x0000
        /*0088*/ 	.byte	0x00, 0xf0, 0x11, 0x00


	//----- nvinfo : EIATTR_MAXREG_COUNT
	.align		4
.L_1213:
        /*008c*/ 	.byte	0x03, 0x1b
        /*008e*/ 	.short	0x00ff


	//----- nvinfo : EIATTR_EXTERNS
	.align		4
        /*0090*/ 	.byte	0x04, 0x0f
        /*0092*/ 	.short	(.L_1215 - .L_1214)


	//   ....[0]....
	.align		4
.L_1214:
        /*0094*/ 	.word	index@(__assertfail)


	//----- nvinfo : EIATTR_MERCURY_ISA_VERSION
	.align		4
.L_1215:
        /*0098*/ 	.byte	0x03, 0x5f
        /*009a*/ 	.short	0x0000


	//----- nvinfo : EIATTR_SYSCALL_OFFSETS
	.align		4
        /*009c*/ 	.byte	0x04, 0x46
        /*009e*/ 	.short	(.L_1217 - .L_1216)


	//   ....[0]....
.L_1216:
        /*00a0*/ 	.word	0x00000e50


	//   ....[1]....
        /*00a4*/ 	.word	0x00001cd0


	//   ....[2]....
        /*00a8*/ 	.word	0x00002b60


	//   ....[3]....
        /*00ac*/ 	.word	0x00003990


	//   ....[4]....
        /*00b0*/ 	.word	0x00005450


	//   ....[5]....
        /*00b4*/ 	.word	0x00006360


	//   ....[6]....
        /*00b8*/ 	.word	0x00007230


	//   ....[7]....
        /*00bc*/ 	.word	0x00008100


	//----- nvinfo : EIATTR_EXIT_INSTR_OFFSETS
	.align		4
.L_1217:
        /*00c0*/ 	.byte	0x04, 0x1c
        /*00c2*/ 	.short	(.L_1219 - .L_1218)


	//   ....[0]....
.L_1218:
        /*00c4*/ 	.word	0x000072d0


	//   ....[1]....
        /*00c8*/ 	.word	0x000073f0


	//   ....[2]....
        /*00cc*/ 	.word	0x00007430


	//   ....[3]....
        /*00d0*/ 	.word	0x000074c0


	//   ....[4]....
        /*00d4*/ 	.word	0x000074f0


	//   ....[5]....
        /*00d8*/ 	.word	0x00007520


	//   ....[6]....
        /*00dc*/ 	.word	0x000075a0


	//   ....[7]....
        /*00e0*/ 	.word	0x000075d0


	//   ....[8]....
        /*00e4*/ 	.word	0x00007660


	//   ....[9]....
        /*00e8*/ 	.word	0x000076a0


	//   ....[10]....
        /*00ec*/ 	.word	0x000076e0


	//   ....[11]....
        /*00f0*/ 	.word	0x000077a0


	//   ....[12]....
        /*00f4*/ 	.word	0x000077f0


	//   ....[13]....
        /*00f8*/ 	.word	0x00007970


	//   ....[14]....
        /*00fc*/ 	.word	0x00007ac0


	//   ....[15]....
        /*0100*/ 	.word	0x00007af0


	//   ....[16]....
        /*0104*/ 	.word	0x00007ba0


	//   ....[17]....
        /*0108*/ 	.word	0x00007d10


	//   ....[18]....
        /*010c*/ 	.word	0x00007e80


	//   ....[19]....
        /*0110*/ 	.word	0x00007fd0


	//   ....[20]....
        /*0114*/ 	.word	0x00008110


	//   ....[21]....
        /*0118*/ 	.word	0x00008140


	//   ....[22]....
        /*011c*/ 	.word	0x00008170


	//----- nvinfo : EIATTR_MAX_THREADS
	.align		4
.L_1219:
        /*0120*/ 	.byte	0x04, 0x05
        /*0122*/ 	.short	(.L_1221 - .L_1220)
.L_1220:
        /*0124*/ 	.word	0x00000080
        /*0128*/ 	.word	0x00000001
        /*012c*/ 	.word	0x00000001


	//----- nvinfo : EIATTR_CRS_STACK_SIZE
	.align		4
.L_1221:
        /*0130*/ 	.byte	0x04, 0x1e
        /*0132*/ 	.short	(.L_1223 - .L_1222)
.L_1222:
        /*0134*/ 	.word	0x00000000
.L_1223:


//--------------------- .nv.info._ZN2at6native18elementwise_kernelILi128ELi2EZNS0_22gpu_kernel_impl_nocastIZZZNS0_65_GLOBAL__N__cd49fe81_27_ActivationSoftplusKernel_cu_9e10b42f_309415softplus_kernelERNS_18TensorIteratorBaseERKN3c106ScalarES9_ENKUlvE_clEvENKUlvE0_clEvEUlfE_EEvS5_RKT_EUliE_EEviT1_ --------------------------
	.section	.nv.info._ZN2at6native18elementwise_kernelILi128ELi2EZNS0_22gpu_kernel_impl_nocastIZZZNS0_65_GLOBAL__N__cd49fe81_27_ActivationSoftplusKernel_cu_9e10b42f_309415softplus_kernelERNS_18TensorIteratorBaseERKN3c106ScalarES9_ENKUlvE_clEvENKUlvE0_clEvEUlfE_EEvS5_RKT_EUliE_EEviT1_,"",@"SHT_CUDA_INFO"
	.sectionflags	@""
	.align	4


	//----- nvinfo : EIATTR_CUDA_API_VERSION
	.align		4
        /*0000*/ 	.byte	0x04, 0x37
        /*0002*/ 	.short	(.L_1225 - .L_1224)
.L_1224:
        /*0004*/ 	.word	0x00000082


	//----- nvinfo : EIATTR_SW2861232_WAR
	.align		4
.L_1225:
        /*0008*/ 	.byte	0x01, 0x35
	.zero		2


	//----- nvinfo : EIATTR_PARAM_CBANK
	.align		4
        /*000c*/ 	.byte	0x04, 0x0a
        /*000e*/ 	.short	(.L_1227 - .L_1226)
	.align		4
.L_1226:
        /*0010*/ 	.word	index@(.nv.constant0._ZN2at6native18elementwise_kernelILi128ELi2EZNS0_22gpu_kernel_impl_nocastIZZZNS0_65_GLOBAL__N__cd49fe81_27_ActivationSoftplusKernel_cu_9e10b42f_309415softplus_kernelERNS_18TensorIteratorBaseERKN3c106ScalarES9_ENKUlvE_clEvENKUlvE0_clEvEUlfE_EEvS5_RKT_EUliE_EEviT1_)
        /*0014*/ 	.short	0x0160
        /*0016*/ 	.short	0x0228


	//----- nvinfo : EIATTR_CBANK_PARAM_SIZE
	.align		4
.L_1227:
        /*0018*/ 	.byte	0x03, 0x19
        /*001a*/ 	.short	0x0228


	//----- nvinfo : EIATTR_KPARAM_INFO
	.align		4
        /*001c*/ 	.byte	0x04, 0x17
        /*001e*/ 	.short	(.L_1229 - .L_1228)
.L_1228:
        /*0020*/ 	.word	0x00000000
        /*0024*/ 	.short	0x0001
        /*0026*/ 	.short	0x0008
        /*0028*/ 	.byte	0x00, 0xf0, 0x81, 0x08


	//----- nvinfo : EIATTR_KPARAM_INFO
	.align		4
.L_1229:
        /*002c*/ 	.byte	0x04, 0x17
        /*002e*/ 	.short	(.L_1231 - .L_1230)
.L_1230:
        /*0030*/ 	.word	0x00000000
        /*0034*/ 	.short	0x0000
        /*0036*/ 	.short	0x0000
        /*0038*/ 	.byte	0x00, 0xf0, 0x11, 0x00


	//----- nvinfo : EIATTR_MAXREG_COUNT
	.align		4
.L_1231:
        /*003c*/ 	.byte	0x03, 0x1b
        /*003e*/ 	.short	0x0080


	//----- nvinfo : EIATTR_MERCURY_ISA_VERSION
	.align		4
        /*0040*/ 	.byte	0x03, 0x5f
        /*0042*/ 	.short	0x0000


	//----- nvinfo : EIATTR_EXIT_INSTR_OFFSETS
	.align		4
        /*0044*/ 	.byte	0x04, 0x1c
        /*0046*/ 	.short	(.L_1233 - .L_1232)


	//   ....[0]....
.L_1232:
        /*0048*/ 	.word	0x000011c0


	//   ....[1]....
        /*004c*/ 	.word	0x000022e0


	//----- nvinfo : EIATTR_MAX_THREADS
	.align		4
.L_1233:
        /*0050*/ 	.byte	0x04, 0x05
        /*0052*/ 	.short	(.L_1235 - .L_1234)
.L_1234:
        /*0054*/ 	.word	0x00000080
        /*0058*/ 	.word	0x00000001
        /*005c*/ 	.word	0x00000001


	//----- nvinfo : EIATTR_CRS_STACK_SIZE
	.align		4
.L_1235:
        /*0060*/ 	.byte	0x04, 0x1e
        /*0062*/ 	.short	(.L_1237 - .L_1236)
.L_1236:
        /*0064*/ 	.word	0x00000000
.L_1237:


//--------------------- .nv.info._ZN2at6native27unrolled_elementwise_kernelIZZZNS0_65_GLOBAL__N__cd49fe81_27_ActivationSoftplusKernel_cu_9e10b42f_309415softplus_kernelERNS_18TensorIteratorBaseERKN3c106ScalarES8_ENKUlvE_clEvENKUlvE0_clEvEUlfE_St5arrayIPcLm2EELi4E23TrivialOffsetCalculatorILi1EjESG_NS0_6memory15LoadWithoutCastENSH_16StoreWithoutCastEEEviT_T0_T2_T3_T4_T5_ --------------------------
	.section	.nv.info._ZN2at6native27unrolled_elementwise_kernelIZZZNS0_65_GLOBAL__N__cd49fe81_27_ActivationSoftplusKernel_cu_9e10b42f_309415softplus_kernelERNS_18TensorIteratorBaseERKN3c106ScalarES8_ENKUlvE_clEvENKUlvE0_clEvEUlfE_St5arrayIPcLm2EELi4E23TrivialOffsetCalculatorILi1EjESG_NS0_6memory15LoadWithoutCastENSH_16StoreWithoutCastEEEviT_T0_T2_T3_T4_T5_,"",@"SHT_CUDA_INFO"
	.sectionflags	@""
	.align	4


	//----- nvinfo : EIATTR_CUDA_API_VERSION
	.align		4
        /*0000*/ 	.byte	0x04, 0x37
        /*0002*/ 	.short	(.L_1239 - .L_1238)
.L_1238:
        /*0004*/ 	.word	0x00000082


	//----- nvinfo : EIATTR_SW2861232_WAR
	.align		4
.L_1239:
        /*0008*/ 	.byte	0x01, 0x35
	.zero		2


	//----- nvinfo : EIATTR_PARAM_CBANK
	.align		4
        /*000c*/ 	.byte	0x04, 0x0a
        /*000e*/ 	.short	(.L_1241 - .L_1240)
	.align		4
.L_1240:
        /*0010*/ 	.word	index@(.nv.constant0._ZN2at6native27unrolled_elementwise_kernelIZZZNS0_65_GLOBAL__N__cd49fe81_27_ActivationSoftplusKernel_cu_9e10b42f_309415softplus_kernelERNS_18TensorIteratorBaseERKN3c106ScalarES8_ENKUlvE_clEvENKUlvE0_clEvEUlfE_St5arrayIPcLm2EELi4E23TrivialOffsetCalculatorILi1EjESG_NS0_6memory15LoadWithoutCastENSH_16StoreWithoutCastEEEviT_T0_T2_T3_T4_T5_)
        /*0014*/ 	.short	0x0160
        /*0016*/ 	.short	0x002c


	//----- nvinfo : EIATTR_CBANK_PARAM_SIZE
	.align		4
.L_1241:
        /*0018*/ 	.byte	0x03, 0x19
        /*001a*/ 	.short	0x002c


	//----- nvinfo : EIATTR_KPARAM_INFO
	.align		4
        /*001c*/ 	.byte	0x04, 0x17
        /*001e*/ 	.short	(.L_1243 - .L_1242)
.L_1242:
        /*0020*/ 	.word	0x00000000
        /*0024*/ 	.short	0x0006
        /*0026*/ 	.short	0x002b
        /*0028*/ 	.byte	0x00, 0xf0, 0x05, 0x00


	//----- nvinfo : EIATTR_KPARAM_INFO
	.align		4
.L_1243:
        /*002c*/ 	.byte	0x04, 0x17
        /*002e*/ 	.short	(.L_1245 - .L_1244)
.L_1244:
        /*0030*/ 	.word	0x00000000
        /*0034*/ 	.short	0x0005
        /*0036*/ 	.short	0x002a
        /*0038*/ 	.byte	0x00, 0xf0, 0x05, 0x00


	//----- nvinfo : EIATTR_KPARAM_INFO
	.align		4
.L_1245:
        /*003c*/ 	.byte	0x04, 0x17
        /*003e*/ 	.short	(.L_1247 - .L_1246)
.L_1246:
        /*0040*/ 	.word	0x00000000
        /*0044*/ 	.short	0x0004
        /*0046*/ 	.short	0x0029
        /*0048*/ 	.byte	0x00, 0xf0, 0x05, 0x00


	//----- nvinfo : EIATTR_KPARAM_INFO
	.align		4
.L_1247:
        /*004c*/ 	.byte	0x04, 0x17
        /*004e*/ 	.short	(.L_1249 - .L_1248)
.L_1248:
        /*0050*/ 	.word	0x00000000
        /*0054*/ 	.short	0x0003
        /*0056*/ 	.short	0x0028
        /*0058*/ 	.byte	0x00, 0xf0, 0x05, 0x00


	//----- nvinfo : EIATTR_KPARAM_INFO
	.align		4
.L_1249:
        /*005c*/ 	.byte	0x04, 0x17
        /*005e*/ 	.short	(.L_1251 - .L_1250)
.L_1250:
        /*0060*/ 	.word	0x00000000
        /*0064*/ 	.short	0x0002
        /*0066*/ 	.short	0x0018
        /*0068*/ 	.byte	0x00, 0xf0, 0x41, 0x00


	//----- nvinfo : EIATTR_KPARAM_INFO
	.align		4
.L_1251:
        /*006c*/ 	.byte	0x04, 0x17
        /*006e*/ 	.short	(.L_1253 - .L_1252)
.L_1252:
        /*0070*/ 	.word	0x00000000
        /*0074*/ 	.short	0x0001
        /*0076*/ 	.short	0x0008
        /*0078*/ 	.byte	0x00, 0xf0, 0x41, 0x00


	//----- nvinfo : EIATTR_KPARAM_INFO
	.align		4
.L_1253:
        /*007c*/ 	.byte	0x04, 0x17
        /*007e*/ 	.short	(.L_1255 - .L_1254)
.L_1254:
        /*0080*/ 	.word	0x00000000
        /*0084*/ 	.short	0x0000
        /*0086*/ 	.short	0x0000
        /*0088*/ 	.byte	0x00, 0xf0, 0x11, 0x00


	//----- nvinfo : EIATTR_MAXREG_COUNT
	.align		4
.L_1255:
        /*008c*/ 	.byte	0x03, 0x1b
        /*008e*/ 	.short	0x00ff


	//----- nvinfo : EIATTR_MERCURY_ISA_VERSION
	.align		4
        /*0090*/ 	.byte	0x03, 0x5f
        /*0092*/ 	.short	0x0000


	//----- nvinfo : EIATTR_EXIT_INSTR_OFFSETS
	.align		4
        /*0094*/ 	.byte	0x04, 0x1c
        /*0096*/ 	.short	(.L_1257 - .L_1256)


	//   ....[0]....
.L_1256:
        /*0098*/ 	.word	0x00000e00


	//   ....[1]....
        /*009c*/ 	.word	0x00000e50


	//----- nvinfo : EIATTR_MAX_THREADS
	.align		4
.L_1257:
        /*00a0*/ 	.byte	0x04, 0x05
        /*00a2*/ 	.short	(.L_1259 - .L_1258)
.L_1258:
        /*00a4*/ 	.word	0x00000080
        /*00a8*/ 	.word	0x00000001
        /*00ac*/ 	.word	0x00000001


	//----- nvinfo : EIATTR_CRS_STACK_SIZE
	.align		4
.L_1259:
        /*00b0*/ 	.byte	0x04, 0x1e
        /*00b2*/ 	.short	(.L_1261 - .L_1260)
.L_1260:
        /*00b4*/ 	.word	0x00000000
.L_1261:


//--------------------- .nv.info._ZN2at6native29vectorized_elementwise_kernelILi2EZZZNS0_65_GLOBAL__N__cd49fe81_27_ActivationSoftplusKernel_cu_9e10b42f_309415softplus_kernelERNS_18TensorIteratorBaseERKN3c106ScalarES8_ENKUlvE_clEvENKUlvE0_clEvEUlfE_St5arrayIPcLm2EEEEviT0_T1_ --------------------------
	.section	.nv.info._ZN2at6native29vectorized_elementwise_kernelILi2EZZZNS0_65_GLOBAL__N__cd49fe81_27_ActivationSoftplusKernel_cu_9e10b42f_309415softplus_kernelERNS_18TensorIteratorBaseERKN3c106ScalarES8_ENKUlvE_clEvENKUlvE0_clEvEUlfE_St5arrayIPcLm2EEEEviT0_T1_,"",@"SHT_CUDA_INFO"
	.sectionflags	@""
	.align	4


	//----- nvinfo : EIATTR_CUDA_API_VERSION
	.align		4
        /*0000*/ 	.byte	0x04, 0x37
        /*0002*/ 	.short	(.L_1263 - .L_1262)
.L_1262:
        /*0004*/ 	.word	0x00000082


	//----- nvinfo : EIATTR_SW2861232_WAR
	.align		4
.L_1263:
        /*0008*/ 	.byte	0x01, 0x35
	.zero		2


	//----- nvinfo : EIATTR_PARAM_CBANK
	.align		4
        /*000c*/ 	.byte	0x04, 0x0a
        /*000e*/ 	.short	(.L_1265 - .L_1264)
	.align		4
.L_1264:
        /*0010*/ 	.word	index@(.nv.constant0._ZN2at6native29vectorized_elementwise_kernelILi2EZZZNS0_65_GLOBAL__N__cd49fe81_27_ActivationSoftplusKernel_cu_9e10b42f_309415softplus_kernelERNS_18TensorIteratorBaseERKN3c106ScalarES8_ENKUlvE_clEvENKUlvE0_clEvEUlfE_St5arrayIPcLm2EEEEviT0_T1_)
        /*0014*/ 	.short	0x0160
        /*0016*/ 	.short	0x0028


	//----- nvinfo : EIATTR_CBANK_PARAM_SIZE
	.align		4
.L_1265:
        /*0018*/ 	.byte	0x03, 0x19
        /*001a*/ 	.short	0x0028


	//----- nvinfo : EIATTR_KPARAM_INFO
	.align		4
        /*001c*/ 	.byte	0x04, 0x17
        /*001e*/ 	.short	(.L_1267 - .L_1266)
.L_1266:
        /*0020*/ 	.word	0x00000000
        /*0024*/ 	.short	0x0002
        /*0026*/ 	.short	0x0018
        /*0028*/ 	.byte	0x00, 0xf0, 0x41, 0x00


	//----- nvinfo : EIATTR_KPARAM_INFO
	.align		4
.L_1267:
        /*002c*/ 	.byte	0x04, 0x17
        /*002e*/ 	.short	(.L_1269 - .L_1268)
.L_1268:
        /*0030*/ 	.word	0x00000000
        /*0034*/ 	.short	0x0001
        /*0036*/ 	.short	0x0008
        /*0038*/ 	.byte	0x00, 0xf0, 0x41, 0x00


	//----- nvinfo : EIATTR_KPARAM_INFO
	.align		4
.L_1269:
        /*003c*/ 	.byte	0x04, 0x17
        /*003e*/ 	.short	(.L_1271 - .L_1270)
.L_1270:
        /*0040*/ 	.word	0x00000000
        /*0044*/ 	.short	0x0000
        /*0046*/ 	.short	0x0000
        /*0048*/ 	.byte	0x00, 0xf0, 0x11, 0x00


	//----- nvinfo : EIATTR_MAXREG_COUNT
	.align		4
.L_1271:
        /*004c*/ 	.byte	0x03, 0x1b
        /*004e*/ 	.short	0x00ff


	//----- nvinfo : EIATTR_MERCURY_ISA_VERSION
	.align		4
        /*0050*/ 	.byte	0x03, 0x5f
        /*0052*/ 	.short	0x0000


	//----- nvinfo : EIATTR_EXIT_INSTR_OFFSETS
	.align		4
        /*0054*/ 	.byte	0x04, 0x1c
        /*0056*/ 	.short	(.L_1273 - .L_1272)


	//   ....[0]....
.L_1272:
        /*0058*/ 	.word	0x00001550


	//   ....[1]....
        /*005c*/ 	.word	0x000031a0


	//   ....[2]....
        /*0060*/ 	.word	0x000031f0


	//----- nvinfo : EIATTR_MAX_THREADS
	.align		4
.L_1273:
        /*0064*/ 	.byte	0x04, 0x05
        /*0066*/ 	.short	(.L_1275 - .L_1274)
.L_1274:
        /*0068*/ 	.word	0x00000080
        /*006c*/ 	.word	0x00000001
        /*0070*/ 	.word	0x00000001


	//----- nvinfo : EIATTR_CRS_STACK_SIZE
	.align		4
.L_1275:
        /*0074*/ 	.byte	0x04, 0x1e
        /*0076*/ 	.short	(.L_1277 - .L_1276)
.L_1276:
        /*0078*/ 	.word	0x00000000
.L_1277:


//--------------------- .nv.info._ZN2at6native29vectorized_elementwise_kernelILi4EZZZNS0_65_GLOBAL__N__cd49fe81_27_ActivationSoftplusKernel_cu_9e10b42f_309415softplus_kernelERNS_18TensorIteratorBaseERKN3c106ScalarES8_ENKUlvE_clEvENKUlvE0_clEvEUlfE_St5arrayIPcLm2EEEEviT0_T1_ --------------------------
	.section	.nv.info._ZN2at6native29vectorized_elementwise_kernelILi4EZZZNS0_65_GLOBAL__N__cd49fe81_27_ActivationSoftplusKernel_cu_9e10b42f_309415softplus_kernelERNS_18TensorIteratorBaseERKN3c106ScalarES8_ENKUlvE_clEvENKUlvE0_clEvEUlfE_St5arrayIPcLm2EEEEviT0_T1_,"",@"SHT_CUDA_INFO"
	.sectionflags	@""
	.align	4


	//----- nvinfo : EIATTR_CUDA_API_VERSION
	.align		4
        /*0000*/ 	.byte	0x04, 0x37
        /*0002*/ 	.short	(.L_1279 - .L_1278)
.L_1278:
        /*0004*/ 	.word	0x00000082


	//----- nvinfo : EIATTR_SW2861232_WAR
	.align		4
.L_1279:
        /*0008*/ 	.byte	0x01, 0x35
	.zero		2


	//----- nvinfo : EIATTR_PARAM_CBANK
	.align		4
        /*000c*/ 	.byte	0x04, 0x0a
        /*000e*/ 	.short	(.L_1281 - .L_1280)
	.align		4
.L_1280:
        /*0010*/ 	.word	index@(.nv.constant0._ZN2at6native29vectorized_elementwise_kernelILi4EZZZNS0_65_GLOBAL__N__cd49fe81_27_ActivationSoftplusKernel_cu_9e10b42f_309415softplus_kernelERNS_18TensorIteratorBaseERKN3c106ScalarES8_ENKUlvE_clEvENKUlvE0_clEvEUlfE_St5arrayIPcLm2EEEEviT0_T1_)
        /*0014*/ 	.short	0x0160
        /*0016*/ 	.short	0x0028


	//----- nvinfo : EIATTR_CBANK_PARAM_SIZE
	.align		4
.L_1281:
        /*0018*/ 	.byte	0x03, 0x19
        /*001a*/ 	.short	0x0028


	//----- nvinfo : EIATTR_KPARAM_INFO
	.align		4
        /*001c*/ 	.byte	0x04, 0x17
        /*001e*/ 	.short	(.L_1283 - .L_1282)
.L_1282:
        /*0020*/ 	.word	0x00000000
        /*0024*/ 	.short	0x0002
        /*0026*/ 	.short	0x0018
        /*0028*/ 	.byte	0x00, 0xf0, 0x41, 0x00


	//----- nvinfo : EIATTR_KPARAM_INFO
	.align		4
.L_1283:
        /*002c*/ 	.byte	0x04, 0x17
        /*002e*/ 	.short	(.L_1285 - .L_1284)
.L_1284:
        /*0030*/ 	.word	0x00000000
        /*0034*/ 	.short	0x0001
        /*0036*/ 	.short	0x0008
        /*0038*/ 	.byte	0x00, 0xf0, 0x41, 0x00


	//----- nvinfo : EIATTR_KPARAM_INFO
	.align		4
.L_1285:
        /*003c*/ 	.byte	0x04, 0x17
        /*003e*/ 	.short	(.L_1287 - .L_1286)
.L_1286:
        /*0040*/ 	.word	0x00000000
        /*0044*/ 	.short	0x0000
        /*0046*/ 	.short	0x0000
        /*0048*/ 	.byte	0x00, 0xf0, 0x11, 0x00


	//----- nvinfo : EIATTR_MAXREG_COUNT
	.align		4
.L_1287:
        /*004c*/ 	.byte	0x03, 0x1b
        /*004e*/ 	.short	0x00ff


	//----- nvinfo : EIATTR_MERCURY_ISA_VERSION
	.align		4
        /*0050*/ 	.byte	0x03, 0x5f
        /*0052*/ 	.short	0x0000


	//----- nvinfo : EIATTR_EXIT_INSTR_OFFSETS
	.align		4
        /*0054*/ 	.byte	0x04, 0x1c
        /*0056*/ 	.short	(.L_1289 - .L_1288)


	//   ....[0]....
.L_1288:
        /*0058*/ 	.word	0x00001510


	//   ....[1]....
        /*005c*/ 	.word	0x00003160


	//   ....[2]....
        /*0060*/ 	.word	0x000031b0


	//----- nvinfo : EIATTR_MAX_THREADS
	.align		4
.L_1289:
        /*0064*/ 	.byte	0x04, 0x05
        /*0066*/ 	.short	(.L_1291 - .L_1290)
.L_1290:
        /*0068*/ 	.word	0x00000080
        /*006c*/ 	.word	0x00000001
        /*0070*/ 	.word	0x00000001


	//----- nvinfo : EIATTR_CRS_STACK_SIZE
	.align		4
.L_1291:
        /*0074*/ 	.byte	0x04, 0x1e
        /*0076*/ 	.short	(.L_1293 - .L_1292)
.L_1292:
        /*0078*/ 	.word	0x00000000
.L_1293:


//--------------------- .nv.info._ZN2at6native29vectorized_elementwise_kernelILi8EZZZNS0_65_GLOBAL__N__cd49fe81_27_ActivationSoftplusKernel_cu_9e10b42f_309415softplus_kernelERNS_18TensorIteratorBaseERKN3c106ScalarES8_ENKUlvE_clEvENKUlvE0_clEvEUlfE_St5arrayIPcLm2EEEEviT0_T1_ --------------------------
	.section	.nv.info._ZN2at6native29vectorized_elementwise_kernelILi8EZZZNS0_65_GLOBAL__N__cd49fe81_27_ActivationSoftplusKernel_cu_9e10b42f_309415softplus_kernelERNS_18TensorIteratorBaseERKN3c106ScalarES8_ENKUlvE_clEvENKUlvE0_clEvEUlfE_St5arrayIPcLm2EEEEviT0_T1_,"",@"SHT_CUDA_INFO"
	.sectionflags	@""
	.align	4


	//----- nvinfo : EIATTR_CUDA_API_VERSION
	.align		4
        /*0000*/ 	.byte	0x04, 0x37
        /*0002*/ 	.short	(.L_1295 - .L_1294)
.L_1294:
        /*0004*/ 	.word	0x00000082


	//----- nvinfo : EIATTR_SW2861232_WAR
	.align		4
.L_1295:
        /*0008*/ 	.byte	0x01, 0x35
	.zero		2


	//----- nvinfo : EIATTR_PARAM_CBANK
	.align		4
        /*000c*/ 	.byte	0x04, 0x0a
        /*000e*/ 	.short	(.L_1297 - .L_1296)
	.align		4
.L_1296:
        /*0010*/ 	.word	index@(.nv.constant0._ZN2at6native29vectorized_elementwise_kernelILi8EZZZNS0_65_GLOBAL__N__cd49fe81_27_ActivationSoftplusKernel_cu_9e10b42f_309415softplus_kernelERNS_18TensorIteratorBaseERKN3c106ScalarES8_ENKUlvE_clEvENKUlvE0_clEvEUlfE_St5arrayIPcLm2EEEEviT0_T1_)
        /*0014*/ 	.short	0x0160
        /*0016*/ 	.short	0x0028


	//----- nvinfo : EIATTR_CBANK_PARAM_SIZE
	.align		4
.L_1297:
        /*0018*/ 	.byte	0x03, 0x19
        /*001a*/ 	.short	0x0028


	//----- nvinfo : EIATTR_KPARAM_INFO
	.align		4
        /*001c*/ 	.byte	0x04, 0x17
        /*001e*/ 	.short	(.L_1299 - .L_1298)
.L_1298:
        /*0020*/ 	.word	0x00000000
        /*0024*/ 	.short	0x0002
        /*0026*/ 	.short	0x0018
        /*0028*/ 	.byte	0x00, 0xf0, 0x41, 0x00


	//----- nvinfo : EIATTR_KPARAM_INFO
	.align		4
.L_1299:
        /*002c*/ 	.byte	0x04, 0x17
        /*002e*/ 	.short	(.L_1301 - .L_1300)
.L_1300:
        /*0030*/ 	.word	0x00000000
        /*0034*/ 	.short	0x0001
        /*0036*/ 	.short	0x0008
        /*0038*/ 	.byte	0x00, 0xf0, 0x41, 0x00


	//----- nvinfo : EIATTR_KPARAM_INFO
	.align		4
.L_1301:
        /*003c*/ 	.byte	0x04, 0x17
        /*003e*/ 	.short	(.L_1303 - .L_1302)
.L_1302:
        /*0040*/ 	.word	0x00000000
        /*0044*/ 	.short	0x0000
        /*0046*/ 	.short	0x0000
        /*0048*/ 	.byte	0x00, 0xf0, 0x11, 0x00


	//----- nvinfo : EIATTR_MAXREG_COUNT
	.align		4
.L_1303:
        /*004c*/ 	.byte	0x03, 0x1b
        /*004e*/ 	.short	0x00ff


	//----- nvinfo : EIATTR_MERCURY_ISA_VERSION
	.align		4
        /*0050*/ 	.byte	0x03, 0x5f
        /*0052*/ 	.short	0x0000


	//----- nvinfo : EIATTR_EXIT_INSTR_OFFSETS
	.align		4
        /*0054*/ 	.byte	0x04, 0x1c
        /*0056*/ 	.short	(.L_1305 - .L_1304)


	//   ....[0]....
.L_1304:
        /*0058*/ 	.word	0x00000010


	//----- nvinfo : EIATTR_MAX_THREADS
	.align		4
.L_1305:
        /*005c*/ 	.byte	0x04, 0x05
        /*005e*/ 	.short	(.L_1307 - .L_1306)
.L_1306:
        /*0060*/ 	.word	0x00000080
        /*0064*/ 	.word	0x00000001
        /*0068*/ 	.word	0x00000001
.L_1307:


//--------------------- .nv.info._ZN2at6native18elementwise_kernelILi128ELi4EZNS0_15gpu_kernel_implIZZZNS0_65_GLOBAL__N__cd49fe81_27_ActivationSoftplusKernel_cu_9e10b42f_309415softplus_kernelERNS_18TensorIteratorBaseERKN3c106ScalarES9_ENKUlvE_clEvENKUlvE_clEvEUldE_EEvS5_RKT_EUliE_EEviT1_ --------------------------
	.section	.nv.info._ZN2at6native18elementwise_kernelILi128ELi4EZNS0_15gpu_kernel_implIZZZNS0_65_GLOBAL__N__cd49fe81_27_ActivationSoftplusKernel_cu_9e10b42f_309415softplus_kernelERNS_18TensorIteratorBaseERKN3c106ScalarES9_ENKUlvE_clEvENKUlvE_clEvEUldE_EEvS5_RKT_EUliE_EEviT1_,"",@"SHT_CUDA_INFO"
	.sectionflags	@""
	.align	4


	//----- nvinfo : EIATTR_CUDA_API_VERSION
	.align		4
        /*0000*/ 	.byte	0x04, 0x37
        /*0002*/ 	.short	(.L_1309 - .L_1308)
.L_1308:
        /*0004*/ 	.word	0x00000082


	//----- nvinfo : EIATTR_SW2861232_WAR
	.align		4
.L_1309:
        /*0008*/ 	.byte	0x01, 0x35
	.zero		2


	//----- nvinfo : EIATTR_PARAM_CBANK
	.align		4
        /*000c*/ 	.byte	0x04, 0x0a
        /*000e*/ 	.short	(.L_1311 - .L_1310)
	.align		4
.L_1310:
        /*0010*/ 	.word	index@(.nv.constant0._ZN2at6native18elementwise_kernelILi128ELi4EZNS0_15gpu_kernel_implIZZZNS0_65_GLOBAL__N__cd49fe81_27_ActivationSoftplusKernel_cu_9e10b42f_309415softplus_kernelERNS_18TensorIteratorBaseERKN3c106ScalarES9_ENKUlvE_clEvENKUlvE_clEvEUldE_EEvS5_RKT_EUliE_EEviT1_)
        /*0014*/ 	.short	0x0160
        /*0016*/ 	.short	0x0238


	//----- nvinfo : EIATTR_CBANK_PARAM_SIZE
	.align		4
.L_1311:
        /*0018*/ 	.byte	0x03, 0x19
        /*001a*/ 	.short	0x0238


	//----- nvinfo : EIATTR_KPARAM_INFO
	.align		4
        /*001c*/ 	.byte	0x04, 0x17
        /*001e*/ 	.short	(.L_1313 - .L_1312)
.L_1312:
        /*0020*/ 	.word	0x00000000
        /*0024*/ 	.short	0x0001
        /*0026*/ 	.short	0x0008
        /*0028*/ 	.byte	0x00, 0xf0, 0xc1, 0x08


	//----- nvinfo : EIATTR_KPARAM_INFO
	.align		4
.L_1313:
        /*002c*/ 	.byte	0x04, 0x17
        /*002e*/ 	.short	(.L_1315 - .L_1314)
.L_1314:
        /*0030*/ 	.word	0x00000000
        /*0034*/ 	.short	0x0000
        /*0036*/ 	.short	0x0000
        /*0038*/ 	.byte	0x00, 0xf0, 0x11, 0x00


	//----- nvinfo : EIATTR_MAXREG_COUNT
	.align		4
.L_1315:
        /*003c*/ 	.byte	0x03, 0x1b
        /*003e*/ 	.short	0x0080


	//----- nvinfo : EIATTR_EXTERNS
	.align		4
        /*0040*/ 	.byte	0x04, 0x0f
        /*0042*/ 	.short	(.L_1317 - .L_1316)


	//   ....[0]....
	.align		4
.L_1316:
        /*0044*/ 	.word	index@(__assertfail)


	//----- nvinfo : EIATTR_MERCURY_ISA_VERSION
	.align		4
.L_1317:
        /*0048*/ 	.byte	0x03, 0x5f
        /*004a*/ 	.short	0x0000


	//----- nvinfo : EIATTR_SYSCALL_OFFSETS
	.align		4
        /*004c*/ 	.byte	0x04, 0x46
        /*004e*/ 	.short	(.L_1319 - .L_1318)


	//   ....[0]....
.L_1318:
        /*0050*/ 	.word	0x00001da0


	//   ....[1]....
        /*0054*/ 	.word	0x00003830


	//   ....[2]....
        /*0058*/ 	.word	0x00005610


	//   ....[3]....
        /*005c*/ 	.word	0x000070f0


	//   ....[4]....
        /*0060*/ 	.word	0x00008ea0


	//   ....[5]....
        /*0064*/ 	.word	0x0000a980


	//   ....[6]....
        /*0068*/ 	.word	0x0000c740


	//   ....[7]....
        /*006c*/ 	.word	0x0000e240


	//----- nvinfo : EIATTR_EXIT_INSTR_OFFSETS
	.align		4
.L_1319:
        /*0070*/ 	.byte	0x04, 0x1c
        /*0072*/ 	.short	(.L_1321 - .L_1320)


	//   ....[0]....
.L_1320:
        /*0074*/ 	.word	0x0000aa20


	//   ....[1]....
        /*0078*/ 	.word	0x0000d390


	//   ....[2]....
        /*007c*/ 	.word	0x0000d3d0


	//   ....[3]....
        /*0080*/ 	.word	0x0000d460


	//   ....[4]....
        /*0084*/ 	.word	0x0000d490


	//   ....[5]....
        /*0088*/ 	.word	0x0000d4c0


	//   ....[6]....
        /*008c*/ 	.word	0x0000d570


	//   ....[7]....
        /*0090*/ 	.word	0x0000d5d0


	//   ....[8]....
        /*0094*/ 	.word	0x0000d690


	//   ....[9]....
        /*0098*/ 	.word	0x0000d700


	//   ....[10]....
        /*009c*/ 	.word	0x0000d720


	//   ....[11]....
        /*00a0*/ 	.word	0x0000d7e0


	//   ....[12]....
        /*00a4*/ 	.word	0x0000d810


	//   ....[13]....
        /*00a8*/ 	.word	0x0000d9c0


	//   ....[14]....
        /*00ac*/ 	.word	0x0000db40


	//   ....[15]....
        /*00b0*/ 	.word	0x0000dba0


	//   ....[16]....
        /*00b4*/ 	.word	0x0000dc50


	//   ....[17]....
        /*00b8*/ 	.word	0x0000ddf0


	//   ....[18]....
        /*00bc*/ 	.word	0x0000df90


	//   ....[19]....
        /*00c0*/ 	.word	0x0000e110


	//   ....[20]....
        /*00c4*/ 	.word	0x0000e250


	//   ....[21]....
        /*00c8*/ 	.word	0x0000e280


	//   ....[22]....
        /*00cc*/ 	.word	0x0000e2b0


	//----- nvinfo : EIATTR_MAX_THREADS
	.align		4
.L_1321:
        /*00d0*/ 	.byte	0x04, 0x05
        /*00d2*/ 	.short	(.L_1323 - .L_1322)
.L_1322:
        /*00d4*/ 	.word	0x00000080
        /*00d8*/ 	.word	0x00000001
        /*00dc*/ 	.word	0x00000001


	//----- nvinfo : EIATTR_CRS_STACK_SIZE
	.align		4
.L_1323:
        /*00e0*/ 	.byte	0x04, 0x1e
        /*00e2*/ 	.short	(.L_1325 - .L_1324)
.L_1324:
        /*00e4*/ 	.word	0x00000000
.L_1325:


//--------------------- .nv.info._ZN2at6native27unrolled_elementwise_kernelIZZZNS0_65_GLOBAL__N__cd49fe81_27_ActivationSoftplusKernel_cu_9e10b42f_309415softplus_kernelERNS_18TensorIteratorBaseERKN3c106ScalarES8_ENKUlvE_clEvENKUlvE_clEvEUldE_St5arrayIPcLm2EELi4E23TrivialOffsetCalculatorILi1EjESG_NS0_6memory12LoadWithCastILi1EEENSH_13StoreWithCastILi1EEEEEviT_T0_T2_T3_T4_T5_ --------------------------
	.section	.nv.info._ZN2at6native27unrolled_elementwise_kernelIZZZNS0_65_GLOBAL__N__cd49fe81_27_ActivationSoftplusKernel_cu_9e10b42f_309415softplus_kernelERNS_18TensorIteratorBaseERKN3c106ScalarES8_ENKUlvE_clEvENKUlvE_clEvEUldE_St5arrayIPcLm2EELi4E23TrivialOffsetCalculatorILi1EjESG_NS0_6memory12LoadWithCastILi1EEENSH_13StoreWithCastILi1EEEEEviT_T0_T2_T3_T4_T5_,"",@"SHT_CUDA_INFO"
	.sectionflags	@""
	.align	4


	//----- nvinfo : EIATTR_CUDA_API_VERSION
	.align		4
        /*0000*/ 	.byte	0x04, 0x37
        /*0002*/ 	.short	(.L_1327 - .L_1326)
.L_1326:
        /*0004*/ 	.word	0x00000082


	//----- nvinfo : EIATTR_SW2861232_WAR
	.align		4
.L_1327:
        /*0008*/ 	.byte	0x01, 0x35
	.zero		2


	//----- nvinfo : EIATTR_PARAM_CBANK
	.align		4
        /*000c*/ 	.byte	0x04, 0x0a
        /*000e*/ 	.short	(.L_1329 - .L_1328)
	.align		4
.L_1328:
        /*0010*/ 	.word	index@(.nv.constant0._ZN2at6native27unrolled_elementwise_kernelIZZZNS0_65_GLOBAL__N__cd49fe81_27_ActivationSoftplusKernel_cu_9e10b42f_309415softplus_kernelERNS_18TensorIteratorBaseERKN3c106ScalarES8_ENKUlvE_clEvENKUlvE_clEvEUldE_St5arrayIPcLm2EELi4E23TrivialOffsetCalculatorILi1EjESG_NS0_6memory12LoadWithCastILi1EEENSH_13StoreWithCastILi1EEEEEviT_T0_T2_T3_T4_T5_)
        /*0014*/ 	.short	0x0160
        /*0016*/ 	.short	0x0044


	//----- nvinfo : EIATTR_CBANK_PARAM_SIZE
	.align		4
.L_1329:
        /*0018*/ 	.byte	0x03, 0x19
        /*001a*/ 	.short	0x0044


	//----- nvinfo : EIATTR_KPARAM_INFO
	.align		4
        /*001c*/ 	.byte	0x04, 0x17
        /*001e*/ 	.short	(.L_1331 - .L_1330)
.L_1330:
        /*0020*/ 	.word	0x00000000
        /*0024*/ 	.short	0x0006
        /*0026*/ 	.short	0x003c
        /*0028*/ 	.byte	0x00, 0xf0, 0x21, 0x00


	//----- nvinfo : EIATTR_KPARAM_INFO
	.align		4
.L_1331:
        /*002c*/ 	.byte	0x04, 0x17
        /*002e*/ 	.short	(.L_1333 - .L_1332)
.L_1332:
        /*0030*/ 	.word	0x00000000
        /*0034*/ 	.short	0x0005
        /*0036*/ 	.short	0x0034
        /*0038*/ 	.byte	0x00, 0xf0, 0x21, 0x00


	//----- nvinfo : EIATTR_KPARAM_INFO
	.align		4
.L_1333:
        /*003c*/ 	.byte	0x04, 0x17
        /*003e*/ 	.short	(.L_1335 - .L_1334)
.L_1334:
        /*0040*/ 	.word	0x00000000
        /*0044*/ 	.short	0x0004
        /*0046*/ 	.short	0x0031
        /*0048*/ 	.byte	0x00, 0xf0, 0x05, 0x00


	//----- nvinfo : EIATTR_KPARAM_INFO
	.align		4
.L_1335:
        /*004c*/ 	.byte	0x04, 0x17
        /*004e*/ 	.short	(.L_1337 - .L_1336)
.L_1336:
        /*0050*/ 	.word	0x00000000
        /*0054*/ 	.short	0x0003
        /*0056*/ 	.short	0x0030
        /*0058*/ 	.byte	0x00, 0xf0, 0x05, 0x00


	//----- nvinfo : EIATTR_KPARAM_INFO
	.align		4
.L_1337:
        /*005c*/ 	.byte	0x04, 0x17
        /*005e*/ 	.short	(.L_1339 - .L_1338)
.L_1338:
        /*0060*/ 	.word	0x00000000
        /*0064*/ 	.short	0x0002
        /*0066*/ 	.short	0x0020
        /*0068*/ 	.byte	0x00, 0xf0, 0x41, 0x00


	//----- nvinfo : EIATTR_KPARAM_INFO
	.align		4
.L_1339:
        /*006c*/ 	.byte	0x04, 0x17
        /*006e*/ 	.short	(.L_1341 - .L_1340)
.L_1340:
        /*0070*/ 	.word	0x00000000
        /*0074*/ 	.short	0x0001
        /*0076*/ 	.short	0x0008
        /*0078*/ 	.byte	0x00, 0xf0, 0x61, 0x00


	//----- nvinfo : EIATTR_KPARAM_INFO
	.align		4
.L_1341:
        /*007c*/ 	.byte	0x04, 0x17
        /*007e*/ 	.short	(.L_1343 - .L_1342)
.L_1342:
        /*0080*/ 	.word	0x00000000
        /*0084*/ 	.short	0x0000
        /*0086*/ 	.short	0x0000
        /*0088*/ 	.byte	0x00, 0xf0, 0x11, 0x00


	//----- nvinfo : EIATTR_MAXREG_COUNT
	.align		4
.L_1343:
        /*008c*/ 	.byte	0x03, 0x1b
        /*008e*/ 	.short	0x00ff


	//----- nvinfo : EIATTR_EXTERNS
	.align		4
        /*0090*/ 	.byte	0x04, 0x0f
        /*0092*/ 	.short	(.L_1345 - .L_1344)


	//   ....[0]....
	.align		4
.L_1344:
        /*0094*/ 	.word	index@(__assertfail)


	//----- nvinfo : EIATTR_MERCURY_ISA_VERSION
	.align		4
.L_1345:
        /*0098*/ 	.byte	0x03, 0x5f
        /*009a*/ 	.short	0x0000


	//----- nvinfo : EIATTR_SYSCALL_OFFSETS
	.align		4
        /*009c*/ 	.byte	0x04, 0x46
        /*009e*/ 	.short	(.L_1347 - .L_1346)


	//   ....[0]....
.L_1346:
        /*00a0*/ 	.word	0x00000f90


	//   ....[1]....
        /*00a4*/ 	.word	0x00001f40


	//   ....[2]....
        /*00a8*/ 	.word	0x00002f00


	//   ....[3]....
        /*00ac*/ 	.word	0x00003e90


	//   ....[4]....
        /*00b0*/ 	.word	0x00007b90


	//   ....[5]....
        /*00b4*/ 	.word	0x00008c20


	//   ....[6]....
        /*00b8*/ 	.word	0x00009c70


	//   ....[7]....
        /*00bc*/ 	.word	0x0000ace0


	//----- nvinfo : EIATTR_EXIT_INSTR_OFFSETS
	.align		4
.L_1347:
        /*00c0*/ 	.byte	0x04, 0x1c
        /*00c2*/ 	.short	(.L_1349 - .L_1348)


	//   ....[0]....
.L_1348:
        /*00c4*/ 	.word	0x00009d10


	//   ....[1]....
        /*00c8*/ 	.word	0x00009e30


	//   ....[2]....
        /*00cc*/ 	.word	0x00009e70


	//   ....[3]....
        /*00d0*/ 	.word	0x00009f00


	//   ....[4]....
        /*00d4*/ 	.word	0x00009f30


	//   ....[5]....
        /*00d8*/ 	.word	0x00009f60


	//   ....[6]....
        /*00dc*/ 	.word	0x0000a010


	//   ....[7]....
        /*00e0*/ 	.word	0x0000a070


	//   ....[8]....
        /*00e4*/ 	.word	0x0000a130


	//   ....[9]....
        /*00e8*/ 	.word	0x0000a1a0


	//   ....[10]....
        /*00ec*/ 	.word	0x0000a1c0


	//   ....[11]....
        /*00f0*/ 	.word	0x0000a280


	//   ....[12]....
        /*00f4*/ 	.word	0x0000a2b0


	//   ....[13]....
        /*00f8*/ 	.word	0x0000a460


	//   ....[14]....
        /*00fc*/ 	.word	0x0000a5e0


	//   ....[15]....
        /*0100*/ 	.word	0x0000a640


	//   ....[16]....
        /*0104*/ 	.word	0x0000a6f0


	//   ....[17]....
        /*0108*/ 	.word	0x0000a890


	//   ....[18]....
        /*010c*/ 	.word	0x0000aa30


	//   ....[19]....
        /*0110*/ 	.word	0x0000abb0


	//   ....[20]....
        /*0114*/ 	.word	0x0000acf0


	//   ....[21]....
        /*0118*/ 	.word	0x0000ad20


	//   ....[22]....
        /*011c*/ 	.word	0x0000ad50


	//----- nvinfo : EIATTR_MAX_THREADS
	.align		4
.L_1349:
        /*0120*/ 	.byte	0x04, 0x05
        /*0122*/ 	.short	(.L_1351 - .L_1350)
.L_1350:
        /*0124*/ 	.word	0x00000080
        /*0128*/ 	.word	0x00000001
        /*012c*/ 	.word	0x00000001


	//----- nvinfo : EIATTR_CRS_STACK_SIZE
	.align		4
.L_1351:
        /*0130*/ 	.byte	0x04, 0x1e
        /*0132*/ 	.short	(.L_1353 - .L_1352)
.L_1352:
        /*0134*/ 	.word	0x00000000
.L_1353:


//--------------------- .nv.info._ZN2at6native18elementwise_kernelILi128ELi2EZNS0_22gpu_kernel_impl_nocastIZZZNS0_65_GLOBAL__N__cd49fe81_27_ActivationSoftplusKernel_cu_9e10b42f_309415softplus_kernelERNS_18TensorIteratorBaseERKN3c106ScalarES9_ENKUlvE_clEvENKUlvE_clEvEUldE_EEvS5_RKT_EUliE_EEviT1_ --------------------------
	.section	.nv.info._ZN2at6native18elementwise_kernelILi128ELi2EZNS0_22gpu_kernel_impl_nocastIZZZNS0_65_GLOBAL__N__cd49fe81_27_ActivationSoftplusKernel_cu_9e10b42f_309415softplus_kernelERNS_18TensorIteratorBaseERKN3c106ScalarES9_ENKUlvE_clEvENKUlvE_clEvEUldE_EEvS5_RKT_EUliE_EEviT1_,"",@"SHT_CUDA_INFO"
	.sectionflags	@""
	.align	4


	//----- nvinfo : EIATTR_CUDA_API_VERSION
	.align		4
        /*0000*/ 	.byte	0x04, 0x37
        /*0002*/ 	.short	(.L_1355 - .L_1354)
.L_1354:
        /*0004*/ 	.word	0x00000082


	//----- nvinfo : EIATTR_SW2861232_WAR
	.align		4
.L_1355:
        /*0008*/ 	.byte	0x01, 0x35
	.zero		2


	//----- nvinfo : EIATTR_PARAM_CBANK
	.align		4
        /*000c*/ 	.byte	0x04, 0x0a
        /*000e*/ 	.short	(.L_1357 - .L_1356)
	.align		4
.L_1356:
        /*0010*/ 	.word	index@(.nv.constant0._ZN2at6native18elementwise_kernelILi128ELi2EZNS0_22gpu_kernel_impl_nocastIZZZNS0_65_GLOBAL__N__cd49fe81_27_ActivationSoftplusKernel_cu_9e10b42f_309415softplus_kernelERNS_18TensorIteratorBaseERKN3c106ScalarES9_ENKUlvE_clEvENKUlvE_clEvEUldE_EEvS5_RKT_EUliE_EEviT1_)
        /*0014*/ 	.short	0x0160
        /*0016*/ 	.short	0x0230


	//----- nvinfo : EIATTR_CBANK_PARAM_SIZE
	.align		4
.L_1357:
        /*0018*/ 	.byte	0x03, 0x19
        /*001a*/ 	.short	0x0230


	//----- nvinfo : EIATTR_KPARAM_INFO
	.align		4
        /*001c*/ 	.byte	0x04, 0x17
        /*001e*/ 	.short	(.L_1359 - .L_1358)
.L_1358:
        /*0020*/ 	.word	0x00000000
        /*0024*/ 	.short	0x0001
        /*0026*/ 	.short	0x0008
        /*0028*/ 	.byte	0x00, 0xf0, 0xa1, 0x08


	//----- nvinfo : EIATTR_KPARAM_INFO
	.align		4
.L_1359:
        /*002c*/ 	.byte	0x04, 0x17
        /*002e*/ 	.short	(.L_1361 - .L_1360)
.L_1360:
        /*0030*/ 	.word	0x00000000
        /*0034*/ 	.short	0x0000
        /*0036*/ 	.short	0x0000
        /*0038*/ 	.byte	0x00, 0xf0, 0x11, 0x00


	//----- nvinfo : EIATTR_MAXREG_COUNT
	.align		4
.L_1361:
        /*003c*/ 	.byte	0x03, 0x1b
        /*003e*/ 	.short	0x0080


	//----- nvinfo : EIATTR_MERCURY_ISA_VERSION
	.align		4
        /*0040*/ 	.byte	0x03, 0x5f
        /*0042*/ 	.short	0x0000


	//----- nvinfo : EIATTR_EXIT_INSTR_OFFSETS
	.align		4
        /*0044*/ 	.byte	0x04, 0x1c
        /*0046*/ 	.short	(.L_1363 - .L_1362)


	//   ....[0]....
.L_1362:
        /*0048*/ 	.word	0x000019f0


	//   ....[1]....
        /*004c*/ 	.word	0x00003330


	//----- nvinfo : EIATTR_MAX_THREADS
	.align		4
.L_1363:
        /*0050*/ 	.byte	0x04, 0x05
        /*0052*/ 	.short	(.L_1365 - .L_1364)
.L_1364:
        /*0054*/ 	.word	0x00000080
        /*0058*/ 	.word	0x00000001
        /*005c*/ 	.word	0x00000001


	//----- nvinfo : EIATTR_CRS_STACK_SIZE
	.align		4
.L_1365:
        /*0060*/ 	.byte	0x04, 0x1e
        /*0062*/ 	.short	(.L_1367 - .L_1366)
.L_1366:
        /*0064*/ 	.word	0x00000000
.L_1367:


//--------------------- .nv.info._ZN2at6native27unrolled_elementwise_kernelIZZZNS0_65_GLOBAL__N__cd49fe81_27_ActivationSoftplusKernel_cu_9e10b42f_309415softplus_kernelERNS_18TensorIteratorBaseERKN3c106ScalarES8_ENKUlvE_clEvENKUlvE_clEvEUldE_St5arrayIPcLm2EELi4E23TrivialOffsetCalculatorILi1EjESG_NS0_6memory15LoadWithoutCastENSH_16StoreWithoutCastEEEviT_T0_T2_T3_T4_T5_ --------------------------
	.section	.nv.info._ZN2at6native27unrolled_elementwise_kernelIZZZNS0_65_GLOBAL__N__cd49fe81_27_ActivationSoftplusKernel_cu_9e10b42f_309415softplus_kernelERNS_18TensorIteratorBaseERKN3c106ScalarES8_ENKUlvE_clEvENKUlvE_clEvEUldE_St5arrayIPcLm2EELi4E23TrivialOffsetCalculatorILi1EjESG_NS0_6memory15LoadWithoutCastENSH_16StoreWithoutCastEEEviT_T0_T2_T3_T4_T5_,"",@"SHT_CUDA_INFO"
	.sectionflags	@""
	.align	4


	//----- nvinfo : EIATTR_CUDA_API_VERSION
	.align		4
        /*0000*/ 	.byte	0x04, 0x37
        /*0002*/ 	.short	(.L_1369 - .L_1368)
.L_1368:
        /*0004*/ 	.word	0x00000082


	//----- nvinfo : EIATTR_SW2861232_WAR
	.align		4
.L_1369:
        /*0008*/ 	.byte	0x01, 0x35
	.zero		2


	//----- nvinfo : EIATTR_PARAM_CBANK
	.align		4
        /*000c*/ 	.byte	0x04, 0x0a
        /*000e*/ 	.short	(.L_1371 - .L_1370)
	.align		4
.L_1370:
        /*0010*/ 	.word	index@(.nv.constant0._ZN2at6native27unrolled_elementwise_kernelIZZZNS0_65_GLOBAL__N__cd49fe81_27_ActivationSoftplusKernel_cu_9e10b42f_309415softplus_kernelERNS_18TensorIteratorBaseERKN3c106ScalarES8_ENKUlvE_clEvENKUlvE_clEvEUldE_St5arrayIPcLm2EELi4E23TrivialOffsetCalculatorILi1EjESG_NS0_6memory15LoadWithoutCastENSH_16StoreWithoutCastEEEviT_T0_T2_T3_T4_T5_)
        /*0014*/ 	.short	0x0160
        /*0016*/ 	.short	0x0034


	//----- nvinfo : EIATTR_CBANK_PARAM_SIZE
	.align		4
.L_1371:
        /*0018*/ 	.byte	0x03, 0x19
        /*001a*/ 	.short	0x0034


	//----- nvinfo : EIATTR_KPARAM_INFO
	.align		4
        /*001c*/ 	.byte	0x04, 0x17
        /*001e*/ 	.short	(.L_1373 - .L_1372)
.L_1372:
        /*0020*/ 	.word	0x00000000
        /*0024*/ 	.short	0x0006
        /*0026*/ 	.short	0x0033
        /*0028*/ 	.byte	0x00, 0xf0, 0x05, 0x00


	//----- nvinfo : EIATTR_KPARAM_INFO
	.align		4
.L_1373:
        /*002c*/ 	.byte	0x04, 0x17
        /*002e*/ 	.short	(.L_1375 - .L_1374)
.L_1374:
        /*0030*/ 	.word	0x00000000
        /*0034*/ 	.short	0x0005
        /*0036*/ 	.short	0x0032
        /*0038*/ 	.byte	0x00, 0xf0, 0x05, 0x00


	//----- nvinfo : EIATTR_KPARAM_INFO
	.align		4
.L_1375:
        /*003c*/ 	.byte	0x04, 0x17
        /*003e*/ 	.short	(.L_1377 - .L_1376)
.L_1376:
        /*0040*/ 	.word	0x00000000
        /*0044*/ 	.short	0x0004
        /*0046*/ 	.short	0x0031
        /*0048*/ 	.byte	0x00, 0xf0, 0x05, 0x00


	//----- nvinfo : EIATTR_KPARAM_INFO
	.align		4
.L_1377:
        /*004c*/ 	.byte	0x04, 0x17
        /*004e*/ 	.short	(.L_1379 - .L_1378)
.L_1378:
        /*0050*/ 	.word	0x00000000
        /*0054*/ 	.short	0x0003
        /*0056*/ 	.short	0x0030
        /*0058*/ 	.byte	0x00, 0xf0, 0x05, 0x00


	//----- nvinfo : EIATTR_KPARAM_INFO
	.align		4
.L_1379:
        /*005c*/ 	.byte	0x04, 0x17
        /*005e*/ 	.short	(.L_1381 - .L_1380)
.L_1380:
        /*0060*/ 	.word	0x00000000
        /*0064*/ 	.short	0x0002
        /*0066*/ 	.short	0x0020
        /*0068*/ 	.byte	0x00, 0xf0, 0x41, 0x00


	//----- nvinfo : EIATTR_KPARAM_INFO
	.align		4
.L_1381:
        /*006c*/ 	.byte	0x04, 0x17
        /*006e*/ 	.short	(.L_1383 - .L_1382)
.L_1382:
        /*0070*/ 	.word	0x00000000
        /*0074*/ 	.short	0x0001
        /*0076*/ 	.short	0x0008
        /*0078*/ 	.byte	0x00, 0xf0, 0x61, 0x00


	//----- nvinfo : EIATTR_KPARAM_INFO
	.align		4
.L_1383:
        /*007c*/ 	.byte	0x04, 0x17
        /*007e*/ 	.short	(.L_1385 - .L_1384)
.L_1384:
        /*0080*/ 	.word	0x00000000
        /*0084*/ 	.short	0x0000
        /*0086*/ 	.short	0x0000
        /*0088*/ 	.byte	0x00, 0xf0, 0x11, 0x00


	//----- nvinfo : EIATTR_MAXREG_COUNT
	.align		4
.L_1385:
        /*008c*/ 	.byte	0x03, 0x1b
        /*008e*/ 	.short	0x00ff


	//----- nvinfo : EIATTR_MERCURY_ISA_VERSION
	.align		4
        /*0090*/ 	.byte	0x03, 0x5f
        /*0092*/ 	.short	0x0000


	//----- nvinfo : EIATTR_EXIT_INSTR_OFFSETS
	.align		4
        /*0094*/ 	.byte	0x04, 0x1c
        /*0096*/ 	.short	(.L_1387 - .L_1386)


	//   ....[0]....
.L_1386:
        /*0098*/ 	.word	0x00002f90


	//   ....[1]....
        /*009c*/ 	.word	0x00002fe0


	//----- nvinfo : EIATTR_MAX_THREADS
	.align		4
.L_1387:
        /*00a0*/ 	.byte	0x04, 0x05
        /*00a2*/ 	.short	(.L_1389 - .L_1388)
.L_1388:
        /*00a4*/ 	.word	0x00000080
        /*00a8*/ 	.word	0x00000001
        /*00ac*/ 	.word	0x00000001


	//----- nvinfo : EIATTR_CRS_STACK_SIZE
	.align		4
.L_1389:
        /*00b0*/ 	.byte	0x04, 0x1e
        /*00b2*/ 	.short	(.L_1391 - .L_1390)
.L_1390:
        /*00b4*/ 	.word	0x00000000
.L_1391:


//--------------------- .nv.info._ZN2at6native29vectorized_elementwise_kernelILi2EZZZNS0_65_GLOBAL__N__cd49fe81_27_ActivationSoftplusKernel_cu_9e10b42f_309415softplus_kernelERNS_18TensorIteratorBaseERKN3c106ScalarES8_ENKUlvE_clEvENKUlvE_clEvEUldE_St5arrayIPcLm2EEEEviT0_T1_ --------------------------
	.section	.nv.info._ZN2at6native29vectorized_elementwise_kernelILi2EZZZNS0_65_GLOBAL__N__cd49fe81_27_ActivationSoftplusKernel_cu_9e10b42f_309415softplus_kernelERNS_18TensorIteratorBaseERKN3c106ScalarES8_ENKUlvE_clEvENKUlvE_clEvEUldE_St5arrayIPcLm2EEEEviT0_T1_,"",@"SHT_CUDA_INFO"
	.sectionflags	@""
	.align	4


	//----- nvinfo : EIATTR_CUDA_API_VERSION
	.align		4
        /*0000*/ 	.byte	0x04, 0x37
        /*0002*/ 	.short	(.L_1393 - .L_1392)
.L_1392:
        /*0004*/ 	.word	0x00000082


	//----- nvinfo : EIATTR_SW2861232_WAR
	.align		4
.L_1393:
        /*0008*/ 	.byte	0x01, 0x35
	.zero		2


	//----- nvinfo : EIATTR_PARAM_CBANK
	.align		4
        /*000c*/ 	.byte	0x04, 0x0a
        /*000e*/ 	.short	(.L_1395 - .L_1394)
	.align		4
.L_1394:
        /*0010*/ 	.word	index@(.nv.constant0._ZN2at6native29vectorized_elementwise_kernelILi2EZZZNS0_65_GLOBAL__N__cd49fe81_27_ActivationSoftplusKernel_cu_9e10b42f_309415softplus_kernelERNS_18TensorIteratorBaseERKN3c106ScalarES8_ENKUlvE_clEvENKUlvE_clEvEUldE_St5arrayIPcLm2EEEEviT0_T1_)
        /*0014*/ 	.short	0x0160
        /*0016*/ 	.short	0x0030


	//----- nvinfo : EIATTR_CBANK_PARAM_SIZE
	.align		4
.L_1395:
        /*0018*/ 	.byte	0x03, 0x19
        /*001a*/ 	.short	0x0030


	//----- nvinfo : EIATTR_KPARAM_INFO
	.align		4
        /*001c*/ 	.byte	0x04, 0x17
        /*001e*/ 	.short	(.L_1397 - .L_1396)
.L_1396:
        /*0020*/ 	.word	0x00000000
        /*0024*/ 	.short	0x0002
        /*0026*/ 	.short	0x0020
        /*0028*/ 	.byte	0x00, 0xf0, 0x41, 0x00


	//----- nvinfo : EIATTR_KPARAM_INFO
	.align		4
.L_1397:
        /*002c*/ 	.byte	0x04, 0x17
        /*002e*/ 	.short	(.L_1399 - .L_1398)
.L_1398:
        /*0030*/ 	.word	0x00000000
        /*0034*/ 	.short	0x0001
        /*0036*/ 	.short	0x0008
        /*0038*/ 	.byte	0x00, 0xf0, 0x61, 0x00


	//----- nvinfo : EIATTR_KPARAM_INFO
	.align		4
.L_1399:
        /*003c*/ 	.byte	0x04, 0x17
        /*003e*/ 	.short	(.L_1401 - .L_1400)
.L_1400:
        /*0040*/ 	.word	0x00000000
        /*0044*/ 	.short	0x0000
        /*0046*/ 	.short	0x0000
        /*0048*/ 	.byte	0x00, 0xf0, 0x11, 0x00


	//----- nvinfo : EIATTR_MAXREG_COUNT
	.align		4
.L_1401:
        /*004c*/ 	.byte	0x03, 0x1b
        /*004e*/ 	.short	0x00ff


	//----- nvinfo : EIATTR_MERCURY_ISA_VERSION
	.align		4
        /*0050*/ 	.byte	0x03, 0x5f
        /*0052*/ 	.short	0x0000


	//----- nvinfo : EIATTR_EXIT_INSTR_OFFSETS
	.align		4
        /*0054*/ 	.byte	0x04, 0x1c
        /*0056*/ 	.short	(.L_1403 - .L_1402)


	//   ....[0]....
.L_1402:
        /*0058*/ 	.word	0x00005850


	//   ....[1]....
        /*005c*/ 	.word	0x0000b8e0


	//   ....[2]....
        /*0060*/ 	.word	0x0000b930


	//----- nvinfo : EIATTR_MAX_THREADS
	.align		4
.L_1403:
        /*0064*/ 	.byte	0x04, 0x05
        /*0066*/ 	.short	(.L_1405 - .L_1404)
.L_1404:
        /*0068*/ 	.word	0x00000080
        /*006c*/ 	.word	0x00000001
        /*0070*/ 	.word	0x00000001


	//----- nvinfo : EIATTR_CRS_STACK_SIZE
	.align		4
.L_1405:
        /*0074*/ 	.byte	0x04, 0x1e
        /*0076*/ 	.short	(.L_1407 - .L_1406)
.L_1406:
        /*0078*/ 	.word	0x00000000
.L_1407:


//--------------------- .nv.info._ZN2at6native29vectorized_elementwise_kernelILi4EZZZNS0_65_GLOBAL__N__cd49fe81_27_ActivationSoftplusKernel_cu_9e10b42f_309415softplus_kernelERNS_18TensorIteratorBaseERKN3c106ScalarES8_ENKUlvE_clEvENKUlvE_clEvEUldE_St5arrayIPcLm2EEEEviT0_T1_ --------------------------
	.section	.nv.info._ZN2at6native29vectorized_elementwise_kernelILi4EZZZNS0_65_GLOBAL__N__cd49fe81_27_ActivationSoftplusKernel_cu_9e10b42f_309415softplus_kernelERNS_18TensorIteratorBaseERKN3c106ScalarES8_ENKUlvE_clEvENKUlvE_clEvEUldE_St5arrayIPcLm2EEEEviT0_T1_,"",@"SHT_CUDA_INFO"
	.sectionflags	@""
	.align	4


	//----- nvinfo : EIATTR_CUDA_API_VERSION
	.align		4
        /*0000*/ 	.byte	0x04, 0x37
        /*0002*/ 	.short	(.L_1409 - .L_1408)
.L_1408:
        /*0004*/ 	.word	0x00000082


	//----- nvinfo : EIATTR_SW2861232_WAR
	.align		4
.L_1409:
        /*0008*/ 	.byte	0x01, 0x35
	.zero		2


	//----- nvinfo : EIATTR_PARAM_CBANK
	.align		4
        /*000c*/ 	.byte	0x04, 0x0a
        /*000e*/ 	.short	(.L_1411 - .L_1410)
	.align		4
.L_1410:
        /*0010*/ 	.word	index@(.nv.constant0._ZN2at6native29vectorized_elementwise_kernelILi4EZZZNS0_65_GLOBAL__N__cd49fe81_27_ActivationSoftplusKernel_cu_9e10b42f_309415softplus_kernelERNS_18TensorIteratorBaseERKN3c106ScalarES8_ENKUlvE_clEvENKUlvE_clEvEUldE_St5arrayIPcLm2EEEEviT0_T1_)
        /*0014*/ 	.short	0x0160
        /*0016*/ 	.short	0x0030


	//----- nvinfo : EIATTR_CBANK_PARAM_SIZE
	.align		4
.L_1411:
        /*0018*/ 	.byte	0x03, 0x19
        /*001a*/ 	.short	0x0030


	//----- nvinfo : EIATTR_KPARAM_INFO
	.align		4
        /*001c*/ 	.byte	0x04, 0x17
        /*001e*/ 	.short	(.L_1413 - .L_1412)
.L_1412:
        /*0020*/ 	.word	0x00000000
        /*0024*/ 	.short	0x0002
        /*0026*/ 	.short	0x0020
        /*0028*/ 	.byte	0x00, 0xf0, 0x41, 0x00


	//----- nvinfo : EIATTR_KPARAM_INFO
	.align		4
.L_1413:
        /*002c*/ 	.byte	0x04, 0x17
        /*002e*/ 	.short	(.L_1415 - .L_1414)
.L_1414:
        /*0030*/ 	.word	0x00000000
        /*0034*/ 	.short	0x0001
        /*0036*/ 	.short	0x0008
        /*0038*/ 	.byte	0x00, 0xf0, 0x61, 0x00


	//----- nvinfo : EIATTR_KPARAM_INFO
	.align		4
.L_1415:
        /*003c*/ 	.byte	0x04, 0x17
        /*003e*/ 	.short	(.L_1417 - .L_1416)
.L_1416:
        /*0040*/ 	.word	0x00000000
        /*0044*/ 	.short	0x0000
        /*0046*/ 	.short	0x0000
        /*0048*/ 	.byte	0x00, 0xf0, 0x11, 0x00


	//----- nvinfo : EIATTR_MAXREG_COUNT
	.align		4
.L_1417:
        /*004c*/ 	.byte	0x03, 0x1b
        /*004e*/ 	.short	0x00ff


	//----- nvinfo : EIATTR_MERCURY_ISA_VERSION
	.align		4
        /*0050*/ 	.byte	0x03, 0x5f
        /*0052*/ 	.short	0x0000


	//----- nvinfo : EIATTR_EXIT_INSTR_OFFSETS
	.align		4
        /*0054*/ 	.byte	0x04, 0x1c
        /*0056*/ 	.short	(.L_1419 - .L_1418)


	//   ....[0]....
.L_1418:
        /*0058*/ 	.word	0x00005850


	//   ....[1]....
        /*005c*/ 	.word	0x0000b8e0


	//   ....[2]....
        /*0060*/ 	.word	0x0000b930


	//----- nvinfo : EIATTR_MAX_THREADS
	.align		4
.L_1419:
        /*0064*/ 	.byte	0x04, 0x05
        /*0066*/ 	.short	(.L_1421 - .L_1420)
.L_1420:
        /*0068*/ 	.word	0x00000080
        /*006c*/ 	.word	0x00000001
        /*0070*/ 	.word	0x00000001


	//----- nvinfo : EIATTR_CRS_STACK_SIZE
	.align		4
.L_1421:
        /*0074*/ 	.byte	0x04, 0x1e
        /*0076*/ 	.short	(.L_1423 - .L_1422)
.L_1422:
        /*0078*/ 	.word	0x00000000
.L_1423:


//--------------------- .nv.info._ZN2at6native29vectorized_elementwise_kernelILi8EZZZNS0_65_GLOBAL__N__cd49fe81_27_ActivationSoftplusKernel_cu_9e10b42f_309415softplus_kernelERNS_18TensorIteratorBaseERKN3c106ScalarES8_ENKUlvE_clEvENKUlvE_clEvEUldE_St5arrayIPcLm2EEEEviT0_T1_ --------------------------
	.section	.nv.info._ZN2at6native29vectorized_elementwise_kernelILi8EZZZNS0_65_GLOBAL__N__cd49fe81_27_ActivationSoftplusKernel_cu_9e10b42f_309415softplus_kernelERNS_18TensorIteratorBaseERKN3c106ScalarES8_ENKUlvE_clEvENKUlvE_clEvEUldE_St5arrayIPcLm2EEEEviT0_T1_,"",@"SHT_CUDA_INFO"
	.sectionflags	@""
	.align	4


	//----- nvinfo : EIATTR_CUDA_API_VERSION
	.align		4
        /*0000*/ 	.byte	0x04, 0x37
        /*0002*/ 	.short	(.L_1425 - .L_1424)
.L_1424:
        /*0004*/ 	.word	0x00000082


	//----- nvinfo : EIATTR_SW2861232_WAR
	.align		4
.L_1425:
        /*0008*/ 	.byte	0x01, 0x35
	.zero		2


	//----- nvinfo : EIATTR_PARAM_CBANK
	.align		4
        /*000c*/ 	.byte	0x04, 0x0a
        /*000e*/ 	.short	(.L_1427 - .L_1426)
	.align		4
.L_1426:
        /*0010*/ 	.word	index@(.nv.constant0._ZN2at6native29vectorized_elementwise_kernelILi8EZZZNS0_65_GLOBAL__N__cd49fe81_27_ActivationSoftplusKernel_cu_9e10b42f_309415softplus_kernelERNS_18TensorIteratorBaseERKN3c106ScalarES8_ENKUlvE_clEvENKUlvE_clEvEUldE_St5arrayIPcLm2EEEEviT0_T1_)
        /*0014*/ 	.short	0x0160
        /*0016*/ 	.short	0x0030


	//----- nvinfo : EIATTR_CBANK_PARAM_SIZE
	.align		4
.L_1427:
        /*0018*/ 	.byte	0x03, 0x19
        /*001a*/ 	.short	0x0030


	//----- nvinfo : EIATTR_KPARAM_INFO
	.align		4
        /*001c*/ 	.byte	0x04, 0x17
        /*001e*/ 	.short	(.L_1429 - .L_1428)
.L_1428:
        /*0020*/ 	.word	0x00000000
        /*0024*/ 	.short	0x0002
        /*0026*/ 	.short	0x0020
        /*0028*/ 	.byte	0x00, 0xf0, 0x41, 0x00


	//----- nvinfo : EIATTR_KPARAM_INFO
	.align		4
.L_1429:
        /*002c*/ 	.byte	0x04, 0x17
        /*002e*/ 	.short	(.L_1431 - .L_1430)
.L_1430:
        /*0030*/ 	.word	0x00000000
        /*0034*/ 	.short	0x0001
        /*0036*/ 	.short	0x0008
        /*0038*/ 	.byte	0x00, 0xf0, 0x61, 0x00


	//----- nvinfo : EIATTR_KPARAM_INFO
	.align		4
.L_1431:
        /*003c*/ 	.byte	0x04, 0x17
        /*003e*/ 	.short	(.L_1433 - .L_1432)
.L_1432:
        /*0040*/ 	.word	0x00000000
        /*0044*/ 	.short	0x0000
        /*0046*/ 	.short	0x0000
        /*0048*/ 	.byte	0x00, 0xf0, 0x11, 0x00


	//----- nvinfo : EIATTR_MAXREG_COUNT
	.align		4
.L_1433:
        /*004c*/ 	.byte	0x03, 0x1b
        /*004e*/ 	.short	0x00ff


	//----- nvinfo : EIATTR_MERCURY_ISA_VERSION
	.align		4
        /*0050*/ 	.byte	0x03, 0x5f
        /*0052*/ 	.short	0x0000


	//----- nvinfo : EIATTR_EXIT_INSTR_OFFSETS
	.align		4
        /*0054*/ 	.byte	0x04, 0x1c
        /*0056*/ 	.short	(.L_1435 - .L_1434)


	//   ....[0]....
.L_1434:
        /*0058*/ 	.word	0x00000010


	//----- nvinfo : EIATTR_MAX_THREADS
	.align		4
.L_1435:
        /*005c*/ 	.byte	0x04, 0x05
        /*005e*/ 	.short	(.L_1437 - .L_1436)
.L_1436:
        /*0060*/ 	.word	0x00000080
        /*0064*/ 	.word	0x00000001
        /*0068*/ 	.word	0x00000001
.L_1437:


//--------------------- .nv.callgraph             --------------------------
	.section	.nv.callgraph,"",@"SHT_CUDA_CALLGRAPH"
	.align	4
	.sectionentsize	8
	.align		4
        /*0000*/ 	.word	0x00000000
	.align		4
        /*0004*/ 	.word	0xffffffff
	.align		4
        /*0008*/ 	.word	index@(_ZN2at6native18elementwise_kernelILi128ELi4EZNS0_15gpu_kernel_implIZZZNS0_65_GLOBAL__N__cd49fe81_27_ActivationSoftplusKernel_cu_9e10b42f_309424softplus_backward_kernelERNS_18TensorIteratorBaseERKN3c106ScalarES9_ENKUlvE_clEvENKUlvE2_clEvEUlNS6_8BFloat16ESC_E_EEvS5_RKT_EUliE_EEviT1_)
	.align		4
        /*000c*/ 	.word	index@(__assertfail)
	.align		4
        /*0010*/ 	.word	index@(_ZN2at6native27unrolled_elementwise_kernelIZZZNS0_65_GLOBAL__N__cd49fe81_27_ActivationSoftplusKernel_cu_9e10b42f_309424softplus_backward_kernelERNS_18TensorIteratorBaseERKN3c106ScalarES8_ENKUlvE_clEvENKUlvE2_clEvEUlNS5_8BFloat16ESB_E_St5arrayIPcLm3EELi4E23TrivialOffsetCalculatorILi2EjESG_ILi1EjENS0_6memory12LoadWithCastILi2EEENSJ_13StoreWithCastILi1EEEEEviT_T0_T2_T3_T4_T5_)
	.align		4
        /*0014*/ 	.word	index@(__assertfail)
	.align		4
        /*0018*/ 	.word	index@(_ZN2at6native18elementwise_kernelILi128ELi4EZNS0_15gpu_kernel_implIZZZNS0_65_GLOBAL__N__cd49fe81_27_ActivationSoftplusKernel_cu_9e10b42f_309424softplus_backward_kernelERNS_18TensorIteratorBaseERKN3c106ScalarES9_ENKUlvE_clEvENKUlvE1_clEvEUlNS6_4HalfESC_E_EEvS5_RKT_EUliE_EEviT1_)
	.align		4
        /*001c*/ 	.word	index@(__assertfail)
	.align		4
        /*0020*/ 	.word	index@(_ZN2at6native27unrolled_elementwise_kernelIZZZNS0_65_GLOBAL__N__cd49fe81_27_ActivationSoftplusKernel_cu_9e10b42f_309424softplus_backward_kernelERNS_18TensorIteratorBaseERKN3c106ScalarES8_ENKUlvE_clEvENKUlvE1_clEvEUlNS5_4HalfESB_E_St5arrayIPcLm3EELi4E23TrivialOffsetCalculatorILi2EjESG_ILi1EjENS0_6memory12LoadWithCastILi2EEENSJ_13StoreWithCastILi1EEEEEviT_T0_T2_T3_T4_T5_)
	.align		4
        /*0024*/ 	.word	index@(__assertfail)
	.align		4
        /*0028*/ 	.word	index@(_ZN2at6native18elementwise_kernelILi128ELi4EZNS0_15gpu_kernel_implIZZZNS0_65_GLOBAL__N__cd49fe81_27_ActivationSoftplusKernel_cu_9e10b42f_309424softplus_backward_kernelERNS_18TensorIteratorBaseERKN3c106ScalarES9_ENKUlvE_clEvENKUlvE0_clEvEUlffE_EEvS5_RKT_EUliE_EEviT1_)
	.align		4
        /*002c*/ 	.word	index@(__assertfail)
	.align		4
        /*0030*/ 	.word	index@(_ZN2at6native27unrolled_elementwise_kernelIZZZNS0_65_GLOBAL__N__cd49fe81_27_ActivationSoftplusKernel_cu_9e10b42f_309424softplus_backward_kernelERNS_18TensorIteratorBaseERKN3c106ScalarES8_ENKUlvE_clEvENKUlvE0_clEvEUlffE_St5arrayIPcLm3EELi4E23TrivialOffsetCalculatorILi2EjESF_ILi1EjENS0_6memory12LoadWithCastILi2EEENSI_13StoreWithCastILi1EEEEEviT_T0_T2_T3_T4_T5_)
	.align		4
        /*0034*/ 	.word	index@(__assertfail)
	.align		4
        /*0038*/ 	.word	index@(_ZN2at6native18elementwise_kernelILi128ELi4EZNS0_15gpu_kernel_implIZZZNS0_65_GLOBAL__N__cd49fe81_27_ActivationSoftplusKernel_cu_9e10b42f_309424softplus_backward_kernelERNS_18TensorIteratorBaseERKN3c106ScalarES9_ENKUlvE_clEvENKUlvE_clEvEUlddE_EEvS5_RKT_EUliE_EEviT1_)
	.align		4
        /*003c*/ 	.word	index@(__assertfail)
	.align		4
        /*0040*/ 	.word	index@(_ZN2at6native27unrolled_elementwise_kernelIZZZNS0_65_GLOBAL__N__cd49fe81_27_ActivationSoftplusKernel_cu_9e10b42f_309424softplus_backward_kernelERNS_18TensorIteratorBaseERKN3c106ScalarES8_ENKUlvE_clEvENKUlvE_clEvEUlddE_St5arrayIPcLm3EELi4E23TrivialOffsetCalculatorILi2EjESF_ILi1EjENS0_6memory12LoadWithCastILi2EEENSI_13StoreWithCastILi1EEEEEviT_T0_T2_T3_T4_T5_)
	.align		4
        /*0044*/ 	.word	index@(__assertfail)
	.align		4
        /*0048*/ 	.word	index@(_ZN2at6native18elementwise_kernelILi128ELi4EZNS0_15gpu_kernel_implIZZZNS0_65_GLOBAL__N__cd49fe81_27_ActivationSoftplusKernel_cu_9e10b42f_309415softplus_kernelERNS_18TensorIteratorBaseERKN3c106ScalarES9_ENKUlvE_clEvENKUlvE2_clEvEUlNS6_8BFloat16EE_EEvS5_RKT_EUliE_EEviT1_)
	.align		4
        /*004c*/ 	.word	index@(__assertfail)
	.align		4
        /*0050*/ 	.word	index@(_ZN2at6native27unrolled_elementwise_kernelIZZZNS0_65_GLOBAL__N__cd49fe81_27_ActivationSoftplusKernel_cu_9e10b42f_309415softplus_kernelERNS_18TensorIteratorBaseERKN3c106ScalarES8_ENKUlvE_clEvENKUlvE2_clEvEUlNS5_8BFloat16EE_St5arrayIPcLm2EELi4E23TrivialOffsetCalculatorILi1EjESH_NS0_6memory12LoadWithCastILi1EEENSI_13StoreWithCastILi1EEEEEviT_T0_T2_T3_T4_T5_)
	.align		4
        /*0054*/ 	.word	index@(__assertfail)
	.align		4
        /*0058*/ 	.word	index@(_ZN2at6native18elementwise_kernelILi128ELi4EZNS0_15gpu_kernel_implIZZZNS0_65_GLOBAL__N__cd49fe81_27_ActivationSoftplusKernel_cu_9e10b42f_309415softplus_kernelERNS_18TensorIteratorBaseERKN3c106ScalarES9_ENKUlvE_clEvENKUlvE1_clEvEUlNS6_4HalfEE_EEvS5_RKT_EUliE_EEviT1_)
	.align		4
        /*005c*/ 	.word	index@(__assertfail)
	.align		4
        /*0060*/ 	.word	index@(_ZN2at6native27unrolled_elementwise_kernelIZZZNS0_65_GLOBAL__N__cd49fe81_27_ActivationSoftplusKernel_cu_9e10b42f_309415softplus_kernelERNS_18TensorIteratorBaseERKN3c106ScalarES8_ENKUlvE_clEvENKUlvE1_clEvEUlNS5_4HalfEE_St5arrayIPcLm2EELi4E23TrivialOffsetCalculatorILi1EjESH_NS0_6memory12LoadWithCastILi1EEENSI_13StoreWithCastILi1EEEEEviT_T0_T2_T3_T4_T5_)
	.align		4
        /*0064*/ 	.word	index@(__assertfail)
	.align		4
        /*0068*/ 	.word	index@(_ZN2at6native18elementwise_kernelILi128ELi4EZNS0_15gpu_kernel_implIZZZNS0_65_GLOBAL__N__cd49fe81_27_ActivationSoftplusKernel_cu_9e10b42f_309415softplus_kernelERNS_18TensorIteratorBaseERKN3c106ScalarES9_ENKUlvE_clEvENKUlvE0_clEvEUlfE_EEvS5_RKT_EUliE_EEviT1_)
	.align		4
        /*006c*/ 	.word	index@(__assertfail)
	.align		4
        /*0070*/ 	.word	index@(_ZN2at6native27unrolled_elementwise_kernelIZZZNS0_65_GLOBAL__N__cd49fe81_27_ActivationSoftplusKernel_cu_9e10b42f_309415softplus_kernelERNS_18TensorIteratorBaseERKN3c106ScalarES8_ENKUlvE_clEvENKUlvE0_clEvEUlfE_St5arrayIPcLm2EELi4E23TrivialOffsetCalculatorILi1EjESG_NS0_6memory12LoadWithCastILi1EEENSH_13StoreWithCastILi1EEEEEviT_T0_T2_T3_T4_T5_)
	.align		4
        /*0074*/ 	.word	index@(__assertfail)
	.align		4
        /*0078*/ 	.word	index@(_ZN2at6native18elementwise_kernelILi128ELi4EZNS0_15gpu_kernel_implIZZZNS0_65_GLOBAL__N__cd49fe81_27_ActivationSoftplusKernel_cu_9e10b42f_309415softplus_kernelERNS_18TensorIteratorBaseERKN3c106ScalarES9_ENKUlvE_clEvENKUlvE_clEvEUldE_EEvS5_RKT_EUliE_EEviT1_)
	.align		4
        /*007c*/ 	.word	index@(__assertfail)
	.align		4
        /*0080*/ 	.word	index@(_ZN2at6native27unrolled_elementwise_kernelIZZZNS0_65_GLOBAL__N__cd49fe81_27_ActivationSoftplusKernel_cu_9e10b42f_309415softplus_kernelERNS_18TensorIteratorBaseERKN3c106ScalarES8_ENKUlvE_clEvENKUlvE_clEvEUldE_St5arrayIPcLm2EELi4E23TrivialOffsetCalculatorILi1EjESG_NS0_6memory12LoadWithCastILi1EEENSH_13StoreWithCastILi1EEEEEviT_T0_T2_T3_T4_T5_)
	.align		4
        /*0084*/ 	.word	index@(__assertfail)
	.align		4
        /*0088*/ 	.word	0x00000000
	.align		4
        /*008c*/ 	.word	0xfffffffe
	.align		4
        /*0090*/ 	.word	0x00000000
	.align		4
        /*0094*/ 	.word	0xfffffffd
	.align		4
        /*0098*/ 	.word	0x00000000
	.align		4
        /*009c*/ 	.word	0xfffffffc


//--------------------- .nv.rel.action            --------------------------
	.section	.nv.rel.action,"",@"SHT_CUDA_RELOCINFO"
	.align	8
	.sectionentsize	8
        /*0000*/ 	.byte	0x73, 0x00, 0x00, 0x00, 0x00, 0x00, 0x00, 0x00, 0x00, 0x00, 0x00, 0x11, 0x25, 0x00, 0x05, 0x36


//--------------------- .nv.constant4             --------------------------
	.section	.nv.constant4,"a",@progbits
	.align	8
	.align		8
.nv.constant4:
        /*0000*/ 	.dword	__assertfail
	.align		8
        /*0008*/ 	.dword	__unnamed_1
	.align		8
        /*0010*/ 	.dword	__unnamed_2
	.align		8
        /*0018*/ 	.dword	__unnamed_3
	.align		8
        /*0020*/ 	.dword	__unnamed_4
	.align		8
        /*0028*/ 	.dword	__unnamed_5
	.align		8
        /*0030*/ 	.dword	__unnamed_6
	.align		8
        /*0038*/ 	.dword	__unnamed_7
	.align		8
        /*0040*/ 	.dword	__unnamed_8
	.align		8
        /*0048*/ 	.dword	_ZN63_INTERNAL_cd49fe81_27_ActivationSoftplusKernel_cu_9e10b42f_30944cuda3std3__465_GLOBAL__N__cd49fe81_27_ActivationSoftplusKernel_cu_9e10b42f_30946ignoreE
	.align		8
        /*0050*/ 	.dword	_ZN63_INTERNAL_cd49fe81_27_ActivationSoftplusKernel_cu_9e10b42f_30944cuda3std3__45__cpo5beginE
	.align		8
        /*0058*/ 	.dword	_ZN63_INTERNAL_cd49fe81_27_ActivationSoftplusKernel_cu_9e10b42f_30944cuda3std3__45__cpo3endE
	.align		8
        /*0060*/ 	.dword	_ZN63_INTERNAL_cd49fe81_27_ActivationSoftplusKernel_cu_9e10b42f_30944cuda3std3__45__cpo6cbeginE
	.align		8
        /*0068*/ 	.dword	_ZN63_INTERNAL_cd49fe81_27_ActivationSoftplusKernel_cu_9e10b42f_30944cuda3std3__45__cpo4cendE
	.align		8
        /*0070*/ 	.dword	_ZN63_INTERNAL_cd49fe81_27_ActivationSoftplusKernel_cu_9e10b42f_30944cuda3std3__45__cpo6rbeginE
	.align		8
        /*0078*/ 	.dword	_ZN63_INTERNAL_cd49fe81_27_ActivationSoftplusKernel_cu_9e10b42f_30944cuda3std3__45__cpo4rendE
	.align		8
        /*0080*/ 	.dword	_ZN63_INTERNAL_cd49fe81_27_ActivationSoftplusKernel_cu_9e10b42f_30944cuda3std3__45__cpo7crbeginE
	.align		8
        /*0088*/ 	.dword	_ZN63_INTERNAL_cd49fe81_27_ActivationSoftplusKernel_cu_9e10b42f_30944cuda3std3__45__cpo5crendE
	.align		8
        /*0090*/ 	.dword	_ZN63_INTERNAL_cd49fe81_27_ActivationSoftplusKernel_cu_9e10b42f_30944cuda3std3__419piecewise_constructE
	.align		8
        /*0098*/ 	.dword	_ZN63_INTERNAL_cd49fe81_27_ActivationSoftplusKernel_cu_9e10b42f_30944cuda3std3__48in_placeE
	.align		8
        /*00a0*/ 	.dword	_ZN63_INTERNAL_cd49fe81_27_ActivationSoftplusKernel_cu_9e10b42f_30944cuda3std3__420unreachable_sentinelE
	.align		8
        /*00a8*/ 	.dword	_ZN63_INTERNAL_cd49fe81_27_ActivationSoftplusKernel_cu_9e10b42f_30944cuda3std6ranges3__45__cpo4swapE
	.align		8
        /*00b0*/ 	.dword	_ZN63_INTERNAL_cd49fe81_27_ActivationSoftplusKernel_cu_9e10b42f_30944cuda3std6ranges3__45__cpo9iter_moveE
	.align		8
        /*00b8*/ 	.dword	_ZN63_INTERNAL_cd49fe81_27_ActivationSoftplusKernel_cu_9e10b42f_30944cuda3std6ranges3__45__cpo5beginE
	.align		8
        /*00c0*/ 	.dword	_ZN63_INTERNAL_cd49fe81_27_ActivationSoftplusKernel_cu_9e10b42f_30944cuda3std6ranges3__45__cpo3endE
	.align		8
        /*00c8*/ 	.dword	_ZN63_INTERNAL_cd49fe81_27_ActivationSoftplusKernel_cu_9e10b42f_30944cuda3std6ranges3__45__cpo6cbeginE
	.align		8
        /*00d0*/ 	.dword	_ZN63_INTERNAL_cd49fe81_27_ActivationSoftplusKernel_cu_9e10b42f_30944cuda3std6ranges3__45__cpo4cendE
	.align		8
        /*00d8*/ 	.dword	_ZN63_INTERNAL_cd49fe81_27_ActivationSoftplusKernel_cu_9e10b42f_30944cuda3std6ranges3__45__cpo7advanceE
	.align		8
        /*00e0*/ 	.dword	_ZN63_INTERNAL_cd49fe81_27_ActivationSoftplusKernel_cu_9e10b42f_30944cuda3std6ranges3__45__cpo9iter_swapE
	.align		8
        /*00e8*/ 	.dword	_ZN63_INTERNAL_cd49fe81_27_ActivationSoftplusKernel_cu_9e10b42f_30944cuda3std6ranges3__45__cpo4nextE
	.align		8
        /*00f0*/ 	.dword	_ZN63_INTERNAL_cd49fe81_27_ActivationSoftplusKernel_cu_9e10b42f_30944cuda3std6ranges3__45__cpo4prevE
	.align		8
        /*00f8*/ 	.dword	_ZN63_INTERNAL_cd49fe81_27_ActivationSoftplusKernel_cu_9e10b42f_30944cuda3std6ranges3__45__cpo4dataE
	.align		8
        /*0100*/ 	.dword	_ZN63_INTERNAL_cd49fe81_27_ActivationSoftplusKernel_cu_9e10b42f_30944cuda3std6ranges3__45__cpo5cdataE
	.align		8
        /*0108*/ 	.dword	_ZN63_INTERNAL_cd49fe81_27_ActivationSoftplusKernel_cu_9e10b42f_30944cuda3std6ranges3__45__cpo4sizeE
	.align		8
        /*0110*/ 	.dword	_ZN63_INTERNAL_cd49fe81_27_ActivationSoftplusKernel_cu_9e10b42f_30944cuda3std6ranges3__45__cpo5ssizeE
	.align		8
        /*0118*/ 	.dword	_ZN63_INTERNAL_cd49fe81_27_ActivationSoftplusKernel_cu_9e10b42f_30944cuda3std6ranges3__45__cpo8distanceE
	.align		8
        /*0120*/ 	.dword	_ZN63_INTERNAL_cd49fe81_27_ActivationSoftplusKernel_cu_9e10b42f_30946thrust23THRUST_300001_SM_800_NS6system6detail10sequential3seqE
	.align		8
        /*0128*/ 	.dword	$str$6
	.align		8
        /*0130*/ 	.dword	$str$7


//--------------------- .nv.constant2._ZN2at6native18elementwise_kernelILi128ELi4EZNS0_15gpu_kernel_implIZZZNS0_65_GLOBAL__N__cd49fe81_27_ActivationSoftplusKernel_cu_9e10b42f_309424softplus_backward_kernelERNS_18TensorIteratorBaseERKN3c106ScalarES9_ENKUlvE_clEvENKUlvE2_clEvEUlNS6_8BFloat16ESC_E_EEvS5_RKT_EUliE_EEviT1_ --------------------------
	.section	.nv.constant2._ZN2at6native18elementwise_kernelILi128ELi4EZNS0_15gpu_kernel_implIZZZNS0_65_GLOBAL__N__cd49fe81_27_ActivationSoftplusKernel_cu_9e10b42f_309424softplus_backward_kernelERNS_18TensorIteratorBaseERKN3c106ScalarES9_ENKUlvE_clEvENKUlvE2_clEvEUlNS6_8BFloat16ESC_E_EEvS5_RKT_EUliE_EEviT1_,"a",@progbits
	.sectionflags	@""
	.align	4
.nv.constant2._ZN2at6native18elementwise_kernelILi128ELi4EZNS0_15gpu_kernel_implIZZZNS0_65_GLOBAL__N__cd49fe81_27_ActivationSoftplusKernel_cu_9e10b42f_309424softplus_backward_kernelERNS_18TensorIteratorBaseERKN3c106ScalarES9_ENKUlvE_clEvENKUlvE2_clEvEUlNS6_8BFloat16ESC_E_EEvS5_RKT_EUliE_EEviT1_:
        /*0000*/ 	.byte	0x00, 0x00, 0x00, 0xf0, 0xff, 0xff, 0x0f, 0x38


//--------------------- .nv.constant0._ZN2at6native18elementwise_kernelILi128ELi4EZNS0_15gpu_kernel_implIZZZNS0_65_GLOBAL__N__cd49fe81_27_ActivationSoftplusKernel_cu_9e10b42f_309424softplus_backward_kernelERNS_18TensorIteratorBaseERKN3c106ScalarES9_ENKUlvE_clEvENKUlvE2_clEvEUlNS6_8BFloat16ESC_E_EEvS5_RKT_EUliE_EEviT1_ --------------------------
	.section	.nv.constant0._ZN2at6native18elementwise_kernelILi128ELi4EZNS0_15gpu_kernel_implIZZZNS0_65_GLOBAL__N__cd49fe81_27_ActivationSoftplusKernel_cu_9e10b42f_309424softplus_backward_kernelERNS_18TensorIteratorBaseERKN3c106ScalarES9_ENKUlvE_clEvENKUlvE2_clEvEUlNS6_8BFloat16ESC_E_EEvS5_RKT_EUliE_EEviT1_,"a",@progbits
	.sectionflags	@""
	.align	4
.nv.constant0._ZN2at6native18elementwise_kernelILi128ELi4EZNS0_15gpu_kernel_implIZZZNS0_65_GLOBAL__N__cd49fe81_27_ActivationSoftplusKernel_cu_9e10b42f_309424softplus_backward_kernelERNS_18TensorIteratorBaseERKN3c106ScalarES9_ENKUlvE_clEvENKUlvE2_clEvEUlNS6_8BFloat16ESC_E_EEvS5_RKT_EUliE_EEviT1_:
	.zero		1024


//--------------------- .nv.constant2._ZN2at6native27unrolled_elementwise_kernelIZZZNS0_65_GLOBAL__N__cd49fe81_27_ActivationSoftplusKernel_cu_9e10b42f_309424softplus_backward_kernelERNS_18TensorIteratorBaseERKN3c106ScalarES8_ENKUlvE_clEvENKUlvE2_clEvEUlNS5_8BFloat16ESB_E_St5arrayIPcLm3EELi4E23TrivialOffsetCalculatorILi2EjESG_ILi1EjENS0_6memory12LoadWithCastILi2EEENSJ_13StoreWithCastILi1EEEEEviT_T0_T2_T3_T4_T5_ --------------------------
	.section	.nv.constant2._ZN2at6native27unrolled_elementwise_kernelIZZZNS0_65_GLOBAL__N__cd49fe81_27_ActivationSoftplusKernel_cu_9e10b42f_309424softplus_backward_kernelERNS_18TensorIteratorBaseERKN3c106ScalarES8_ENKUlvE_clEvENKUlvE2_clEvEUlNS5_8BFloat16ESB_E_St5arrayIPcLm3EELi4E23TrivialOffsetCalculatorILi2EjESG_ILi1EjENS0_6memory12LoadWithCastILi2EEENSJ_13StoreWithCastILi1EEEEEviT_T0_T2_T3_T4_T5_,"a",@progbits
	.sectionflags	@""
	.align	4
.nv.constant2._ZN2at6native27unrolled_elementwise_kernelIZZZNS0_65_GLOBAL__N__cd49fe81_27_ActivationSoftplusKernel_cu_9e10b42f_309424softplus_backward_kernelERNS_18TensorIteratorBaseERKN3c106ScalarES8_ENKUlvE_clEvENKUlvE2_clEvEUlNS5_8BFloat16ESB_E_St5arrayIPcLm3EELi4E23TrivialOffsetCalculatorILi2EjESG_ILi1EjENS0_6memory12LoadWithCastILi2EEENSJ_13StoreWithCastILi1EEEEEviT_T0_T2_T3_T4_T5_:
        /*0000*/ 	.byte	0x00, 0x00, 0x00, 0xf0, 0xff, 0xff, 0x0f, 0x38


//--------------------- .nv.constant0._ZN2at6native27unrolled_elementwise_kernelIZZZNS0_65_GLOBAL__N__cd49fe81_27_ActivationSoftplusKernel_cu_9e10b42f_309424softplus_backward_kernelERNS_18TensorIteratorBaseERKN3c106ScalarES8_ENKUlvE_clEvENKUlvE2_clEvEUlNS5_8BFloat16ESB_E_St5arrayIPcLm3EELi4E23TrivialOffsetCalculatorILi2EjESG_ILi1EjENS0_6memory12LoadWithCastILi2EEENSJ_13StoreWithCastILi1EEEEEviT_T0_T2_T3_T4_T5_ --------------------------
	.section	.nv.constant0._ZN2at6native27unrolled_elementwise_kernelIZZZNS0_65_GLOBAL__N__cd49fe81_27_ActivationSoftplusKernel_cu_9e10b42f_309424softplus_backward_kernelERNS_18TensorIteratorBaseERKN3c106ScalarES8_ENKUlvE_clEvENKUlvE2_clEvEUlNS5_8BFloat16ESB_E_St5arrayIPcLm3EELi4E23TrivialOffsetCalculatorILi2EjESG_ILi1EjENS0_6memory12LoadWithCastILi2EEENSJ_13StoreWithCastILi1EEEEEviT_T0_T2_T3_T4_T5_,"a",@progbits
	.sectionflags	@""
	.align	4
.nv.constant0._ZN2at6native27unrolled_elementwise_kernelIZZZNS0_65_GLOBAL__N__cd49fe81_27_ActivationSoftplusKernel_cu_9e10b42f_309424softplus_backward_kernelERNS_18TensorIteratorBaseERKN3c106ScalarES8_ENKUlvE_clEvENKUlvE2_clEvEUlNS5_8BFloat16ESB_E_St5arrayIPcLm3EELi4E23TrivialOffsetCalculatorILi2EjESG_ILi1EjENS0_6memory12LoadWithCastILi2EEENSJ_13StoreWithCastILi1EEEEEviT_T0_T2_T3_T4_T5_:
	.zero		424


//--------------------- .nv.constant0._ZN2at6native18elementwise_kernelILi128ELi4EZNS0_22gpu_kernel_impl_nocastIZZZNS0_65_GLOBAL__N__cd49fe81_27_ActivationSoftplusKernel_cu_9e10b42f_309424softplus_backward_kernelERNS_18TensorIteratorBaseERKN3c106ScalarES9_ENKUlvE_clEvENKUlvE2_clEvEUlNS6_8BFloat16ESC_E_EEvS5_RKT_EUliE_EEviT1_ --------------------------
	.section	.nv.constant0._ZN2at6native18elementwise_kernelILi128ELi4EZNS0_22gpu_kernel_impl_nocastIZZZNS0_65_GLOBAL__N__cd49fe81_27_ActivationSoftplusKernel_cu_9e10b42f_309424softplus_backward_kernelERNS_18TensorIteratorBaseERKN3c106ScalarES9_ENKUlvE_clEvENKUlvE2_clEvEUlNS6_8BFloat16ESC_E_EEvS5_RKT_EUliE_EEviT1_,"a",@progbits
	.sectionflags	@""
	.align	4
.nv.constant0._ZN2at6native18elementwise_kernelILi128ELi4EZNS0_22gpu_kernel_impl_nocastIZZZNS0_65_GLOBAL__N__cd49fe81_27_ActivationSoftplusKernel_cu_9e10b42f_309424softplus_backward_kernelERNS_18TensorIteratorBaseERKN3c106ScalarES9_ENKUlvE_clEvENKUlvE2_clEvEUlNS6_8BFloat16ESC_E_EEvS5_RKT_EUliE_EEviT1_:
	.zero		1016


//--------------------- .nv.constant0._ZN2at6native27unrolled_elementwise_kernelIZZZNS0_65_GLOBAL__N__cd49fe81_27_ActivationSoftplusKernel_cu_9e10b42f_309424softplus_backward_kernelERNS_18TensorIteratorBaseERKN3c106ScalarES8_ENKUlvE_clEvENKUlvE2_clEvEUlNS5_8BFloat16ESB_E_St5arrayIPcLm3EELi4E23TrivialOffsetCalculatorILi2EjESG_ILi1EjENS0_6memory15LoadWithoutCastENSJ_16StoreWithoutCastEEEviT_T0_T2_T3_T4_T5_ --------------------------
	.section	.nv.constant0._ZN2at6native27unrolled_elementwise_kernelIZZZNS0_65_GLOBAL__N__cd49fe81_27_ActivationSoftplusKernel_cu_9e10b42f_309424softplus_backward_kernelERNS_18TensorIteratorBaseERKN3c106ScalarES8_ENKUlvE_clEvENKUlvE2_clEvEUlNS5_8BFloat16ESB_E_St5arrayIPcLm3EELi4E23TrivialOffsetCalculatorILi2EjESG_ILi1EjENS0_6memory15LoadWithoutCastENSJ_16StoreWithoutCastEEEviT_T0_T2_T3_T4_T5_,"a",@progbits
	.sectionflags	@""
	.align	4
.nv.constant0._ZN2at6native27unrolled_elementwise_kernelIZZZNS0_65_GLOBAL__N__cd49fe81_27_ActivationSoftplusKernel_cu_9e10b42f_309424softplus_backward_kernelERNS_18TensorIteratorBaseERKN3c106ScalarES8_ENKUlvE_clEvENKUlvE2_clEvEUlNS5_8BFloat16ESB_E_St5arrayIPcLm3EELi4E23TrivialOffsetCalculatorILi2EjESG_ILi1EjENS0_6memory15LoadWithoutCastENSJ_16StoreWithoutCastEEEviT_T0_T2_T3_T4_T5_:
	.zero		404


//--------------------- .nv.constant0._ZN2at6native29vectorized_elementwise_kernelILi2EZZZNS0_65_GLOBAL__N__cd49fe81_27_ActivationSoftplusKernel_cu_9e10b42f_309424softplus_backward_kernelERNS_18TensorIteratorBaseERKN3c106ScalarES8_ENKUlvE_clEvENKUlvE2_clEvEUlNS5_8BFloat16ESB_E_St5arrayIPcLm3EEEEviT0_T1_ --------------------------
	.section	.nv.constant0._ZN2at6native29vectorized_elementwise_kernelILi2EZZZNS0_65_GLOBAL__N__cd49fe81_27_ActivationSoftplusKernel_cu_9e10b42f_309424softplus_backward_kernelERNS_18TensorIteratorBaseERKN3c106ScalarES8_ENKUlvE_clEvENKUlvE2_clEvEUlNS5_8BFloat16ESB_E_St5arrayIPcLm3EEEEviT0_T1_,"a",@progbits
	.sectionflags	@""
	.align	4
.nv.constant0._ZN2at6native29vectorized_elementwise_kernelILi2EZZZNS0_65_GLOBAL__N__cd49fe81_27_ActivationSoftplusKernel_cu_9e10b42f_309424softplus_backward_kernelERNS_18TensorIteratorBaseERKN3c106ScalarES8_ENKUlvE_clEvENKUlvE2_clEvEUlNS5_8BFloat16ESB_E_St5arrayIPcLm3EEEEviT0_T1_:
	.zero		400


//--------------------- .nv.constant0._ZN2at6native29vectorized_elementwise_kernelILi4EZZZNS0_65_GLOBAL__N__cd49fe81_27_ActivationSoftplusKernel_cu_9e10b42f_309424softplus_backward_kernelERNS_18TensorIteratorBaseERKN3c106ScalarES8_ENKUlvE_clEvENKUlvE2_clEvEUlNS5_8BFloat16ESB_E_St5arrayIPcLm3EEEEviT0_T1_ --------------------------
	.section	.nv.constant0._ZN2at6native29vectorized_elementwise_kernelILi4EZZZNS0_65_GLOBAL__N__cd49fe81_27_ActivationSoftplusKernel_cu_9e10b42f_309424softplus_backward_kernelERNS_18TensorIteratorBaseERKN3c106ScalarES8_ENKUlvE_clEvENKUlvE2_clEvEUlNS5_8BFloat16ESB_E_St5arrayIPcLm3EEEEviT0_T1_,"a",@progbits
	.sectionflags	@""
	.align	4
.nv.constant0._ZN2at6native29vectorized_elementwise_kernelILi4EZZZNS0_65_GLOBAL__N__cd49fe81_27_ActivationSoftplusKernel_cu_9e10b42f_309424softplus_backward_kernelERNS_18TensorIteratorBaseERKN3c106ScalarES8_ENKUlvE_clEvENKUlvE2_clEvEUlNS5_8BFloat16ESB_E_St5arrayIPcLm3EEEEviT0_T1_:
	.zero		400


//--------------------- .nv.constant0._ZN2at6native29vectorized_elementwise_kernelILi8EZZZNS0_65_GLOBAL__N__cd49fe81_27_ActivationSoftplusKernel_cu_9e10b42f_309424softplus_backward_kernelERNS_18TensorIteratorBaseERKN3c106ScalarES8_ENKUlvE_clEvENKUlvE2_clEvEUlNS5_8BFloat16ESB_E_St5arrayIPcLm3EEEEviT0_T1_ --------------------------
	.section	.nv.constant0._ZN2at6native29vectorized_elementwise_kernelILi8EZZZNS0_65_GLOBAL__N__cd49fe81_27_ActivationSoftplusKernel_cu_9e10b42f_309424softplus_backward_kernelERNS_18TensorIteratorBaseERKN3c106ScalarES8_ENKUlvE_clEvENKUlvE2_clEvEUlNS5_8BFloat16ESB_E_St5arrayIPcLm3EEEEviT0_T1_,"a",@progbits
	.sectionflags	@""
	.align	4
.nv.constant0._ZN2at6native29vectorized_elementwise_kernelILi8EZZZNS0_65_GLOBAL__N__cd49fe81_27_ActivationSoftplusKernel_cu_9e10b42f_309424softplus_backward_kernelERNS_18TensorIteratorBaseERKN3c106ScalarES8_ENKUlvE_clEvENKUlvE2_clEvEUlNS5_8BFloat16ESB_E_St5arrayIPcLm3EEEEviT0_T1_:
	.zero		400


//--------------------- .nv.constant2._ZN2at6native18elementwise_kernelILi128ELi4EZNS0_15gpu_kernel_implIZZZNS0_65_GLOBAL__N__cd49fe81_27_ActivationSoftplusKernel_cu_9e10b42f_309424softplus_backward_kernelERNS_18TensorIteratorBaseERKN3c106ScalarES9_ENKUlvE_clEvENKUlvE1_clEvEUlNS6_4HalfESC_E_EEvS5_RKT_EUliE_EEviT1_ --------------------------
	.section	.nv.constant2._ZN2at6native18elementwise_kernelILi128ELi4EZNS0_15gpu_kernel_implIZZZNS0_65_GLOBAL__N__cd49fe81_27_ActivationSoftplusKernel_cu_9e10b42f_309424softplus_backward_kernelERNS_18TensorIteratorBaseERKN3c106ScalarES9_ENKUlvE_clEvENKUlvE1_clEvEUlNS6_4HalfESC_E_EEvS5_RKT_EUliE_EEviT1_,"a",@progbits
	.sectionflags	@""
	.align	4
.nv.constant2._ZN2at6native18elementwise_kernelILi128ELi4EZNS0_15gpu_kernel_implIZZZNS0_65_GLOBAL__N__cd49fe81_27_ActivationSoftplusKernel_cu_9e10b42f_309424softplus_backward_kernelERNS_18TensorIteratorBaseERKN3c106ScalarES9_ENKUlvE_clEvENKUlvE1_clEvEUlNS6_4HalfESC_E_EEvS5_RKT_EUliE_EEviT1_:
        /*0000*/ 	.byte	0x00, 0x00, 0x00, 0xf0, 0xff, 0xff, 0x0f, 0x38


//--------------------- .nv.constant0._ZN2at6native18elementwise_kernelILi128ELi4EZNS0_15gpu_kernel_implIZZZNS0_65_GLOBAL__N__cd49fe81_27_ActivationSoftplusKernel_cu_9e10b42f_309424softplus_backward_kernelERNS_18TensorIteratorBaseERKN3c106ScalarES9_ENKUlvE_clEvENKUlvE1_clEvEUlNS6_4HalfESC_E_EEvS5_RKT_EUliE_EEviT1_ --------------------------
	.section	.nv.constant0._ZN2at6native18elementwise_kernelILi128ELi4EZNS0_15gpu_kernel_implIZZZNS0_65_GLOBAL__N__cd49fe81_27_ActivationSoftplusKernel_cu_9e10b42f_309424softplus_backward_kernelERNS_18TensorIteratorBaseERKN3c106ScalarES9_ENKUlvE_clEvENKUlvE1_clEvEUlNS6_4HalfESC_E_EEvS5_RKT_EUliE_EEviT1_,"a",@progbits
	.sectionflags	@""
	.align	4
.nv.constant0._ZN2at6native18elementwise_kernelILi128ELi4EZNS0_15gpu_kernel_implIZZZNS0_65_GLOBAL__N__cd49fe81_27_ActivationSoftplusKernel_cu_9e10b42f_309424softplus_backward_kernelERNS_18TensorIteratorBaseERKN3c106ScalarES9_ENKUlvE_clEvENKUlvE1_clEvEUlNS6_4HalfESC_E_EEvS5_RKT_EUliE_EEviT1_:
	.zero		1024


//--------------------- .nv.constant2._ZN2at6native27unrolled_elementwise_kernelIZZZNS0_65_GLOBAL__N__cd49fe81_27_ActivationSoftplusKernel_cu_9e10b42f_309424softplus_backward_kernelERNS_18TensorIteratorBaseERKN3c106ScalarES8_ENKUlvE_clEvENKUlvE1_clEvEUlNS5_4HalfESB_E_St5arrayIPcLm3EELi4E23TrivialOffsetCalculatorILi2EjESG_ILi1EjENS0_6memory12LoadWithCastILi2EEENSJ_13StoreWithCastILi1EEEEEviT_T0_T2_T3_T4_T5_ --------------------------
	.section	.nv.constant2._ZN2at6native27unrolled_elementwise_kernelIZZZNS0_65_GLOBAL__N__cd49fe81_27_ActivationSoftplusKernel_cu_9e10b42f_309424softplus_backward_kernelERNS_18TensorIteratorBaseERKN3c106ScalarES8_ENKUlvE_clEvENKUlvE1_clEvEUlNS5_4HalfESB_E_St5arrayIPcLm3EELi4E23TrivialOffsetCalculatorILi2EjESG_ILi1EjENS0_6memory12LoadWithCastILi2EEENSJ_13StoreWithCastILi1EEEEEviT_T0_T2_T3_T4_T5_,"a",@progbits
	.sectionflags	@""
	.align	4
.nv.constant2._ZN2at6native27unrolled_elementwise_kernelIZZZNS0_65_GLOBAL__N__cd49fe81_27_ActivationSoftplusKernel_cu_9e10b42f_309424softplus_backward_kernelERNS_18TensorIteratorBaseERKN3c106ScalarES8_ENKUlvE_clEvENKUlvE1_clEvEUlNS5_4HalfESB_E_St5arrayIPcLm3EELi4E23TrivialOffsetCalculatorILi2EjESG_ILi1EjENS0_6memory12LoadWithCastILi2EEENSJ_13StoreWithCastILi1EEEEEviT_T0_T2_T3_T4_T5_:
        /*0000*/ 	.byte	0x00, 0x00, 0x00, 0xf0, 0xff, 0xff, 0x0f, 0x38


//--------------------- .nv.constant0._ZN2at6native27unrolled_elementwise_kernelIZZZNS0_65_GLOBAL__N__cd49fe81_27_ActivationSoftplusKernel_cu_9e10b42f_309424softplus_backward_kernelERNS_18TensorIteratorBaseERKN3c106ScalarES8_ENKUlvE_clEvENKUlvE1_clEvEUlNS5_4HalfESB_E_St5arrayIPcLm3EELi4E23TrivialOffsetCalculatorILi2EjESG_ILi1EjENS0_6memory12LoadWithCastILi2EEENSJ_13StoreWithCastILi1EEEEEviT_T0_T2_T3_T4_T5_ --------------------------
	.section	.nv.constant0._ZN2at6native27unrolled_elementwise_kernelIZZZNS0_65_GLOBAL__N__cd49fe81_27_ActivationSoftplusKernel_cu_9e10b42f_309424softplus_backward_kernelERNS_18TensorIteratorBaseERKN3c106ScalarES8_ENKUlvE_clEvENKUlvE1_clEvEUlNS5_4HalfESB_E_St5arrayIPcLm3EELi4E23TrivialOffsetCalculatorILi2EjESG_ILi1EjENS0_6memory12LoadWithCastILi2EEENSJ_13StoreWithCastILi1EEEEEviT_T0_T2_T3_T4_T5_,"a",@progbits
	.sectionflags	@""
	.align	4
.nv.constant0._ZN2at6native27unrolled_elementwise_kernelIZZZNS0_65_GLOBAL__N__cd49fe81_27_ActivationSoftplusKernel_cu_9e10b42f_309424softplus_backward_kernelERNS_18TensorIteratorBaseERKN3c106ScalarES8_ENKUlvE_clEvENKUlvE1_clEvEUlNS5_4HalfESB_E_St5arrayIPcLm3EELi4E23TrivialOffsetCalculatorILi2EjESG_ILi1EjENS0_6memory12LoadWithCastILi2EEENSJ_13StoreWithCastILi1EEEEEviT_T0_T2_T3_T4_T5_:
	.zero		424


//--------------------- .nv.constant0._ZN2at6native18elementwise_kernelILi128ELi4EZNS0_22gpu_kernel_impl_nocastIZZZNS0_65_GLOBAL__N__cd49fe81_27_ActivationSoftplusKernel_cu_9e10b42f_309424softplus_backward_kernelERNS_18TensorIteratorBaseERKN3c106ScalarES9_ENKUlvE_clEvENKUlvE1_clEvEUlNS6_4HalfESC_E_EEvS5_RKT_EUliE_EEviT1_ --------------------------
	.section	.nv.constant0._ZN2at6native18elementwise_kernelILi128ELi4EZNS0_22gpu_kernel_impl_nocastIZZZNS0_65_GLOBAL__N__cd49fe81_27_ActivationSoftplusKernel_cu_9e10b42f_309424softplus_backward_kernelERNS_18TensorIteratorBaseERKN3c106ScalarES9_ENKUlvE_clEvENKUlvE1_clEvEUlNS6_4HalfESC_E_EEvS5_RKT_EUliE_EEviT1_,"a",@progbits
	.sectionflags	@""
	.align	4
.nv.constant0._ZN2at6native18elementwise_kernelILi128ELi4EZNS0_22gpu_kernel_impl_nocastIZZZNS0_65_GLOBAL__N__cd49fe81_27_ActivationSoftplusKernel_cu_9e10b42f_309424softplus_backward_kernelERNS_18TensorIteratorBaseERKN3c106ScalarES9_ENKUlvE_clEvENKUlvE1_clEvEUlNS6_4HalfESC_E_EEvS5_RKT_EUliE_EEviT1_:
	.zero		1016


//--------------------- .nv.constant0._ZN2at6native27unrolled_elementwise_kernelIZZZNS0_65_GLOBAL__N__cd49fe81_27_ActivationSoftplusKernel_cu_9e10b42f_309424softplus_backward_kernelERNS_18TensorIteratorBaseERKN3c106ScalarES8_ENKUlvE_clEvENKUlvE1_clEvEUlNS5_4HalfESB_E_St5arrayIPcLm3EELi4E23TrivialOffsetCalculatorILi2EjESG_ILi1EjENS0_6memory15LoadWithoutCastENSJ_16StoreWithoutCastEEEviT_T0_T2_T3_T4_T5_ --------------------------
	.section	.nv.constant0._ZN2at6native27unrolled_elementwise_kernelIZZZNS0_65_GLOBAL__N__cd49fe81_27_ActivationSoftplusKernel_cu_9e10b42f_309424softplus_backward_kernelERNS_18TensorIteratorBaseERKN3c106ScalarES8_ENKUlvE_clEvENKUlvE1_clEvEUlNS5_4HalfESB_E_St5arrayIPcLm3EELi4E23TrivialOffsetCalculatorILi2EjESG_ILi1EjENS0_6memory15LoadWithoutCastENSJ_16StoreWithoutCastEEEviT_T0_T2_T3_T4_T5_,"a",@progbits
	.sectionflags	@""
	.align	4
.nv.constant0._ZN2at6native27unrolled_elementwise_kernelIZZZNS0_65_GLOBAL__N__cd49fe81_27_ActivationSoftplusKernel_cu_9e10b42f_309424softplus_backward_kernelERNS_18TensorIteratorBaseERKN3c106ScalarES8_ENKUlvE_clEvENKUlvE1_clEvEUlNS5_4HalfESB_E_St5arrayIPcLm3EELi4E23TrivialOffsetCalculatorILi2EjESG_ILi1EjENS0_6memory15LoadWithoutCastENSJ_16StoreWithoutCastEEEviT_T0_T2_T3_T4_T5_:
	.zero		404


//--------------------- .nv.constant0._ZN2at6native29vectorized_elementwise_kernelILi2EZZZNS0_65_GLOBAL__N__cd49fe81_27_ActivationSoftplusKernel_cu_9e10b42f_309424softplus_backward_kernelERNS_18TensorIteratorBaseERKN3c106ScalarES8_ENKUlvE_clEvENKUlvE1_clEvEUlNS5_4HalfESB_E_St5arrayIPcLm3EEEEviT0_T1_ --------------------------
	.section	.nv.constant0._ZN2at6native29vectorized_elementwise_kernelILi2EZZZNS0_65_GLOBAL__N__cd49fe81_27_ActivationSoftplusKernel_cu_9e10b42f_309424softplus_backward_kernelERNS_18TensorIteratorBaseERKN3c106ScalarES8_ENKUlvE_clEvENKUlvE1_clEvEUlNS5_4HalfESB_E_St5arrayIPcLm3EEEEviT0_T1_,"a",@progbits
	.sectionflags	@""
	.align	4
.nv.constant0._ZN2at6native29vectorized_elementwise_kernelILi2EZZZNS0_65_GLOBAL__N__cd49fe81_27_ActivationSoftplusKernel_cu_9e10b42f_309424softplus_backward_kernelERNS_18TensorIteratorBaseERKN3c106ScalarES8_ENKUlvE_clEvENKUlvE1_clEvEUlNS5_4HalfESB_E_St5arrayIPcLm3EEEEviT0_T1_:
	.zero		400


//--------------------- .nv.constant0._ZN2at6native29vectorized_elementwise_kernelILi4EZZZNS0_65_GLOBAL__N__cd49fe81_27_ActivationSoftplusKernel_cu_9e10b42f_309424softplus_backward_kernelERNS_18TensorIteratorBaseERKN3c106ScalarES8_ENKUlvE_clEvENKUlvE1_clEvEUlNS5_4HalfESB_E_St5arrayIPcLm3EEEEviT0_T1_ --------------------------
	.section	.nv.constant0._ZN2at6native29vectorized_elementwise_kernelILi4EZZZNS0_65_GLOBAL__N__cd49fe81_27_ActivationSoftplusKernel_cu_9e10b42f_309424softplus_backward_kernelERNS_18TensorIteratorBaseERKN3c106ScalarES8_ENKUlvE_clEvENKUlvE1_clEvEUlNS5_4HalfESB_E_St5arrayIPcLm3EEEEviT0_T1_,"a",@progbits
	.sectionflags	@""
	.align	4
.nv.constant0._ZN2at6native29vectorized_elementwise_kernelILi4EZZZNS0_65_GLOBAL__N__cd49fe81_27_ActivationSoftplusKernel_cu_9e10b42f_309424softplus_backward_kernelERNS_18TensorIteratorBaseERKN3c106ScalarES8_ENKUlvE_clEvENKUlvE1_clEvEUlNS5_4HalfESB_E_St5arrayIPcLm3EEEEviT0_T1_:
	.zero		400


//--------------------- .nv.constant0._ZN2at6native29vectorized_elementwise_kernelILi8EZZZNS0_65_GLOBAL__N__cd49fe81_27_ActivationSoftplusKernel_cu_9e10b42f_309424softplus_backward_kernelERNS_18TensorIteratorBaseERKN3c106ScalarES8_ENKUlvE_clEvENKUlvE1_clEvEUlNS5_4HalfESB_E_St5arrayIPcLm3EEEEviT0_T1_ --------------------------
	.section	.nv.constant0._ZN2at6native29vectorized_elementwise_kernelILi8EZZZNS0_65_GLOBAL__N__cd49fe81_27_ActivationSoftplusKernel_cu_9e10b42f_309424softplus_backward_kernelERNS_18TensorIteratorBaseERKN3c106ScalarES8_ENKUlvE_clEvENKUlvE1_clEvEUlNS5_4HalfESB_E_St5arrayIPcLm3EEEEviT0_T1_,"a",@progbits
	.sectionflags	@""
	.align	4
.nv.constant0._ZN2at6native29vectorized_elementwise_kernelILi8EZZZNS0_65_GLOBAL__N__cd49fe81_27_ActivationSoftplusKernel_cu_9e10b42f_309424softplus_backward_kernelERNS_18TensorIteratorBaseERKN3c106ScalarES8_ENKUlvE_clEvENKUlvE1_clEvEUlNS5_4HalfESB_E_St5arrayIPcLm3EEEEviT0_T1_:
	.zero		400


//--------------------- .nv.constant2._ZN2at6native18elementwise_kernelILi128ELi4EZNS0_15gpu_kernel_implIZZZNS0_65_GLOBAL__N__cd49fe81_27_ActivationSoftplusKernel_cu_9e10b42f_309424softplus_backward_kernelERNS_18TensorIteratorBaseERKN3c106ScalarES9_ENKUlvE_clEvENKUlvE0_clEvEUlffE_EEvS5_RKT_EUliE_EEviT1_ --------------------------
	.section	.nv.constant2._ZN2at6native18elementwise_kernelILi128ELi4EZNS0_15gpu_kernel_implIZZZNS0_65_GLOBAL__N__cd49fe81_27_ActivationSoftplusKernel_cu_9e10b42f_309424softplus_backward_kernelERNS_18TensorIteratorBaseERKN3c106ScalarES9_ENKUlvE_clEvENKUlvE0_clEvEUlffE_EEvS5_RKT_EUliE_EEviT1_,"a",@progbits
	.sectionflags	@""
	.align	4
.nv.constant2._ZN2at6native18elementwise_kernelILi128ELi4EZNS0_15gpu_kernel_implIZZZNS0_65_GLOBAL__N__cd49fe81_27_ActivationSoftplusKernel_cu_9e10b42f_309424softplus_backward_kernelERNS_18TensorIteratorBaseERKN3c106ScalarES9_ENKUlvE_clEvENKUlvE0_clEvEUlffE_EEvS5_RKT_EUliE_EEviT1_:
        /*0000*/ 	.byte	0x00, 0x00, 0x00, 0xf0, 0xff, 0xff, 0x0f, 0x38


//--------------------- .nv.constant0._ZN2at6native18elementwise_kernelILi128ELi4EZNS0_15gpu_kernel_implIZZZNS0_65_GLOBAL__N__cd49fe81_27_ActivationSoftplusKernel_cu_9e10b42f_309424softplus_backward_kernelERNS_18TensorIteratorBaseERKN3c106ScalarES9_ENKUlvE_clEvENKUlvE0_clEvEUlffE_EEvS5_RKT_EUliE_EEviT1_ --------------------------
	.section	.nv.constant0._ZN2at6native18elementwise_kernelILi128ELi4EZNS0_15gpu_kernel_implIZZZNS0_65_GLOBAL__N__cd49fe81_27_ActivationSoftplusKernel_cu_9e10b42f_309424softplus_backward_kernelERNS_18TensorIteratorBaseERKN3c106ScalarES9_ENKUlvE_clEvENKUlvE0_clEvEUlffE_EEvS5_RKT_EUliE_EEviT1_,"a",@progbits
	.sectionflags	@""
	.align	4
.nv.constant0._ZN2at6native18elementwise_kernelILi128ELi4EZNS0_15gpu_kernel_implIZZZNS0_65_GLOBAL__N__cd49fe81_27_ActivationSoftplusKernel_cu_9e10b42f_309424softplus_backward_kernelERNS_18TensorIteratorBaseERKN3c106ScalarES9_ENKUlvE_clEvENKUlvE0_clEvEUlffE_EEvS5_RKT_EUliE_EEviT1_:
	.zero		1024


//--------------------- .nv.constant2._ZN2at6native27unrolled_elementwise_kernelIZZZNS0_65_GLOBAL__N__cd49fe81_27_ActivationSoftplusKernel_cu_9e10b42f_309424softplus_backward_kernelERNS_18TensorIteratorBaseERKN3c106ScalarES8_ENKUlvE_clEvENKUlvE0_clEvEUlffE_St5arrayIPcLm3EELi4E23TrivialOffsetCalculatorILi2EjESF_ILi1EjENS0_6memory12LoadWithCastILi2EEENSI_13StoreWithCastILi1EEEEEviT_T0_T2_T3_T4_T5_ --------------------------
	.section	.nv.constant2._ZN2at6native27unrolled_elementwise_kernelIZZZNS0_65_GLOBAL__N__cd49fe81_27_ActivationSoftplusKernel_cu_9e10b42f_309424softplus_backward_kernelERNS_18TensorIteratorBaseERKN3c106ScalarES8_ENKUlvE_clEvENKUlvE0_clEvEUlffE_St5arrayIPcLm3EELi4E23TrivialOffsetCalculatorILi2EjESF_ILi1EjENS0_6memory12LoadWithCastILi2EEENSI_13StoreWithCastILi1EEEEEviT_T0_T2_T3_T4_T5_,"a",@progbits
	.sectionflags	@""
	.align	4
.nv.constant2._ZN2at6native27unrolled_elementwise_kernelIZZZNS0_65_GLOBAL__N__cd49fe81_27_ActivationSoftplusKernel_cu_9e10b42f_309424softplus_backward_kernelERNS_18TensorIteratorBaseERKN3c106ScalarES8_ENKUlvE_clEvENKUlvE0_clEvEUlffE_St5arrayIPcLm3EELi4E23TrivialOffsetCalculatorILi2EjESF_ILi1EjENS0_6memory12LoadWithCastILi2EEENSI_13StoreWithCastILi1EEEEEviT_T0_T2_T3_T4_T5_:
        /*0000*/ 	.byte	0x00, 0x00, 0x00, 0xf0, 0xff, 0xff, 0x0f, 0x38


//--------------------- .nv.constant0._ZN2at6native27unrolled_elementwise_kernelIZZZNS0_65_GLOBAL__N__cd49fe81_27_ActivationSoftplusKernel_cu_9e10b42f_309424softplus_backward_kernelERNS_18TensorIteratorBaseERKN3c106ScalarES8_ENKUlvE_clEvENKUlvE0_clEvEUlffE_St5arrayIPcLm3EELi4E23TrivialOffsetCalculatorILi2EjESF_ILi1EjENS0_6memory12LoadWithCastILi2EEENSI_13StoreWithCastILi1EEEEEviT_T0_T2_T3_T4_T5_ --------------------------
	.section	.nv.constant0._ZN2at6native27unrolled_elementwise_kernelIZZZNS0_65_GLOBAL__N__cd49fe81_27_ActivationSoftplusKernel_cu_9e10b42f_309424softplus_backward_kernelERNS_18TensorIteratorBaseERKN3c106ScalarES8_ENKUlvE_clEvENKUlvE0_clEvEUlffE_St5arrayIPcLm3EELi4E23TrivialOffsetCalculatorILi2EjESF_ILi1EjENS0_6memory12LoadWithCastILi2EEENSI_13StoreWithCastILi1EEEEEviT_T0_T2_T3_T4_T5_,"a",@progbits
	.sectionflags	@""
	.align	4
.nv.constant0._ZN2at6native27unrolled_elementwise_kernelIZZZNS0_65_GLOBAL__N__cd49fe81_27_ActivationSoftplusKernel_cu_9e10b42f_309424softplus_backward_kernelERNS_18TensorIteratorBaseERKN3c106ScalarES8_ENKUlvE_clEvENKUlvE0_clEvEUlffE_St5arrayIPcLm3EELi4E23TrivialOffsetCalculatorILi2EjESF_ILi1EjENS0_6memory12LoadWithCastILi2EEENSI_13StoreWithCastILi1EEEEEviT_T0_T2_T3_T4_T5_:
	.zero		424


//--------------------- .nv.constant0._ZN2at6native18elementwise_kernelILi128ELi2EZNS0_22gpu_kernel_impl_nocastIZZZNS0_65_GLOBAL__N__cd49fe81_27_ActivationSoftplusKernel_cu_9e10b42f_309424softplus_backward_kernelERNS_18TensorIteratorBaseERKN3c106ScalarES9_ENKUlvE_clEvENKUlvE0_clEvEUlffE_EEvS5_RKT_EUliE_EEviT1_ --------------------------
	.section	.nv.constant0._ZN2at6native18elementwise_kernelILi128ELi2EZNS0_22gpu_kernel_impl_nocastIZZZNS0_65_GLOBAL__N__cd49fe81_27_ActivationSoftplusKernel_cu_9e10b42f_309424softplus_backward_kernelERNS_18TensorIteratorBaseERKN3c106ScalarES9_ENKUlvE_clEvENKUlvE0_clEvEUlffE_EEvS5_RKT_EUliE_EEviT1_,"a",@progbits
	.sectionflags	@""
	.align	4
.nv.constant0._ZN2at6native18elementwise_kernelILi128ELi2EZNS0_22gpu_kernel_impl_nocastIZZZNS0_65_GLOBAL__N__cd49fe81_27_ActivationSoftplusKernel_cu_9e10b42f_309424softplus_backward_kernelERNS_18TensorIteratorBaseERKN3c106ScalarES9_ENKUlvE_clEvENKUlvE0_clEvEUlffE_EEvS5_RKT_EUliE_EEviT1_:
	.zero		1016


//--------------------- .nv.constant0._ZN2at6native27unrolled_elementwise_kernelIZZZNS0_65_GLOBAL__N__cd49fe81_27_ActivationSoftplusKernel_cu_9e10b42f_309424softplus_backward_kernelERNS_18TensorIteratorBaseERKN3c106ScalarES8_ENKUlvE_clEvENKUlvE0_clEvEUlffE_St5arrayIPcLm3EELi4E23TrivialOffsetCalculatorILi2EjESF_ILi1EjENS0_6memory15LoadWithoutCastENSI_16StoreWithoutCastEEEviT_T0_T2_T3_T4_T5_ --------------------------
	.section	.nv.constant0._ZN2at6native27unrolled_elementwise_kernelIZZZNS0_65_GLOBAL__N__cd49fe81_27_ActivationSoftplusKernel_cu_9e10b42f_309424softplus_backward_kernelERNS_18TensorIteratorBaseERKN3c106ScalarES8_ENKUlvE_clEvENKUlvE0_clEvEUlffE_St5arrayIPcLm3EELi4E23TrivialOffsetCalculatorILi2EjESF_ILi1EjENS0_6memory15LoadWithoutCastENSI_16StoreWithoutCastEEEviT_T0_T2_T3_T4_T5_,"a",@progbits
	.sectionflags	@""
	.align	4
.nv.constant0._ZN2at6native27unrolled_elementwise_kernelIZZZNS0_65_GLOBAL__N__cd49fe81_27_ActivationSoftplusKernel_cu_9e10b42f_309424softplus_backward_kernelERNS_18TensorIteratorBaseERKN3c106ScalarES8_ENKUlvE_clEvENKUlvE0_clEvEUlffE_St5arrayIPcLm3EELi4E23TrivialOffsetCalculatorILi2EjESF_ILi1EjENS0_6memory15LoadWithoutCastENSI_16StoreWithoutCastEEEviT_T0_T2_T3_T4_T5_:
	.zero		404


//--------------------- .nv.constant0._ZN2at6native29vectorized_elementwise_kernelILi2EZZZNS0_65_GLOBAL__N__cd49fe81_27_ActivationSoftplusKernel_cu_9e10b42f_309424softplus_backward_kernelERNS_18TensorIteratorBaseERKN3c106ScalarES8_ENKUlvE_clEvENKUlvE0_clEvEUlffE_St5arrayIPcLm3EEEEviT0_T1_ --------------------------
	.section	.nv.constant0._ZN2at6native29vectorized_elementwise_kernelILi2EZZZNS0_65_GLOBAL__N__cd49fe81_27_ActivationSoftplusKernel_cu_9e10b42f_309424softplus_backward_kernelERNS_18TensorIteratorBaseERKN3c106ScalarES8_ENKUlvE_clEvENKUlvE0_clEvEUlffE_St5arrayIPcLm3EEEEviT0_T1_,"a",@progbits
	.sectionflags	@""
	.align	4
.nv.constant0._ZN2at6native29vectorized_elementwise_kernelILi2EZZZNS0_65_GLOBAL__N__cd49fe81_27_ActivationSoftplusKernel_cu_9e10b42f_309424softplus_backward_kernelERNS_18TensorIteratorBaseERKN3c106ScalarES8_ENKUlvE_clEvENKUlvE0_clEvEUlffE_St5arrayIPcLm3EEEEviT0_T1_:
	.zero		400


//--------------------- .nv.constant0._ZN2at6native29vectorized_elementwise_kernelILi4EZZZNS0_65_GLOBAL__N__cd49fe81_27_ActivationSoftplusKernel_cu_9e10b42f_309424softplus_backward_kernelERNS_18TensorIteratorBaseERKN3c106ScalarES8_ENKUlvE_clEvENKUlvE0_clEvEUlffE_St5arrayIPcLm3EEEEviT0_T1_ --------------------------
	.section	.nv.constant0._ZN2at6native29vectorized_elementwise_kernelILi4EZZZNS0_65_GLOBAL__N__cd49fe81_27_ActivationSoftplusKernel_cu_9e10b42f_309424softplus_backward_kernelERNS_18TensorIteratorBaseERKN3c106ScalarES8_ENKUlvE_clEvENKUlvE0_clEvEUlffE_St5arrayIPcLm3EEEEviT0_T1_,"a",@progbits
	.sectionflags	@""
	.align	4
.nv.constant0._ZN2at6native29vectorized_elementwise_kernelILi4EZZZNS0_65_GLOBAL__N__cd49fe81_27_ActivationSoftplusKernel_cu_9e10b42f_309424softplus_backward_kernelERNS_18TensorIteratorBaseERKN3c106ScalarES8_ENKUlvE_clEvENKUlvE0_clEvEUlffE_St5arrayIPcLm3EEEEviT0_T1_:
	.zero		400


//--------------------- .nv.constant0._ZN2at6native29vectorized_elementwise_kernelILi8EZZZNS0_65_GLOBAL__N__cd49fe81_27_ActivationSoftplusKernel_cu_9e10b42f_309424softplus_backward_kernelERNS_18TensorIteratorBaseERKN3c106ScalarES8_ENKUlvE_clEvENKUlvE0_clEvEUlffE_St5arrayIPcLm3EEEEviT0_T1_ --------------------------
	.section	.nv.constant0._ZN2at6native29vectorized_elementwise_kernelILi8EZZZNS0_65_GLOBAL__N__cd49fe81_27_ActivationSoftplusKernel_cu_9e10b42f_309424softplus_backward_kernelERNS_18TensorIteratorBaseERKN3c106ScalarES8_ENKUlvE_clEvENKUlvE0_clEvEUlffE_St5arrayIPcLm3EEEEviT0_T1_,"a",@progbits
	.sectionflags	@""
	.align	4
.nv.constant0._ZN2at6native29vectorized_elementwise_kernelILi8EZZZNS0_65_GLOBAL__N__cd49fe81_27_ActivationSoftplusKernel_cu_9e10b42f_309424softplus_backward_kernelERNS_18TensorIteratorBaseERKN3c106ScalarES8_ENKUlvE_clEvENKUlvE0_clEvEUlffE_St5arrayIPcLm3EEEEviT0_T1_:
	.zero		400


//--------------------- .nv.constant2._ZN2at6native18elementwise_kernelILi128ELi4EZNS0_15gpu_kernel_implIZZZNS0_65_GLOBAL__N__cd49fe81_27_ActivationSoftplusKernel_cu_9e10b42f_309424softplus_backward_kernelERNS_18TensorIteratorBaseERKN3c106ScalarES9_ENKUlvE_clEvENKUlvE_clEvEUlddE_EEvS5_RKT_EUliE_EEviT1_ --------------------------
	.section	.nv.constant2._ZN2at6native18elementwise_kernelILi128ELi4EZNS0_15gpu_kernel_implIZZZNS0_65_GLOBAL__N__cd49fe81_27_ActivationSoftplusKernel_cu_9e10b42f_309424softplus_backward_kernelERNS_18TensorIteratorBaseERKN3c106ScalarES9_ENKUlvE_clEvENKUlvE_clEvEUlddE_EEvS5_RKT_EUliE_EEviT1_,"a",@progbits
	.sectionflags	@""
	.align	4
.nv.constant2._ZN2at6native18elementwise_kernelILi128ELi4EZNS0_15gpu_kernel_implIZZZNS0_65_GLOBAL__N__cd49fe81_27_ActivationSoftplusKernel_cu_9e10b42f_309424softplus_backward_kernelERNS_18TensorIteratorBaseERKN3c106ScalarES9_ENKUlvE_clEvENKUlvE_clEvEUlddE_EEvS5_RKT_EUliE_EEviT1_:
        /*0000*/ 	.byte	0xef, 0x39, 0xfa, 0xfe, 0x42, 0x2e, 0xe6, 0xbf, 0x3f, 0x80, 0x39, 0x3b, 0x9e, 0xbc, 0x7a, 0xbc
        /*0010*/ 	.byte	0xea, 0x13, 0xa2, 0xfc, 0xf3, 0x8a, 0x92, 0x3e, 0x15, 0x13, 0x40, 0x62, 0xee, 0x1d, 0xc7, 0x3e
        /*0020*/ 	.byte	0x71, 0xeb, 0x89, 0x7c, 0x99, 0x01, 0xfa, 0x3e, 0x65, 0x1f, 0x76, 0x14, 0xa0, 0x01, 0x2a, 0x3f
        /*0030*/ 	.byte	0xaf, 0xb7, 0x52, 0x18, 0x6c, 0xc1, 0x56, 0x3f, 0x22, 0x23, 0x12, 0x11, 0x11, 0x11, 0x81, 0x3f
        /*0040*/ 	.byte	0xa1, 0x02, 0x55, 0x55, 0x55, 0x55, 0xa5, 0x3f, 0x11, 0x55, 0x55, 0x55, 0x55, 0x55, 0xc5, 0x3f
        /*0050*/ 	.byte	0x0b, 0x00, 0x00, 0x00, 0x00, 0x00, 0xe0, 0x3f, 0x00, 0x00, 0x00, 0xf0, 0xff, 0xff, 0x0f, 0x38


//--------------------- .nv.constant0._ZN2at6native18elementwise_kernelILi128ELi4EZNS0_15gpu_kernel_implIZZZNS0_65_GLOBAL__N__cd49fe81_27_ActivationSoftplusKernel_cu_9e10b42f_309424softplus_backward_kernelERNS_18TensorIteratorBaseERKN3c106ScalarES9_ENKUlvE_clEvENKUlvE_clEvEUlddE_EEvS5_RKT_EUliE_EEviT1_ --------------------------
	.section	.nv.constant0._ZN2at6native18elementwise_kernelILi128ELi4EZNS0_15gpu_kernel_implIZZZNS0_65_GLOBAL__N__cd49fe81_27_ActivationSoftplusKernel_cu_9e10b42f_309424softplus_backward_kernelERNS_18TensorIteratorBaseERKN3c106ScalarES9_ENKUlvE_clEvENKUlvE_clEvEUlddE_EEvS5_RKT_EUliE_EEviT1_,"a",@progbits
	.sectionflags	@""
	.align	4
.nv.constant0._ZN2at6native18elementwise_kernelILi128ELi4EZNS0_15gpu_kernel_implIZZZNS0_65_GLOBAL__N__cd49fe81_27_ActivationSoftplusKernel_cu_9e10b42f_309424softplus_backward_kernelERNS_18TensorIteratorBaseERKN3c106ScalarES9_ENKUlvE_clEvENKUlvE_clEvEUlddE_EEvS5_RKT_EUliE_EEviT1_:
	.zero		1032


//--------------------- .nv.constant2._ZN2at6native27unrolled_elementwise_kernelIZZZNS0_65_GLOBAL__N__cd49fe81_27_ActivationSoftplusKernel_cu_9e10b42f_309424softplus_backward_kernelERNS_18TensorIteratorBaseERKN3c106ScalarES8_ENKUlvE_clEvENKUlvE_clEvEUlddE_St5arrayIPcLm3EELi4E23TrivialOffsetCalculatorILi2EjESF_ILi1EjENS0_6memory12LoadWithCastILi2EEENSI_13StoreWithCastILi1EEEEEviT_T0_T2_T3_T4_T5_ --------------------------
	.section	.nv.constant2._ZN2at6native27unrolled_elementwise_kernelIZZZNS0_65_GLOBAL__N__cd49fe81_27_ActivationSoftplusKernel_cu_9e10b42f_309424softplus_backward_kernelERNS_18TensorIteratorBaseERKN3c106ScalarES8_ENKUlvE_clEvENKUlvE_clEvEUlddE_St5arrayIPcLm3EELi4E23TrivialOffsetCalculatorILi2EjESF_ILi1EjENS0_6memory12LoadWithCastILi2EEENSI_13StoreWithCastILi1EEEEEviT_T0_T2_T3_T4_T5_,"a",@progbits
	.sectionflags	@""
	.align	4
.nv.constant2._ZN2at6native27unrolled_elementwise_kernelIZZZNS0_65_GLOBAL__N__cd49fe81_27_ActivationSoftplusKernel_cu_9e10b42f_309424softplus_backward_kernelERNS_18TensorIteratorBaseERKN3c106ScalarES8_ENKUlvE_clEvENKUlvE_clEvEUlddE_St5arrayIPcLm3EELi4E23TrivialOffsetCalculatorILi2EjESF_ILi1EjENS0_6memory12LoadWithCastILi2EEENSI_13StoreWithCastILi1EEEEEviT_T0_T2_T3_T4_T5_:
        /*0000*/ 	.byte	0xef, 0x39, 0xfa, 0xfe, 0x42, 0x2e, 0xe6, 0xbf, 0x3f, 0x80, 0x39, 0x3b, 0x9e, 0xbc, 0x7a, 0xbc
        /*0010*/ 	.byte	0xea, 0x13, 0xa2, 0xfc, 0xf3, 0x8a, 0x92, 0x3e, 0x15, 0x13, 0x40, 0x62, 0xee, 0x1d, 0xc7, 0x3e
        /*0020*/ 	.byte	0x71, 0xeb, 0x89, 0x7c, 0x99, 0x01, 0xfa, 0x3e, 0x65, 0x1f, 0x76, 0x14, 0xa0, 0x01, 0x2a, 0x3f
        /*0030*/ 	.byte	0xaf, 0xb7, 0x52, 0x18, 0x6c, 0xc1, 0x56, 0x3f, 0x22, 0x23, 0x12, 0x11, 0x11, 0x11, 0x81, 0x3f
        /*0040*/ 	.byte	0xa1, 0x02, 0x55, 0x55, 0x55, 0x55, 0xa5, 0x3f, 0x11, 0x55, 0x55, 0x55, 0x55, 0x55, 0xc5, 0x3f
        /*0050*/ 	.byte	0x0b, 0x00, 0x00, 0x00, 0x00, 0x00, 0xe0, 0x3f, 0x00, 0x00, 0x00, 0xf0, 0xff, 0xff, 0x0f, 0x38


//--------------------- .nv.constant0._ZN2at6native27unrolled_elementwise_kernelIZZZNS0_65_GLOBAL__N__cd49fe81_27_ActivationSoftplusKernel_cu_9e10b42f_309424softplus_backward_kernelERNS_18TensorIteratorBaseERKN3c106ScalarES8_ENKUlvE_clEvENKUlvE_clEvEUlddE_St5arrayIPcLm3EELi4E23TrivialOffsetCalculatorILi2EjESF_ILi1EjENS0_6memory12LoadWithCastILi2EEENSI_13StoreWithCastILi1EEEEEviT_T0_T2_T3_T4_T5_ --------------------------
	.section	.nv.constant0._ZN2at6native27unrolled_elementwise_kernelIZZZNS0_65_GLOBAL__N__cd49fe81_27_ActivationSoftplusKernel_cu_9e10b42f_309424softplus_backward_kernelERNS_18TensorIteratorBaseERKN3c106ScalarES8_ENKUlvE_clEvENKUlvE_clEvEUlddE_St5arrayIPcLm3EELi4E23TrivialOffsetCalculatorILi2EjESF_ILi1EjENS0_6memory12LoadWithCastILi2EEENSI_13StoreWithCastILi1EEEEEviT_T0_T2_T3_T4_T5_,"a",@progbits
	.sectionflags	@""
	.align	4
.nv.constant0._ZN2at6native27unrolled_elementwise_kernelIZZZNS0_65_GLOBAL__N__cd49fe81_27_ActivationSoftplusKernel_cu_9e10b42f_309424softplus_backward_kernelERNS_18TensorIteratorBaseERKN3c106ScalarES8_ENKUlvE_clEvENKUlvE_clEvEUlddE_St5arrayIPcLm3EELi4E23TrivialOffsetCalculatorILi2EjESF_ILi1EjENS0_6memory12LoadWithCastILi2EEENSI_13StoreWithCastILi1EEEEEviT_T0_T2_T3_T4_T5_:
	.zero		432


//--------------------- .nv.constant2._ZN2at6native18elementwise_kernelILi128ELi2EZNS0_22gpu_kernel_impl_nocastIZZZNS0_65_GLOBAL__N__cd49fe81_27_ActivationSoftplusKernel_cu_9e10b42f_309424softplus_backward_kernelERNS_18TensorIteratorBaseERKN3c106ScalarES9_ENKUlvE_clEvENKUlvE_clEvEUlddE_EEvS5_RKT_EUliE_EEviT1_ --------------------------
	.section	.nv.constant2._ZN2at6native18elementwise_kernelILi128ELi2EZNS0_22gpu_kernel_impl_nocastIZZZNS0_65_GLOBAL__N__cd49fe81_27_ActivationSoftplusKernel_cu_9e10b42f_309424softplus_backward_kernelERNS_18TensorIteratorBaseERKN3c106ScalarES9_ENKUlvE_clEvENKUlvE_clEvEUlddE_EEvS5_RKT_EUliE_EEviT1_,"a",@progbits
	.sectionflags	@""
	.align	4
.nv.constant2._ZN2at6native18elementwise_kernelILi128ELi2EZNS0_22gpu_kernel_impl_nocastIZZZNS0_65_GLOBAL__N__cd49fe81_27_ActivationSoftplusKernel_cu_9e10b42f_309424softplus_backward_kernelERNS_18TensorIteratorBaseERKN3c106ScalarES9_ENKUlvE_clEvENKUlvE_clEvEUlddE_EEvS5_RKT_EUliE_EEviT1_:
        /*0000*/ 	.byte	0xef, 0x39, 0xfa, 0xfe, 0x42, 0x2e, 0xe6, 0xbf, 0x3f, 0x80, 0x39, 0x3b, 0x9e, 0xbc, 0x7a, 0xbc
        /*0010*/ 	.byte	0xea, 0x13, 0xa2, 0xfc, 0xf3, 0x8a, 0x92, 0x3e, 0x15, 0x13, 0x40, 0x62, 0xee, 0x1d, 0xc7, 0x3e
        /*0020*/ 	.byte	0x71, 0xeb, 0x89, 0x7c, 0x99, 0x01, 0xfa, 0x3e, 0x65, 0x1f, 0x76, 0x14, 0xa0, 0x01, 0x2a, 0x3f
        /*0030*/ 	.byte	0xaf, 0xb7, 0x52, 0x18, 0x6c, 0xc1, 0x56, 0x3f, 0x22, 0x23, 0x12, 0x11, 0x11, 0x11, 0x81, 0x3f
        /*0040*/ 	.byte	0xa1, 0x02, 0x55, 0x55, 0x55, 0x55, 0xa5, 0x3f, 0x11, 0x55, 0x55, 0x55, 0x55, 0x55, 0xc5, 0x3f
        /*0050*/ 	.byte	0x0b, 0x00, 0x00, 0x00, 0x00, 0x00, 0xe0, 0x3f


//--------------------- .nv.constant0._ZN2at6native18elementwise_kernelILi128ELi2EZNS0_22gpu_kernel_impl_nocastIZZZNS0_65_GLOBAL__N__cd49fe81_27_ActivationSoftplusKernel_cu_9e10b42f_309424softplus_backward_kernelERNS_18TensorIteratorBaseERKN3c106ScalarES9_ENKUlvE_clEvENKUlvE_clEvEUlddE_EEvS5_RKT_EUliE_EEviT1_ --------------------------
	.section	.nv.constant0._ZN2at6native18elementwise_kernelILi128ELi2EZNS0_22gpu_kernel_impl_nocastIZZZNS0_65_GLOBAL__N__cd49fe81_27_ActivationSoftplusKernel_cu_9e10b42f_309424softplus_backward_kernelERNS_18TensorIteratorBaseERKN3c106ScalarES9_ENKUlvE_clEvENKUlvE_clEvEUlddE_EEvS5_RKT_EUliE_EEviT1_,"a",@progbits
	.sectionflags	@""
	.align	4
.nv.constant0._ZN2at6native18elementwise_kernelILi128ELi2EZNS0_22gpu_kernel_impl_nocastIZZZNS0_65_GLOBAL__N__cd49fe81_27_ActivationSoftplusKernel_cu_9e10b42f_309424softplus_backward_kernelERNS_18TensorIteratorBaseERKN3c106ScalarES9_ENKUlvE_clEvENKUlvE_clEvEUlddE_EEvS5_RKT_EUliE_EEviT1_:
	.zero		1024


//--------------------- .nv.constant2._ZN2at6native27unrolled_elementwise_kernelIZZZNS0_65_GLOBAL__N__cd49fe81_27_ActivationSoftplusKernel_cu_9e10b42f_309424softplus_backward_kernelERNS_18TensorIteratorBaseERKN3c106ScalarES8_ENKUlvE_clEvENKUlvE_clEvEUlddE_St5arrayIPcLm3EELi4E23TrivialOffsetCalculatorILi2EjESF_ILi1EjENS0_6memory15LoadWithoutCastENSI_16StoreWithoutCastEEEviT_T0_T2_T3_T4_T5_ --------------------------
	.section	.nv.constant2._ZN2at6native27unrolled_elementwise_kernelIZZZNS0_65_GLOBAL__N__cd49fe81_27_ActivationSoftplusKernel_cu_9e10b42f_309424softplus_backward_kernelERNS_18TensorIteratorBaseERKN3c106ScalarES8_ENKUlvE_clEvENKUlvE_clEvEUlddE_St5arrayIPcLm3EELi4E23TrivialOffsetCalculatorILi2EjESF_ILi1EjENS0_6memory15LoadWithoutCastENSI_16StoreWithoutCastEEEviT_T0_T2_T3_T4_T5_,"a",@progbits
	.sectionflags	@""
	.align	4
.nv.constant2._ZN2at6native27unrolled_elementwise_kernelIZZZNS0_65_GLOBAL__N__cd49fe81_27_ActivationSoftplusKernel_cu_9e10b42f_309424softplus_backward_kernelERNS_18TensorIteratorBaseERKN3c106ScalarES8_ENKUlvE_clEvENKUlvE_clEvEUlddE_St5arrayIPcLm3EELi4E23TrivialOffsetCalculatorILi2EjESF_ILi1EjENS0_6memory15LoadWithoutCastENSI_16StoreWithoutCastEEEviT_T0_T2_T3_T4_T5_:
        /*0000*/ 	.byte	0xef, 0x39, 0xfa, 0xfe, 0x42, 0x2e, 0xe6, 0xbf, 0x3f, 0x80, 0x39, 0x3b, 0x9e, 0xbc, 0x7a, 0xbc
        /*0010*/ 	.byte	0xea, 0x13, 0xa2, 0xfc, 0xf3, 0x8a, 0x92, 0x3e, 0x15, 0x13, 0x40, 0x62, 0xee, 0x1d, 0xc7, 0x3e
        /*0020*/ 	.byte	0x71, 0xeb, 0x89, 0x7c, 0x99, 0x01, 0xfa, 0x3e, 0x65, 0x1f, 0x76, 0x14, 0xa0, 0x01, 0x2a, 0x3f
        /*0030*/ 	.byte	0xaf, 0xb7, 0x52, 0x18, 0x6c, 0xc1, 0x56, 0x3f, 0x22, 0x23, 0x12, 0x11, 0x11, 0x11, 0x81, 0x3f
        /*0040*/ 	.byte	0xa1, 0x02, 0x55, 0x55, 0x55, 0x55, 0xa5, 0x3f, 0x11, 0x55, 0x55, 0x55, 0x55, 0x55, 0xc5, 0x3f
        /*0050*/ 	.byte	0x0b, 0x00, 0x00, 0x00, 0x00, 0x00, 0xe0, 0x3f


//--------------------- .nv.constant0._ZN2at6native27unrolled_elementwise_kernelIZZZNS0_65_GLOBAL__N__cd49fe81_27_ActivationSoftplusKernel_cu_9e10b42f_309424softplus_backward_kernelERNS_18TensorIteratorBaseERKN3c106ScalarES8_ENKUlvE_clEvENKUlvE_clEvEUlddE_St5arrayIPcLm3EELi4E23TrivialOffsetCalculatorILi2EjESF_ILi1EjENS0_6memory15LoadWithoutCastENSI_16StoreWithoutCastEEEviT_T0_T2_T3_T4_T5_ --------------------------
	.section	.nv.constant0._ZN2at6native27unrolled_elementwise_kernelIZZZNS0_65_GLOBAL__N__cd49fe81_27_ActivationSoftplusKernel_cu_9e10b42f_309424softplus_backward_kernelERNS_18TensorIteratorBaseERKN3c106ScalarES8_ENKUlvE_clEvENKUlvE_clEvEUlddE_St5arrayIPcLm3EELi4E23TrivialOffsetCalculatorILi2EjESF_ILi1EjENS0_6memory15LoadWithoutCastENSI_16StoreWithoutCastEEEviT_T0_T2_T3_T4_T5_,"a",@progbits
	.sectionflags	@""
	.align	4
.nv.constant0._ZN2at6native27unrolled_elementwise_kernelIZZZNS0_65_GLOBAL__N__cd49fe81_27_ActivationSoftplusKernel_cu_9e10b42f_309424softplus_backward_kernelERNS_18TensorIteratorBaseERKN3c106ScalarES8_ENKUlvE_clEvENKUlvE_clEvEUlddE_St5arrayIPcLm3EELi4E23TrivialOffsetCalculatorILi2EjESF_ILi1EjENS0_6memory15LoadWithoutCastENSI_16StoreWithoutCastEEEviT_T0_T2_T3_T4_T5_:
	.zero		412


//--------------------- .nv.constant2._ZN2at6native29vectorized_elementwise_kernelILi2EZZZNS0_65_GLOBAL__N__cd49fe81_27_ActivationSoftplusKernel_cu_9e10b42f_309424softplus_backward_kernelERNS_18TensorIteratorBaseERKN3c106ScalarES8_ENKUlvE_clEvENKUlvE_clEvEUlddE_St5arrayIPcLm3EEEEviT0_T1_ --------------------------
	.section	.nv.constant2._ZN2at6native29vectorized_elementwise_kernelILi2EZZZNS0_65_GLOBAL__N__cd49fe81_27_ActivationSoftplusKernel_cu_9e10b42f_309424softplus_backward_kernelERNS_18TensorIteratorBaseERKN3c106ScalarES8_ENKUlvE_clEvENKUlvE_clEvEUlddE_St5arrayIPcLm3EEEEviT0_T1_,"a",@progbits
	.sectionflags	@""
	.align	4
.nv.constant2._ZN2at6native29vectorized_elementwise_kernelILi2EZZZNS0_65_GLOBAL__N__cd49fe81_27_ActivationSoftplusKernel_cu_9e10b42f_309424softplus_backward_kernelERNS_18TensorIteratorBaseERKN3c106ScalarES8_ENKUlvE_clEvENKUlvE_clEvEUlddE_St5arrayIPcLm3EEEEviT0_T1_:
        /*0000*/ 	.byte	0xef, 0x39, 0xfa, 0xfe, 0x42, 0x2e, 0xe6, 0xbf, 0x3f, 0x80, 0x39, 0x3b, 0x9e, 0xbc, 0x7a, 0xbc
        /*0010*/ 	.byte	0xea, 0x13, 0xa2, 0xfc, 0xf3, 0x8a, 0x92, 0x3e, 0x15, 0x13, 0x40, 0x62, 0xee, 0x1d, 0xc7, 0x3e
        /*0020*/ 	.byte	0x71, 0xeb, 0x89, 0x7c, 0x99, 0x01, 0xfa, 0x3e, 0x65, 0x1f, 0x76, 0x14, 0xa0, 0x01, 0x2a, 0x3f
        /*0030*/ 	.byte	0xaf, 0xb7, 0x52, 0x18, 0x6c, 0xc1, 0x56, 0x3f, 0x22, 0x23, 0x12, 0x11, 0x11, 0x11, 0x81, 0x3f
        /*0040*/ 	.byte	0xa1, 0x02, 0x55, 0x55, 0x55, 0x55, 0xa5, 0x3f, 0x11, 0x55, 0x55, 0x55, 0x55, 0x55, 0xc5, 0x3f
        /*0050*/ 	.byte	0x0b, 0x00, 0x00, 0x00, 0x00, 0x00, 0xe0, 0x3f


//--------------------- .nv.constant0._ZN2at6native29vectorized_elementwise_kernelILi2EZZZNS0_65_GLOBAL__N__cd49fe81_27_ActivationSoftplusKernel_cu_9e10b42f_309424softplus_backward_kernelERNS_18TensorIteratorBaseERKN3c106ScalarES8_ENKUlvE_clEvENKUlvE_clEvEUlddE_St5arrayIPcLm3EEEEviT0_T1_ --------------------------
	.section	.nv.constant0._ZN2at6native29vectorized_elementwise_kernelILi2EZZZNS0_65_GLOBAL__N__cd49fe81_27_ActivationSoftplusKernel_cu_9e10b42f_309424softplus_backward_kernelERNS_18TensorIteratorBaseERKN3c106ScalarES8_ENKUlvE_clEvENKUlvE_clEvEUlddE_St5arrayIPcLm3EEEEviT0_T1_,"a",@progbits
	.sectionflags	@""
	.align	4
.nv.constant0._ZN2at6native29vectorized_elementwise_kernelILi2EZZZNS0_65_GLOBAL__N__cd49fe81_27_ActivationSoftplusKernel_cu_9e10b42f_309424softplus_backward_kernelERNS_18TensorIteratorBaseERKN3c106ScalarES8_ENKUlvE_clEvENKUlvE_clEvEUlddE_St5arrayIPcLm3EEEEviT0_T1_:
	.zero		408


//--------------------- .nv.constant2._ZN2at6native29vectorized_elementwise_kernelILi4EZZZNS0_65_GLOBAL__N__cd49fe81_27_ActivationSoftplusKernel_cu_9e10b42f_309424softplus_backward_kernelERNS_18TensorIteratorBaseERKN3c106ScalarES8_ENKUlvE_clEvENKUlvE_clEvEUlddE_St5arrayIPcLm3EEEEviT0_T1_ --------------------------
	.section	.nv.constant2._ZN2at6native29vectorized_elementwise_kernelILi4EZZZNS0_65_GLOBAL__N__cd49fe81_27_ActivationSoftplusKernel_cu_9e10b42f_309424softplus_backward_kernelERNS_18TensorIteratorBaseERKN3c106ScalarES8_ENKUlvE_clEvENKUlvE_clEvEUlddE_St5arrayIPcLm3EEEEviT0_T1_,"a",@progbits
	.sectionflags	@""
	.align	4
.nv.constant2._ZN2at6native29vectorized_elementwise_kernelILi4EZZZNS0_65_GLOBAL__N__cd49fe81_27_ActivationSoftplusKernel_cu_9e10b42f_309424softplus_backward_kernelERNS_18TensorIteratorBaseERKN3c106ScalarES8_ENKUlvE_clEvENKUlvE_clEvEUlddE_St5arrayIPcLm3EEEEviT0_T1_:
        /*0000*/ 	.byte	0xef, 0x39, 0xfa, 0xfe, 0x42, 0x2e, 0xe6, 0xbf, 0x3f, 0x80, 0x39, 0x3b, 0x9e, 0xbc, 0x7a, 0xbc
        /*0010*/ 	.byte	0xea, 0x13, 0xa2, 0xfc, 0xf3, 0x8a, 0x92, 0x3e, 0x15, 0x13, 0x40, 0x62, 0xee, 0x1d, 0xc7, 0x3e
        /*0020*/ 	.byte	0x71, 0xeb, 0x89, 0x7c, 0x99, 0x01, 0xfa, 0x3e, 0x65, 0x1f, 0x76, 0x14, 0xa0, 0x01, 0x2a, 0x3f
        /*0030*/ 	.byte	0xaf, 0xb7, 0x52, 0x18, 0x6c, 0xc1, 0x56, 0x3f, 0x22, 0x23, 0x12, 0x11, 0x11, 0x11, 0x81, 0x3f
        /*0040*/ 	.byte	0xa1, 0x02, 0x55, 0x55, 0x55, 0x55, 0xa5, 0x3f, 0x11, 0x55, 0x55, 0x55, 0x55, 0x55, 0xc5, 0x3f
        /*0050*/ 	.byte	0x0b, 0x00, 0x00, 0x00, 0x00, 0x00, 0xe0, 0x3f


//--------------------- .nv.constant0._ZN2at6native29vectorized_elementwise_kernelILi4EZZZNS0_65_GLOBAL__N__cd49fe81_27_ActivationSoftplusKernel_cu_9e10b42f_309424softplus_backward_kernelERNS_18TensorIteratorBaseERKN3c106ScalarES8_ENKUlvE_clEvENKUlvE_clEvEUlddE_St5arrayIPcLm3EEEEviT0_T1_ --------------------------
	.section	.nv.constant0._ZN2at6native29vectorized_elementwise_kernelILi4EZZZNS0_65_GLOBAL__N__cd49fe81_27_ActivationSoftplusKernel_cu_9e10b42f_309424softplus_backward_kernelERNS_18TensorIteratorBaseERKN3c106ScalarES8_ENKUlvE_clEvENKUlvE_clEvEUlddE_St5arrayIPcLm3EEEEviT0_T1_,"a",@progbits
	.sectionflags	@""
	.align	4
.nv.constant0._ZN2at6native29vectorized_elementwise_kernelILi4EZZZNS0_65_GLOBAL__N__cd49fe81_27_ActivationSoftplusKernel_cu_9e10b42f_309424softplus_backward_kernelERNS_18TensorIteratorBaseERKN3c106ScalarES8_ENKUlvE_clEvENKUlvE_clEvEUlddE_St5arrayIPcLm3EEEEviT0_T1_:
	.zero		408


//--------------------- .nv.constant0._ZN2at6native29vectorized_elementwise_kernelILi8EZZZNS0_65_GLOBAL__N__cd49fe81_27_ActivationSoftplusKernel_cu_9e10b42f_309424softplus_backward_kernelERNS_18TensorIteratorBaseERKN3c106ScalarES8_ENKUlvE_clEvENKUlvE_clEvEUlddE_St5arrayIPcLm3EEEEviT0_T1_ --------------------------
	.section	.nv.constant0._ZN2at6native29vectorized_elementwise_kernelILi8EZZZNS0_65_GLOBAL__N__cd49fe81_27_ActivationSoftplusKernel_cu_9e10b42f_309424softplus_backward_kernelERNS_18TensorIteratorBaseERKN3c106ScalarES8_ENKUlvE_clEvENKUlvE_clEvEUlddE_St5arrayIPcLm3EEEEviT0_T1_,"a",@progbits
	.sectionflags	@""
	.align	4
.nv.constant0._ZN2at6native29vectorized_elementwise_kernelILi8EZZZNS0_65_GLOBAL__N__cd49fe81_27_ActivationSoftplusKernel_cu_9e10b42f_309424softplus_backward_kernelERNS_18TensorIteratorBaseERKN3c106ScalarES8_ENKUlvE_clEvENKUlvE_clEvEUlddE_St5arrayIPcLm3EEEEviT0_T1_:
	.zero		408


//--------------------- .nv.constant2._ZN2at6native18elementwise_kernelILi128ELi4EZNS0_15gpu_kernel_implIZZZNS0_65_GLOBAL__N__cd49fe81_27_ActivationSoftplusKernel_cu_9e10b42f_309415softplus_kernelERNS_18TensorIteratorBaseERKN3c106ScalarES9_ENKUlvE_clEvENKUlvE2_clEvEUlNS6_8BFloat16EE_EEvS5_RKT_EUliE_EEviT1_ --------------------------
	.section	.nv.constant2._ZN2at6native18elementwise_kernelILi128ELi4EZNS0_15gpu_kernel_implIZZZNS0_65_GLOBAL__N__cd49fe81_27_ActivationSoftplusKernel_cu_9e10b42f_309415softplus_kernelERNS_18TensorIteratorBaseERKN3c106ScalarES9_ENKUlvE_clEvENKUlvE2_clEvEUlNS6_8BFloat16EE_EEvS5_RKT_EUliE_EEviT1_,"a",@progbits
	.sectionflags	@""
	.align	4
.nv.constant2._ZN2at6native18elementwise_kernelILi128ELi4EZNS0_15gpu_kernel_implIZZZNS0_65_GLOBAL__N__cd49fe81_27_ActivationSoftplusKernel_cu_9e10b42f_309415softplus_kernelERNS_18TensorIteratorBaseERKN3c106ScalarES9_ENKUlvE_clEvENKUlvE2_clEvEUlNS6_8BFloat16EE_EEvS5_RKT_EUliE_EEviT1_:
        /*0000*/ 	.byte	0x00, 0x00, 0x00, 0xf0, 0xff, 0xff, 0x0f, 0x38


//--------------------- .nv.constant0._ZN2at6native18elementwise_kernelILi128ELi4EZNS0_15gpu_kernel_implIZZZNS0_65_GLOBAL__N__cd49fe81_27_ActivationSoftplusKernel_cu_9e10b42f_309415softplus_kernelERNS_18TensorIteratorBaseERKN3c106ScalarES9_ENKUlvE_clEvENKUlvE2_clEvEUlNS6_8BFloat16EE_EEvS5_RKT_EUliE_EEviT1_ --------------------------
	.section	.nv.constant0._ZN2at6native18elementwise_kernelILi128ELi4EZNS0_15gpu_kernel_implIZZZNS0_65_GLOBAL__N__cd49fe81_27_ActivationSoftplusKernel_cu_9e10b42f_309415softplus_kernelERNS_18TensorIteratorBaseERKN3c106ScalarES9_ENKUlvE_clEvENKUlvE2_clEvEUlNS6_8BFloat16EE_EEvS5_RKT_EUliE_EEviT1_,"a",@progbits
	.sectionflags	@""
	.align	4
.nv.constant0._ZN2at6native18elementwise_kernelILi128ELi4EZNS0_15gpu_kernel_implIZZZNS0_65_GLOBAL__N__cd49fe81_27_ActivationSoftplusKernel_cu_9e10b42f_309415softplus_kernelERNS_18TensorIteratorBaseERKN3c106ScalarES9_ENKUlvE_clEvENKUlvE2_clEvEUlNS6_8BFloat16EE_EEvS5_RKT_EUliE_EEviT1_:
	.zero		912


//--------------------- .nv.constant2._ZN2at6native27unrolled_elementwise_kernelIZZZNS0_65_GLOBAL__N__cd49fe81_27_ActivationSoftplusKernel_cu_9e10b42f_309415softplus_kernelERNS_18TensorIteratorBaseERKN3c106ScalarES8_ENKUlvE_clEvENKUlvE2_clEvEUlNS5_8BFloat16EE_St5arrayIPcLm2EELi4E23TrivialOffsetCalculatorILi1EjESH_NS0_6memory12LoadWithCastILi1EEENSI_13StoreWithCastILi1EEEEEviT_T0_T2_T3_T4_T5_ --------------------------
	.section	.nv.constant2._ZN2at6native27unrolled_elementwise_kernelIZZZNS0_65_GLOBAL__N__cd49fe81_27_ActivationSoftplusKernel_cu_9e10b42f_309415softplus_kernelERNS_18TensorIteratorBaseERKN3c106ScalarES8_ENKUlvE_clEvENKUlvE2_clEvEUlNS5_8BFloat16EE_St5arrayIPcLm2EELi4E23TrivialOffsetCalculatorILi1EjESH_NS0_6memory12LoadWithCastILi1EEENSI_13StoreWithCastILi1EEEEEviT_T0_T2_T3_T4_T5_,"a",@progbits
	.sectionflags	@""
	.align	4
.nv.constant2._ZN2at6native27unrolled_elementwise_kernelIZZZNS0_65_GLOBAL__N__cd49fe81_27_ActivationSoftplusKernel_cu_9e10b42f_309415softplus_kernelERNS_18TensorIteratorBaseERKN3c106ScalarES8_ENKUlvE_clEvENKUlvE2_clEvEUlNS5_8BFloat16EE_St5arrayIPcLm2EELi4E23TrivialOffsetCalculatorILi1EjESH_NS0_6memory12LoadWithCastILi1EEENSI_13StoreWithCastILi1EEEEEviT_T0_T2_T3_T4_T5_:
        /*0000*/ 	.byte	0x00, 0x00, 0x00, 0xf0, 0xff, 0xff, 0x0f, 0x38


//--------------------- .nv.constant0._ZN2at6native27unrolled_elementwise_kernelIZZZNS0_65_GLOBAL__N__cd49fe81_27_ActivationSoftplusKernel_cu_9e10b42f_309415softplus_kernelERNS_18TensorIteratorBaseERKN3c106ScalarES8_ENKUlvE_clEvENKUlvE2_clEvEUlNS5_8BFloat16EE_St5arrayIPcLm2EELi4E23TrivialOffsetCalculatorILi1EjESH_NS0_6memory12LoadWithCastILi1EEENSI_13StoreWithCastILi1EEEEEviT_T0_T2_T3_T4_T5_ --------------------------
	.section	.nv.constant0._ZN2at6native27unrolled_elementwise_kernelIZZZNS0_65_GLOBAL__N__cd49fe81_27_ActivationSoftplusKernel_cu_9e10b42f_309415softplus_kernelERNS_18TensorIteratorBaseERKN3c106ScalarES8_ENKUlvE_clEvENKUlvE2_clEvEUlNS5_8BFloat16EE_St5arrayIPcLm2EELi4E23TrivialOffsetCalculatorILi1EjESH_NS0_6memory12LoadWithCastILi1EEENSI_13StoreWithCastILi1EEEEEviT_T0_T2_T3_T4_T5_,"a",@progbits
	.sectionflags	@""
	.align	4
.nv.constant0._ZN2at6native27unrolled_elementwise_kernelIZZZNS0_65_GLOBAL__N__cd49fe81_27_ActivationSoftplusKernel_cu_9e10b42f_309415softplus_kernelERNS_18TensorIteratorBaseERKN3c106ScalarES8_ENKUlvE_clEvENKUlvE2_clEvEUlNS5_8BFloat16EE_St5arrayIPcLm2EELi4E23TrivialOffsetCalculatorILi1EjESH_NS0_6memory12LoadWithCastILi1EEENSI_13StoreWithCastILi1EEEEEviT_T0_T2_T3_T4_T5_:
	.zero		412


//--------------------- .nv.constant0._ZN2at6native18elementwise_kernelILi128ELi4EZNS0_22gpu_kernel_impl_nocastIZZZNS0_65_GLOBAL__N__cd49fe81_27_ActivationSoftplusKernel_cu_9e10b42f_309415softplus_kernelERNS_18TensorIteratorBaseERKN3c106ScalarES9_ENKUlvE_clEvENKUlvE2_clEvEUlNS6_8BFloat16EE_EEvS5_RKT_EUliE_EEviT1_ --------------------------
	.section	.nv.constant0._ZN2at6native18elementwise_kernelILi128ELi4EZNS0_22gpu_kernel_impl_nocastIZZZNS0_65_GLOBAL__N__cd49fe81_27_ActivationSoftplusKernel_cu_9e10b42f_309415softplus_kernelERNS_18TensorIteratorBaseERKN3c106ScalarES9_ENKUlvE_clEvENKUlvE2_clEvEUlNS6_8BFloat16EE_EEvS5_RKT_EUliE_EEviT1_,"a",@progbits
	.sectionflags	@""
	.align	4
.nv.constant0._ZN2at6native18elementwise_kernelILi128ELi4EZNS0_22gpu_kernel_impl_nocastIZZZNS0_65_GLOBAL__N__cd49fe81_27_ActivationSoftplusKernel_cu_9e10b42f_309415softplus_kernelERNS_18TensorIteratorBaseERKN3c106ScalarES9_ENKUlvE_clEvENKUlvE2_clEvEUlNS6_8BFloat16EE_EEvS5_RKT_EUliE_EEviT1_:
	.zero		904


//--------------------- .nv.constant0._ZN2at6native27unrolled_elementwise_kernelIZZZNS0_65_GLOBAL__N__cd49fe81_27_ActivationSoftplusKernel_cu_9e10b42f_309415softplus_kernelERNS_18TensorIteratorBaseERKN3c106ScalarES8_ENKUlvE_clEvENKUlvE2_clEvEUlNS5_8BFloat16EE_St5arrayIPcLm2EELi4E23TrivialOffsetCalculatorILi1EjESH_NS0_6memory15LoadWithoutCastENSI_16StoreWithoutCastEEEviT_T0_T2_T3_T4_T5_ --------------------------
	.section	.nv.constant0._ZN2at6native27unrolled_elementwise_kernelIZZZNS0_65_GLOBAL__N__cd49fe81_27_ActivationSoftplusKernel_cu_9e10b42f_309415softplus_kernelERNS_18TensorIteratorBaseERKN3c106ScalarES8_ENKUlvE_clEvENKUlvE2_clEvEUlNS5_8BFloat16EE_St5arrayIPcLm2EELi4E23TrivialOffsetCalculatorILi1EjESH_NS0_6memory15LoadWithoutCastENSI_16StoreWithoutCastEEEviT_T0_T2_T3_T4_T5_,"a",@progbits
	.sectionflags	@""
	.align	4
.nv.constant0._ZN2at6native27unrolled_elementwise_kernelIZZZNS0_65_GLOBAL__N__cd49fe81_27_ActivationSoftplusKernel_cu_9e10b42f_309415softplus_kernelERNS_18TensorIteratorBaseERKN3c106ScalarES8_ENKUlvE_clEvENKUlvE2_clEvEUlNS5_8BFloat16EE_St5arrayIPcLm2EELi4E23TrivialOffsetCalculatorILi1EjESH_NS0_6memory15LoadWithoutCastENSI_16StoreWithoutCastEEEviT_T0_T2_T3_T4_T5_:
	.zero		396


//--------------------- .nv.constant0._ZN2at6native29vectorized_elementwise_kernelILi2EZZZNS0_65_GLOBAL__N__cd49fe81_27_ActivationSoftplusKernel_cu_9e10b42f_309415softplus_kernelERNS_18TensorIteratorBaseERKN3c106ScalarES8_ENKUlvE_clEvENKUlvE2_clEvEUlNS5_8BFloat16EE_St5arrayIPcLm2EEEEviT0_T1_ --------------------------
	.section	.nv.constant0._ZN2at6native29vectorized_elementwise_kernelILi2EZZZNS0_65_GLOBAL__N__cd49fe81_27_ActivationSoftplusKernel_cu_9e10b42f_309415softplus_kernelERNS_18TensorIteratorBaseERKN3c106ScalarES8_ENKUlvE_clEvENKUlvE2_clEvEUlNS5_8BFloat16EE_St5arrayIPcLm2EEEEviT0_T1_,"a",@progbits
	.sectionflags	@""
	.align	4
.nv.constant0._ZN2at6native29vectorized_elementwise_kernelILi2EZZZNS0_65_GLOBAL__N__cd49fe81_27_ActivationSoftplusKernel_cu_9e10b42f_309415softplus_kernelERNS_18TensorIteratorBaseERKN3c106ScalarES8_ENKUlvE_clEvENKUlvE2_clEvEUlNS5_8BFloat16EE_St5arrayIPcLm2EEEEviT0_T1_:
	.zero		392


//--------------------- .nv.constant0._ZN2at6native29vectorized_elementwise_kernelILi4EZZZNS0_65_GLOBAL__N__cd49fe81_27_ActivationSoftplusKernel_cu_9e10b42f_309415softplus_kernelERNS_18TensorIteratorBaseERKN3c106ScalarES8_ENKUlvE_clEvENKUlvE2_clEvEUlNS5_8BFloat16EE_St5arrayIPcLm2EEEEviT0_T1_ --------------------------
	.section	.nv.constant0._ZN2at6native29vectorized_elementwise_kernelILi4EZZZNS0_65_GLOBAL__N__cd49fe81_27_ActivationSoftplusKernel_cu_9e10b42f_309415softplus_kernelERNS_18TensorIteratorBaseERKN3c106ScalarES8_ENKUlvE_clEvENKUlvE2_clEvEUlNS5_8BFloat16EE_St5arrayIPcLm2EEEEviT0_T1_,"a",@progbits
	.sectionflags	@""
	.align	4
.nv.constant0._ZN2at6native29vectorized_elementwise_kernelILi4EZZZNS0_65_GLOBAL__N__cd49fe81_27_ActivationSoftplusKernel_cu_9e10b42f_309415softplus_kernelERNS_18TensorIteratorBaseERKN3c106ScalarES8_ENKUlvE_clEvENKUlvE2_clEvEUlNS5_8BFloat16EE_St5arrayIPcLm2EEEEviT0_T1_:
	.zero		392


//--------------------- .nv.constant0._ZN2at6native29vectorized_elementwise_kernelILi8EZZZNS0_65_GLOBAL__N__cd49fe81_27_ActivationSoftplusKernel_cu_9e10b42f_309415softplus_kernelERNS_18TensorIteratorBaseERKN3c106ScalarES8_ENKUlvE_clEvENKUlvE2_clEvEUlNS5_8BFloat16EE_St5arrayIPcLm2EEEEviT0_T1_ --------------------------
	.section	.nv.constant0._ZN2at6native29vectorized_elementwise_kernelILi8EZZZNS0_65_GLOBAL__N__cd49fe81_27_ActivationSoftplusKernel_cu_9e10b42f_309415softplus_kernelERNS_18TensorIteratorBaseERKN3c106ScalarES8_ENKUlvE_clEvENKUlvE2_clEvEUlNS5_8BFloat16EE_St5arrayIPcLm2EEEEviT0_T1_,"a",@progbits
	.sectionflags	@""
	.align	4
.nv.constant0._ZN2at6native29vectorized_elementwise_kernelILi8EZZZNS0_65_GLOBAL__N__cd49fe81_27_ActivationSoftplusKernel_cu_9e10b42f_309415softplus_kernelERNS_18TensorIteratorBaseERKN3c106ScalarES8_ENKUlvE_clEvENKUlvE2_clEvEUlNS5_8BFloat16EE_St5arrayIPcLm2EEEEviT0_T1_:
	.zero		392


//--------------------- .nv.constant2._ZN2at6native18elementwise_kernelILi128ELi4EZNS0_15gpu_kernel_implIZZZNS0_65_GLOBAL__N__cd49fe81_27_ActivationSoftplusKernel_cu_9e10b42f_309415softplus_kernelERNS_18TensorIteratorBaseERKN3c106ScalarES9_ENKUlvE_clEvENKUlvE1_clEvEUlNS6_4HalfEE_EEvS5_RKT_EUliE_EEviT1_ --------------------------
	.section	.nv.constant2._ZN2at6native18elementwise_kernelILi128ELi4EZNS0_15gpu_kernel_implIZZZNS0_65_GLOBAL__N__cd49fe81_27_ActivationSoftplusKernel_cu_9e10b42f_309415softplus_kernelERNS_18TensorIteratorBaseERKN3c106ScalarES9_ENKUlvE_clEvENKUlvE1_clEvEUlNS6_4HalfEE_EEvS5_RKT_EUliE_EEviT1_,"a",@progbits
	.sectionflags	@""
	.align	4
.nv.constant2._ZN2at6native18elementwise_kernelILi128ELi4EZNS0_15gpu_kernel_implIZZZNS0_65_GLOBAL__N__cd49fe81_27_ActivationSoftplusKernel_cu_9e10b42f_309415softplus_kernelERNS_18TensorIteratorBaseERKN3c106ScalarES9_ENKUlvE_clEvENKUlvE1_clEvEUlNS6_4HalfEE_EEvS5_RKT_EUliE_EEviT1_:
        /*0000*/ 	.byte	0x00, 0x00, 0x00, 0xf0, 0xff, 0xff, 0x0f, 0x38


//--------------------- .nv.constant0._ZN2at6native18elementwise_kernelILi128ELi4EZNS0_15gpu_kernel_implIZZZNS0_65_GLOBAL__N__cd49fe81_27_ActivationSoftplusKernel_cu_9e10b42f_309415softplus_kernelERNS_18TensorIteratorBaseERKN3c106ScalarES9_ENKUlvE_clEvENKUlvE1_clEvEUlNS6_4HalfEE_EEvS5_RKT_EUliE_EEviT1_ --------------------------
	.section	.nv.constant0._ZN2at6native18elementwise_kernelILi128ELi4EZNS0_15gpu_kernel_implIZZZNS0_65_GLOBAL__N__cd49fe81_27_ActivationSoftplusKernel_cu_9e10b42f_309415softplus_kernelERNS_18TensorIteratorBaseERKN3c106ScalarES9_ENKUlvE_clEvENKUlvE1_clEvEUlNS6_4HalfEE_EEvS5_RKT_EUliE_EEviT1_,"a",@progbits
	.sectionflags	@""
	.align	4
.nv.constant0._ZN2at6native18elementwise_kernelILi128ELi4EZNS0_15gpu_kernel_implIZZZNS0_65_GLOBAL__N__cd49fe81_27_ActivationSoftplusKernel_cu_9e10b42f_309415softplus_kernelERNS_18TensorIteratorBaseERKN3c106ScalarES9_ENKUlvE_clEvENKUlvE1_clEvEUlNS6_4HalfEE_EEvS5_RKT_EUliE_EEviT1_:
	.zero		912


//--------------------- .nv.constant2._ZN2at6native27unrolled_elementwise_kernelIZZZNS0_65_GLOBAL__N__cd49fe81_27_ActivationSoftplusKernel_cu_9e10b42f_309415softplus_kernelERNS_18TensorIteratorBaseERKN3c106ScalarES8_ENKUlvE_clEvENKUlvE1_clEvEUlNS5_4HalfEE_St5arrayIPcLm2EELi4E23TrivialOffsetCalculatorILi1EjESH_NS0_6memory12LoadWithCastILi1EEENSI_13StoreWithCastILi1EEEEEviT_T0_T2_T3_T4_T5_ --------------------------
	.section	.nv.constant2._ZN2at6native27unrolled_elementwise_kernelIZZZNS0_65_GLOBAL__N__cd49fe81_27_ActivationSoftplusKernel_cu_9e10b42f_309415softplus_kernelERNS_18TensorIteratorBaseERKN3c106ScalarES8_ENKUlvE_clEvENKUlvE1_clEvEUlNS5_4HalfEE_St5arrayIPcLm2EELi4E23TrivialOffsetCalculatorILi1EjESH_NS0_6memory12LoadWithCastILi1EEENSI_13StoreWithCastILi1EEEEEviT_T0_T2_T3_T4_T5_,"a",@progbits
	.sectionflags	@""
	.align	4
.nv.constant2._ZN2at6native27unrolled_elementwise_kernelIZZZNS0_65_GLOBAL__N__cd49fe81_27_ActivationSoftplusKernel_cu_9e10b42f_309415softplus_kernelERNS_18TensorIteratorBaseERKN3c106ScalarES8_ENKUlvE_clEvENKUlvE1_clEvEUlNS5_4HalfEE_St5arrayIPcLm2EELi4E23TrivialOffsetCalculatorILi1EjESH_NS0_6memory12LoadWithCastILi1EEENSI_13StoreWithCastILi1EEEEEviT_T0_T2_T3_T4_T5_:
        /*0000*/ 	.byte	0x00, 0x00, 0x00, 0xf0, 0xff, 0xff, 0x0f, 0x38


//--------------------- .nv.constant0._ZN2at6native27unrolled_elementwise_kernelIZZZNS0_65_GLOBAL__N__cd49fe81_27_ActivationSoftplusKernel_cu_9e10b42f_309415softplus_kernelERNS_18TensorIteratorBaseERKN3c106ScalarES8_ENKUlvE_clEvENKUlvE1_clEvEUlNS5_4HalfEE_St5arrayIPcLm2EELi4E23TrivialOffsetCalculatorILi1EjESH_NS0_6memory12LoadWithCastILi1EEENSI_13StoreWithCastILi1EEEEEviT_T0_T2_T3_T4_T5_ --------------------------
	.section	.nv.constant0._ZN2at6native27unrolled_elementwise_kernelIZZZNS0_65_GLOBAL__N__cd49fe81_27_ActivationSoftplusKernel_cu_9e10b42f_309415softplus_kernelERNS_18TensorIteratorBaseERKN3c106ScalarES8_ENKUlvE_clEvENKUlvE1_clEvEUlNS5_4HalfEE_St5arrayIPcLm2EELi4E23TrivialOffsetCalculatorILi1EjESH_NS0_6memory12LoadWithCastILi1EEENSI_13StoreWithCastILi1EEEEEviT_T0_T2_T3_T4_T5_,"a",@progbits
	.sectionflags	@""
	.align	4
.nv.constant0._ZN2at6native27unrolled_elementwise_kernelIZZZNS0_65_GLOBAL__N__cd49fe81_27_ActivationSoftplusKernel_cu_9e10b42f_309415softplus_kernelERNS_18TensorIteratorBaseERKN3c106ScalarES8_ENKUlvE_clEvENKUlvE1_clEvEUlNS5_4HalfEE_St5arrayIPcLm2EELi4E23TrivialOffsetCalculatorILi1EjESH_NS0_6memory12LoadWithCastILi1EEENSI_13StoreWithCastILi1EEEEEviT_T0_T2_T3_T4_T5_:
	.zero		412


//--------------------- .nv.constant0._ZN2at6native18elementwise_kernelILi128ELi4EZNS0_22gpu_kernel_impl_nocastIZZZNS0_65_GLOBAL__N__cd49fe81_27_ActivationSoftplusKernel_cu_9e10b42f_309415softplus_kernelERNS_18TensorIteratorBaseERKN3c106ScalarES9_ENKUlvE_clEvENKUlvE1_clEvEUlNS6_4HalfEE_EEvS5_RKT_EUliE_EEviT1_ --------------------------
	.section	.nv.constant0._ZN2at6native18elementwise_kernelILi128ELi4EZNS0_22gpu_kernel_impl_nocastIZZZNS0_65_GLOBAL__N__cd49fe81_27_ActivationSoftplusKernel_cu_9e10b42f_309415softplus_kernelERNS_18TensorIteratorBaseERKN3c106ScalarES9_ENKUlvE_clEvENKUlvE1_clEvEUlNS6_4HalfEE_EEvS5_RKT_EUliE_EEviT1_,"a",@progbits
	.sectionflags	@""
	.align	4
.nv.constant0._ZN2at6native18elementwise_kernelILi128ELi4EZNS0_22gpu_kernel_impl_nocastIZZZNS0_65_GLOBAL__N__cd49fe81_27_ActivationSoftplusKernel_cu_9e10b42f_309415softplus_kernelERNS_18TensorIteratorBaseERKN3c106ScalarES9_ENKUlvE_clEvENKUlvE1_clEvEUlNS6_4HalfEE_EEvS5_RKT_EUliE_EEviT1_:
	.zero		904


//--------------------- .nv.constant0._ZN2at6native27unrolled_elementwise_kernelIZZZNS0_65_GLOBAL__N__cd49fe81_27_ActivationSoftplusKernel_cu_9e10b42f_309415softplus_kernelERNS_18TensorIteratorBaseERKN3c106ScalarES8_ENKUlvE_clEvENKUlvE1_clEvEUlNS5_4HalfEE_St5arrayIPcLm2EELi4E23TrivialOffsetCalculatorILi1EjESH_NS0_6memory15LoadWithoutCastENSI_16StoreWithoutCastEEEviT_T0_T2_T3_T4_T5_ --------------------------
	.section	.nv.constant0._ZN2at6native27unrolled_elementwise_kernelIZZZNS0_65_GLOBAL__N__cd49fe81_27_ActivationSoftplusKernel_cu_9e10b42f_309415softplus_kernelERNS_18TensorIteratorBaseERKN3c106ScalarES8_ENKUlvE_clEvENKUlvE1_clEvEUlNS5_4HalfEE_St5arrayIPcLm2EELi4E23TrivialOffsetCalculatorILi1EjESH_NS0_6memory15LoadWithoutCastENSI_16StoreWithoutCastEEEviT_T0_T2_T3_T4_T5_,"a",@progbits
	.sectionflags	@""
	.align	4
.nv.constant0._ZN2at6native27unrolled_elementwise_kernelIZZZNS0_65_GLOBAL__N__cd49fe81_27_ActivationSoftplusKernel_cu_9e10b42f_309415softplus_kernelERNS_18TensorIteratorBaseERKN3c106ScalarES8_ENKUlvE_clEvENKUlvE1_clEvEUlNS5_4HalfEE_St5arrayIPcLm2EELi4E23TrivialOffsetCalculatorILi1EjESH_NS0_6memory15LoadWithoutCastENSI_16StoreWithoutCastEEEviT_T0_T2_T3_T4_T5_:
	.zero		396


//--------------------- .nv.constant0._ZN2at6native29vectorized_elementwise_kernelILi2EZZZNS0_65_GLOBAL__N__cd49fe81_27_ActivationSoftplusKernel_cu_9e10b42f_309415softplus_kernelERNS_18TensorIteratorBaseERKN3c106ScalarES8_ENKUlvE_clEvENKUlvE1_clEvEUlNS5_4HalfEE_St5arrayIPcLm2EEEEviT0_T1_ --------------------------
	.section	.nv.constant0._ZN2at6native29vectorized_elementwise_kernelILi2EZZZNS0_65_GLOBAL__N__cd49fe81_27_ActivationSoftplusKernel_cu_9e10b42f_309415softplus_kernelERNS_18TensorIteratorBaseERKN3c106ScalarES8_ENKUlvE_clEvENKUlvE1_clEvEUlNS5_4HalfEE_St5arrayIPcLm2EEEEviT0_T1_,"a",@progbits
	.sectionflags	@""
	.align	4
.nv.constant0._ZN2at6native29vectorized_elementwise_kernelILi2EZZZNS0_65_GLOBAL__N__cd49fe81_27_ActivationSoftplusKernel_cu_9e10b42f_309415softplus_kernelERNS_18TensorIteratorBaseERKN3c106ScalarES8_ENKUlvE_clEvENKUlvE1_clEvEUlNS5_4HalfEE_St5arrayIPcLm2EEEEviT0_T1_:
	.zero		392


//--------------------- .nv.constant0._ZN2at6native29vectorized_elementwise_kernelILi4EZZZNS0_65_GLOBAL__N__cd49fe81_27_ActivationSoftplusKernel_cu_9e10b42f_309415softplus_kernelERNS_18TensorIteratorBaseERKN3c106ScalarES8_ENKUlvE_clEvENKUlvE1_clEvEUlNS5_4HalfEE_St5arrayIPcLm2EEEEviT0_T1_ --------------------------
	.section	.nv.constant0._ZN2at6native29vectorized_elementwise_kernelILi4EZZZNS0_65_GLOBAL__N__cd49fe81_27_ActivationSoftplusKernel_cu_9e10b42f_309415softplus_kernelERNS_18TensorIteratorBaseERKN3c106ScalarES8_ENKUlvE_clEvENKUlvE1_clEvEUlNS5_4HalfEE_St5arrayIPcLm2EEEEviT0_T1_,"a",@progbits
	.sectionflags	@""
	.align	4
.nv.constant0._ZN2at6native29vectorized_elementwise_kernelILi4EZZZNS0_65_GLOBAL__N__cd49fe81_27_ActivationSoftplusKernel_cu_9e10b42f_309415softplus_kernelERNS_18TensorIteratorBaseERKN3c106ScalarES8_ENKUlvE_clEvENKUlvE1_clEvEUlNS5_4HalfEE_St5arrayIPcLm2EEEEviT0_T1_:
	.zero		392


//--------------------- .nv.constant0._ZN2at6native29vectorized_elementwise_kernelILi8EZZZNS0_65_GLOBAL__N__cd49fe81_27_ActivationSoftplusKernel_cu_9e10b42f_309415softplus_kernelERNS_18TensorIteratorBaseERKN3c106ScalarES8_ENKUlvE_clEvENKUlvE1_clEvEUlNS5_4HalfEE_St5arrayIPcLm2EEEEviT0_T1_ --------------------------
	.section	.nv.constant0._ZN2at6native29vectorized_elementwise_kernelILi8EZZZNS0_65_GLOBAL__N__cd49fe81_27_ActivationSoftplusKernel_cu_9e10b42f_309415softplus_kernelERNS_18TensorIteratorBaseERKN3c106ScalarES8_ENKUlvE_clEvENKUlvE1_clEvEUlNS5_4HalfEE_St5arrayIPcLm2EEEEviT0_T1_,"a",@progbits
	.sectionflags	@""
	.align	4
.nv.constant0._ZN2at6native29vectorized_elementwise_kernelILi8EZZZNS0_65_GLOBAL__N__cd49fe81_27_ActivationSoftplusKernel_cu_9e10b42f_309415softplus_kernelERNS_18TensorIteratorBaseERKN3c106ScalarES8_ENKUlvE_clEvENKUlvE1_clEvEUlNS5_4HalfEE_St5arrayIPcLm2EEEEviT0_T1_:
	.zero		392


//--------------------- .nv.constant2._ZN2at6native18elementwise_kernelILi128ELi4EZNS0_15gpu_kernel_implIZZZNS0_65_GLOBAL__N__cd49fe81_27_ActivationSoftplusKernel_cu_9e10b42f_309415softplus_kernelERNS_18TensorIteratorBaseERKN3c106ScalarES9_ENKUlvE_clEvENKUlvE0_clEvEUlfE_EEvS5_RKT_EUliE_EEviT1_ --------------------------
	.section	.nv.constant2._ZN2at6native18elementwise_kernelILi128ELi4EZNS0_15gpu_kernel_implIZZZNS0_65_GLOBAL__N__cd49fe81_27_ActivationSoftplusKernel_cu_9e10b42f_309415softplus_kernelERNS_18TensorIteratorBaseERKN3c106ScalarES9_ENKUlvE_clEvENKUlvE0_clEvEUlfE_EEvS5_RKT_EUliE_EEviT1_,"a",@progbits
	.sectionflags	@""
	.align	4
.nv.constant2._ZN2at6native18elementwise_kernelILi128ELi4EZNS0_15gpu_kernel_implIZZZNS0_65_GLOBAL__N__cd49fe81_27_ActivationSoftplusKernel_cu_9e10b42f_309415softplus_kernelERNS_18TensorIteratorBaseERKN3c106ScalarES9_ENKUlvE_clEvENKUlvE0_clEvEUlfE_EEvS5_RKT_EUliE_EEviT1_:
        /*0000*/ 	.byte	0x00, 0x00, 0x00, 0xf0, 0xff, 0xff, 0x0f, 0x38


//--------------------- .nv.constant0._ZN2at6native18elementwise_kernelILi128ELi4EZNS0_15gpu_kernel_implIZZZNS0_65_GLOBAL__N__cd49fe81_27_ActivationSoftplusKernel_cu_9e10b42f_309415softplus_kernelERNS_18TensorIteratorBaseERKN3c106ScalarES9_ENKUlvE_clEvENKUlvE0_clEvEUlfE_EEvS5_RKT_EUliE_EEviT1_ --------------------------
	.section	.nv.constant0._ZN2at6native18elementwise_kernelILi128ELi4EZNS0_15gpu_kernel_implIZZZNS0_65_GLOBAL__N__cd49fe81_27_ActivationSoftplusKernel_cu_9e10b42f_309415softplus_kernelERNS_18TensorIteratorBaseERKN3c106ScalarES9_ENKUlvE_clEvENKUlvE0_clEvEUlfE_EEvS5_RKT_EUliE_EEviT1_,"a",@progbits
	.sectionflags	@""
	.align	4
.nv.constant0._ZN2at6native18elementwise_kernelILi128ELi4EZNS0_15gpu_kernel_implIZZZNS0_65_GLOBAL__N__cd49fe81_27_ActivationSoftplusKernel_cu_9e10b42f_309415softplus_kernelERNS_18TensorIteratorBaseERKN3c106ScalarES9_ENKUlvE_clEvENKUlvE0_clEvEUlfE_EEvS5_RKT_EUliE_EEviT1_:
	.zero		912


//--------------------- .nv.constant2._ZN2at6native27unrolled_elementwise_kernelIZZZNS0_65_GLOBAL__N__cd49fe81_27_ActivationSoftplusKernel_cu_9e10b42f_309415softplus_kernelERNS_18TensorIteratorBaseERKN3c106ScalarES8_ENKUlvE_clEvENKUlvE0_clEvEUlfE_St5arrayIPcLm2EELi4E23TrivialOffsetCalculatorILi1EjESG_NS0_6memory12LoadWithCastILi1EEENSH_13StoreWithCastILi1EEEEEviT_T0_T2_T3_T4_T5_ --------------------------
	.section	.nv.constant2._ZN2at6native27unrolled_elementwise_kernelIZZZNS0_65_GLOBAL__N__cd49fe81_27_ActivationSoftplusKernel_cu_9e10b42f_309415softplus_kernelERNS_18TensorIteratorBaseERKN3c106ScalarES8_ENKUlvE_clEvENKUlvE0_clEvEUlfE_St5arrayIPcLm2EELi4E23TrivialOffsetCalculatorILi1EjESG_NS0_6memory12LoadWithCastILi1EEENSH_13StoreWithCastILi1EEEEEviT_T0_T2_T3_T4_T5_,"a",@progbits
	.sectionflags	@""
	.align	4
.nv.constant2._ZN2at6native27unrolled_elementwise_kernelIZZZNS0_65_GLOBAL__N__cd49fe81_27_ActivationSoftplusKernel_cu_9e10b42f_309415softplus_kernelERNS_18TensorIteratorBaseERKN3c106ScalarES8_ENKUlvE_clEvENKUlvE0_clEvEUlfE_St5arrayIPcLm2EELi4E23TrivialOffsetCalculatorILi1EjESG_NS0_6memory12LoadWithCastILi1EEENSH_13StoreWithCastILi1EEEEEviT_T0_T2_T3_T4_T5_:
        /*0000*/ 	.byte	0x00, 0x00, 0x00, 0xf0, 0xff, 0xff, 0x0f, 0x38


//--------------------- .nv.constant0._ZN2at6native27unrolled_elementwise_kernelIZZZNS0_65_GLOBAL__N__cd49fe81_27_ActivationSoftplusKernel_cu_9e10b42f_309415softplus_kernelERNS_18TensorIteratorBaseERKN3c106ScalarES8_ENKUlvE_clEvENKUlvE0_clEvEUlfE_St5arrayIPcLm2EELi4E23TrivialOffsetCalculatorILi1EjESG_NS0_6memory12LoadWithCastILi1EEENSH_13StoreWithCastILi1EEEEEviT_T0_T2_T3_T4_T5_ --------------------------
	.section	.nv.constant0._ZN2at6native27unrolled_elementwise_kernelIZZZNS0_65_GLOBAL__N__cd49fe81_27_ActivationSoftplusKernel_cu_9e10b42f_309415softplus_kernelERNS_18TensorIteratorBaseERKN3c106ScalarES8_ENKUlvE_clEvENKUlvE0_clEvEUlfE_St5arrayIPcLm2EELi4E23TrivialOffsetCalculatorILi1EjESG_NS0_6memory12LoadWithCastILi1EEENSH_13StoreWithCastILi1EEEEEviT_T0_T2_T3_T4_T5_,"a",@progbits
	.sectionflags	@""
	.align	4
.nv.constant0._ZN2at6native27unrolled_elementwise_kernelIZZZNS0_65_GLOBAL__N__cd49fe81_27_ActivationSoftplusKernel_cu_9e10b42f_309415softplus_kernelERNS_18TensorIteratorBaseERKN3c106ScalarES8_ENKUlvE_clEvENKUlvE0_clEvEUlfE_St5arrayIPcLm2EELi4E23TrivialOffsetCalculatorILi1EjESG_NS0_6memory12LoadWithCastILi1EEENSH_13StoreWithCastILi1EEEEEviT_T0_T2_T3_T4_T5_:
	.zero		412


//--------------------- .nv.constant0._ZN2at6native18elementwise_kernelILi128ELi2EZNS0_22gpu_kernel_impl_nocastIZZZNS0_65_GLOBAL__N__cd49fe81_27_ActivationSoftplusKernel_cu_9e10b42f_309415softplus_kernelERNS_18TensorIteratorBaseERKN3c106ScalarES9_ENKUlvE_clEvENKUlvE0_clEvEUlfE_EEvS5_RKT_EUliE_EEviT1_ --------------------------
	.section	.nv.constant0._ZN2at6native18elementwise_kernelILi128ELi2EZNS0_22gpu_kernel_impl_nocastIZZZNS0_65_GLOBAL__N__cd49fe81_27_ActivationSoftplusKernel_cu_9e10b42f_309415softplus_kernelERNS_18TensorIteratorBaseERKN3c106ScalarES9_ENKUlvE_clEvENKUlvE0_clEvEUlfE_EEvS5_RKT_EUliE_EEviT1_,"a",@progbits
	.sectionflags	@""
	.align	4
.nv.constant0._ZN2at6native18elementwise_kernelILi128ELi2EZNS0_22gpu_kernel_impl_nocastIZZZNS0_65_GLOBAL__N__cd49fe81_27_ActivationSoftplusKernel_cu_9e10b42f_309415softplus_kernelERNS_18TensorIteratorBaseERKN3c106ScalarES9_ENKUlvE_clEvENKUlvE0_clEvEUlfE_EEvS5_RKT_EUliE_EEviT1_:
	.zero		904


//--------------------- .nv.constant0._ZN2at6native27unrolled_elementwise_kernelIZZZNS0_65_GLOBAL__N__cd49fe81_27_ActivationSoftplusKernel_cu_9e10b42f_309415softplus_kernelERNS_18TensorIteratorBaseERKN3c106ScalarES8_ENKUlvE_clEvENKUlvE0_clEvEUlfE_St5arrayIPcLm2EELi4E23TrivialOffsetCalculatorILi1EjESG_NS0_6memory15LoadWithoutCastENSH_16StoreWithoutCastEEEviT_T0_T2_T3_T4_T5_ --------------------------
	.section	.nv.constant0._ZN2at6native27unrolled_elementwise_kernelIZZZNS0_65_GLOBAL__N__cd49fe81_27_ActivationSoftplusKernel_cu_9e10b42f_309415softplus_kernelERNS_18TensorIteratorBaseERKN3c106ScalarES8_ENKUlvE_clEvENKUlvE0_clEvEUlfE_St5arrayIPcLm2EELi4E23TrivialOffsetCalculatorILi1EjESG_NS0_6memory15LoadWithoutCastENSH_16StoreWithoutCastEEEviT_T0_T2_T3_T4_T5_,"a",@progbits
	.sectionflags	@""
	.align	4
.nv.constant0._ZN2at6native27unrolled_elementwise_kernelIZZZNS0_65_GLOBAL__N__cd49fe81_27_ActivationSoftplusKernel_cu_9e10b42f_309415softplus_kernelERNS_18TensorIteratorBaseERKN3c106ScalarES8_ENKUlvE_clEvENKUlvE0_clEvEUlfE_St5arrayIPcLm2EELi4E23TrivialOffsetCalculatorILi1EjESG_NS0_6memory15LoadWithoutCastENSH_16StoreWithoutCastEEEviT_T0_T2_T3_T4_T5_:
	.zero		396


//--------------------- .nv.constant0._ZN2at6native29vectorized_elementwise_kernelILi2EZZZNS0_65_GLOBAL__N__cd49fe81_27_ActivationSoftplusKernel_cu_9e10b42f_309415softplus_kernelERNS_18TensorIteratorBaseERKN3c106ScalarES8_ENKUlvE_clEvENKUlvE0_clEvEUlfE_St5arrayIPcLm2EEEEviT0_T1_ --------------------------
	.section	.nv.constant0._ZN2at6native29vectorized_elementwise_kernelILi2EZZZNS0_65_GLOBAL__N__cd49fe81_27_ActivationSoftplusKernel_cu_9e10b42f_309415softplus_kernelERNS_18TensorIteratorBaseERKN3c106ScalarES8_ENKUlvE_clEvENKUlvE0_clEvEUlfE_St5arrayIPcLm2EEEEviT0_T1_,"a",@progbits
	.sectionflags	@""
	.align	4
.nv.constant0._ZN2at6native29vectorized_elementwise_kernelILi2EZZZNS0_65_GLOBAL__N__cd49fe81_27_ActivationSoftplusKernel_cu_9e10b42f_309415softplus_kernelERNS_18TensorIteratorBaseERKN3c106ScalarES8_ENKUlvE_clEvENKUlvE0_clEvEUlfE_St5arrayIPcLm2EEEEviT0_T1_:
	.zero		392


//--------------------- .nv.constant0._ZN2at6native29vectorized_elementwise_kernelILi4EZZZNS0_65_GLOBAL__N__cd49fe81_27_ActivationSoftplusKernel_cu_9e10b42f_309415softplus_kernelERNS_18TensorIteratorBaseERKN3c106ScalarES8_ENKUlvE_clEvENKUlvE0_clEvEUlfE_St5arrayIPcLm2EEEEviT0_T1_ --------------------------
	.section	.nv.constant0._ZN2at6native29vectorized_elementwise_kernelILi4EZZZNS0_65_GLOBAL__N__cd49fe81_27_ActivationSoftplusKernel_cu_9e10b42f_309415softplus_kernelERNS_18TensorIteratorBaseERKN3c106ScalarES8_ENKUlvE_clEvENKUlvE0_clEvEUlfE_St5arrayIPcLm2EEEEviT0_T1_,"a",@progbits
	.sectionflags	@""
	.align	4
.nv.constant0._ZN2at6native29vectorized_elementwise_kernelILi4EZZZNS0_65_GLOBAL__N__cd49fe81_27_ActivationSoftplusKernel_cu_9e10b42f_309415softplus_kernelERNS_18TensorIteratorBaseERKN3c106ScalarES8_ENKUlvE_clEvENKUlvE0_clEvEUlfE_St5arrayIPcLm2EEEEviT0_T1_:
	.zero		392


//--------------------- .nv.constant0._ZN2at6native29vectorized_elementwise_kernelILi8EZZZNS0_65_GLOBAL__N__cd49fe81_27_ActivationSoftplusKernel_cu_9e10b42f_309415softplus_kernelERNS_18TensorIteratorBaseERKN3c106ScalarES8_ENKUlvE_clEvENKUlvE0_clEvEUlfE_St5arrayIPcLm2EEEEviT0_T1_ --------------------------
	.section	.nv.constant0._ZN2at6native29vectorized_elementwise_kernelILi8EZZZNS0_65_GLOBAL__N__cd49fe81_27_ActivationSoftplusKernel_cu_9e10b42f_309415softplus_kernelERNS_18TensorIteratorBaseERKN3c106ScalarES8_ENKUlvE_clEvENKUlvE0_clEvEUlfE_St5arrayIPcLm2EEEEviT0_T1_,"a",@progbits
	.sectionflags	@""
	.align	4
.nv.constant0._ZN2at6native29vectorized_elementwise_kernelILi8EZZZNS0_65_GLOBAL__N__cd49fe81_27_ActivationSoftplusKernel_cu_9e10b42f_309415softplus_kernelERNS_18TensorIteratorBaseERKN3c106ScalarES8_ENKUlvE_clEvENKUlvE0_clEvEUlfE_St5arrayIPcLm2EEEEviT0_T1_:
	.zero		392


//--------------------- .nv.constant2._ZN2at6native18elementwise_kernelILi128ELi4EZNS0_15gpu_kernel_implIZZZNS0_65_GLOBAL__N__cd49fe81_27_ActivationSoftplusKernel_cu_9e10b42f_309415softplus_kernelERNS_18TensorIteratorBaseERKN3c106ScalarES9_ENKUlvE_clEvENKUlvE_clEvEUldE_EEvS5_RKT_EUliE_EEviT1_ --------------------------
	.section	.nv.constant2._ZN2at6native18elementwise_kernelILi128ELi4EZNS0_15gpu_kernel_implIZZZNS0_65_GLOBAL__N__cd49fe81_27_ActivationSoftplusKernel_cu_9e10b42f_309415softplus_kernelERNS_18TensorIteratorBaseERKN3c106ScalarES9_ENKUlvE_clEvENKUlvE_clEvEUldE_EEvS5_RKT_EUliE_EEviT1_,"a",@progbits
	.sectionflags	@""
	.align	4
.nv.constant2._ZN2at6native18elementwise_kernelILi128ELi4EZNS0_15gpu_kernel_implIZZZNS0_65_GLOBAL__N__cd49fe81_27_ActivationSoftplusKernel_cu_9e10b42f_309415softplus_kernelERNS_18TensorIteratorBaseERKN3c106ScalarES9_ENKUlvE_clEvENKUlvE_clEvEUldE_EEvS5_RKT_EUliE_EEviT1_:
        /* <DEDUP_REMOVED lines=15> */


//--------------------- .nv.constant0._ZN2at6native18elementwise_kernelILi128ELi4EZNS0_15gpu_kernel_implIZZZNS0_65_GLOBAL__N__cd49fe81_27_ActivationSoftplusKernel_cu_9e10b42f_309415softplus_kernelERNS_18TensorIteratorBaseERKN3c106ScalarES9_ENKUlvE_clEvENKUlvE_clEvEUldE_EEvS5_RKT_EUliE_EEviT1_ --------------------------
	.section	.nv.constant0._ZN2at6native18elementwise_kernelILi128ELi4EZNS0_15gpu_kernel_implIZZZNS0_65_GLOBAL__N__cd49fe81_27_ActivationSoftplusKernel_cu_9e10b42f_309415softplus_kernelERNS_18TensorIteratorBaseERKN3c106ScalarES9_ENKUlvE_clEvENKUlvE_clEvEUldE_EEvS5_RKT_EUliE_EEviT1_,"a",@progbits
	.sectionflags	@""
	.align	4
.nv.constant0._ZN2at6native18elementwise_kernelILi128ELi4EZNS0_15gpu_kernel_implIZZZNS0_65_GLOBAL__N__cd49fe81_27_ActivationSoftplusKernel_cu_9e10b42f_309415softplus_kernelERNS_18TensorIteratorBaseERKN3c106ScalarES9_ENKUlvE_clEvENKUlvE_clEvEUldE_EEvS5_RKT_EUliE_EEviT1_:
	.zero		920


//--------------------- .nv.constant2._ZN2at6native27unrolled_elementwise_kernelIZZZNS0_65_GLOBAL__N__cd49fe81_27_ActivationSoftplusKernel_cu_9e10b42f_309415softplus_kernelERNS_18TensorIteratorBaseERKN3c106ScalarES8_ENKUlvE_clEvENKUlvE_clEvEUldE_St5arrayIPcLm2EELi4E23TrivialOffsetCalculatorILi1EjESG_NS0_6memory12LoadWithCastILi1EEENSH_13StoreWithCastILi1EEEEEviT_T0_T2_T3_T4_T5_ --------------------------
	.section	.nv.constant2._ZN2at6native27unrolled_elementwise_kernelIZZZNS0_65_GLOBAL__N__cd49fe81_27_ActivationSoftplusKernel_cu_9e10b42f_309415softplus_kernelERNS_18TensorIteratorBaseERKN3c106ScalarES8_ENKUlvE_clEvENKUlvE_clEvEUldE_St5arrayIPcLm2EELi4E23TrivialOffsetCalculatorILi1EjESG_NS0_6memory12LoadWithCastILi1EEENSH_13StoreWithCastILi1EEEEEviT_T0_T2_T3_T4_T5_,"a",@progbits
	.sectionflags	@""
	.align	4
.nv.constant2._ZN2at6native27unrolled_elementwise_kernelIZZZNS0_65_GLOBAL__N__cd49fe81_27_ActivationSoftplusKernel_cu_9e10b42f_309415softplus_kernelERNS_18TensorIteratorBaseERKN3c106ScalarES8_ENKUlvE_clEvENKUlvE_clEvEUldE_St5arrayIPcLm2EELi4E23TrivialOffsetCalculatorILi1EjESG_NS0_6memory12LoadWithCastILi1EEENSH_13StoreWithCastILi1EEEEEviT_T0_T2_T3_T4_T5_:
        /* <DEDUP_REMOVED lines=15> */


//--------------------- .nv.constant0._ZN2at6native27unrolled_elementwise_kernelIZZZNS0_65_GLOBAL__N__cd49fe81_27_ActivationSoftplusKernel_cu_9e10b42f_309415softplus_kernelERNS_18TensorIteratorBaseERKN3c106ScalarES8_ENKUlvE_clEvENKUlvE_clEvEUldE_St5arrayIPcLm2EELi4E23TrivialOffsetCalculatorILi1EjESG_NS0_6memory12LoadWithCastILi1EEENSH_13StoreWithCastILi1EEEEEviT_T0_T2_T3_T4_T5_ --------------------------
	.section	.nv.constant0._ZN2at6native27unrolled_elementwise_kernelIZZZNS0_65_GLOBAL__N__cd49fe81_27_ActivationSoftplusKernel_cu_9e10b42f_309415softplus_kernelERNS_18TensorIteratorBaseERKN3c106ScalarES8_ENKUlvE_clEvENKUlvE_clEvEUldE_St5arrayIPcLm2EELi4E23TrivialOffsetCalculatorILi1EjESG_NS0_6memory12LoadWithCastILi1EEENSH_13StoreWithCastILi1EEEEEviT_T0_T2_T3_T4_T5_,"a",@progbits
	.sectionflags	@""
	.align	4
.nv.constant0._ZN2at6native27unrolled_elementwise_kernelIZZZNS0_65_GLOBAL__N__cd49fe81_27_ActivationSoftplusKernel_cu_9e10b42f_309415softplus_kernelERNS_18TensorIteratorBaseERKN3c106ScalarES8_ENKUlvE_clEvENKUlvE_clEvEUldE_St5arrayIPcLm2EELi4E23TrivialOffsetCalculatorILi1EjESG_NS0_6memory12LoadWithCastILi1EEENSH_13StoreWithCastILi1EEEEEviT_T0_T2_T3_T4_T5_:
	.zero		420


//--------------------- .nv.constant2._ZN2at6native18elementwise_kernelILi128ELi2EZNS0_22gpu_kernel_impl_nocastIZZZNS0_65_GLOBAL__N__cd49fe81_27_ActivationSoftplusKernel_cu_9e10b42f_309415softplus_kernelERNS_18TensorIteratorBaseERKN3c106ScalarES9_ENKUlvE_clEvENKUlvE_clEvEUldE_EEvS5_RKT_EUliE_EEviT1_ --------------------------
	.section	.nv.constant2._ZN2at6native18elementwise_kernelILi128ELi2EZNS0_22gpu_kernel_impl_nocastIZZZNS0_65_GLOBAL__N__cd49fe81_27_ActivationSoftplusKernel_cu_9e10b42f_309415softplus_kernelERNS_18TensorIteratorBaseERKN3c106ScalarES9_ENKUlvE_clEvENKUlvE_clEvEUldE_EEvS5_RKT_EUliE_EEviT1_,"a",@progbits
	.sectionflags	@""
	.align	4
.nv.constant2._ZN2at6native18elementwise_kernelILi128ELi2EZNS0_22gpu_kernel_impl_nocastIZZZNS0_65_GLOBAL__N__cd49fe81_27_ActivationSoftplusKernel_cu_9e10b42f_309415softplus_kernelERNS_18TensorIteratorBaseERKN3c106ScalarES9_ENKUlvE_clEvENKUlvE_clEvEUldE_EEvS5_RKT_EUliE_EEviT1_:
        /* <DEDUP_REMOVED lines=14> */


//--------------------- .nv.constant0._ZN2at6native18elementwise_kernelILi128ELi2EZNS0_22gpu_kernel_impl_nocastIZZZNS0_65_GLOBAL__N__cd49fe81_27_ActivationSoftplusKernel_cu_9e10b42f_309415softplus_kernelERNS_18TensorIteratorBaseERKN3c106ScalarES9_ENKUlvE_clEvENKUlvE_clEvEUldE_EEvS5_RKT_EUliE_EEviT1_ --------------------------
	.section	.nv.constant0._ZN2at6native18elementwise_kernelILi128ELi2EZNS0_22gpu_kernel_impl_nocastIZZZNS0_65_GLOBAL__N__cd49fe81_27_ActivationSoftplusKernel_cu_9e10b42f_309415softplus_kernelERNS_18TensorIteratorBaseERKN3c106ScalarES9_ENKUlvE_clEvENKUlvE_clEvEUldE_EEvS5_RKT_EUliE_EEviT1_,"a",@progbits
	.sectionflags	@""
	.align	4
.nv.constant0._ZN2at6native18elementwise_kernelILi128ELi2EZNS0_22gpu_kernel_impl_nocastIZZZNS0_65_GLOBAL__N__cd49fe81_27_ActivationSoftplusKernel_cu_9e10b42f_309415softplus_kernelERNS_18TensorIteratorBaseERKN3c106ScalarES9_ENKUlvE_clEvENKUlvE_clEvEUldE_EEvS5_RKT_EUliE_EEviT1_:
	.zero		912


//--------------------- .nv.constant2._ZN2at6native27unrolled_elementwise_kernelIZZZNS0_65_GLOBAL__N__cd49fe81_27_ActivationSoftplusKernel_cu_9e10b42f_309415softplus_kernelERNS_18TensorIteratorBaseERKN3c106ScalarES8_ENKUlvE_clEvENKUlvE_clEvEUldE_St5arrayIPcLm2EELi4E23TrivialOffsetCalculatorILi1EjESG_NS0_6memory15LoadWithoutCastENSH_16StoreWithoutCastEEEviT_T0_T2_T3_T4_T5_ --------------------------
	.section	.nv.constant2._ZN2at6native27unrolled_elementwise_kernelIZZZNS0_65_GLOBAL__N__cd49fe81_27_ActivationSoftplusKernel_cu_9e10b42f_309415softplus_kernelERNS_18TensorIteratorBaseERKN3c106ScalarES8_ENKUlvE_clEvENKUlvE_clEvEUldE_St5arrayIPcLm2EELi4E23TrivialOffsetCalculatorILi1EjESG_NS0_6memory15LoadWithoutCastENSH_16StoreWithoutCastEEEviT_T0_T2_T3_T4_T5_,"a",@progbits
	.sectionflags	@""
	.align	4
.nv.constant2._ZN2at6native27unrolled_elementwise_kernelIZZZNS0_65_GLOBAL__N__cd49fe81_27_ActivationSoftplusKernel_cu_9e10b42f_309415softplus_kernelERNS_18TensorIteratorBaseERKN3c106ScalarES8_ENKUlvE_clEvENKUlvE_clEvEUldE_St5arrayIPcLm2EELi4E23TrivialOffsetCalculatorILi1EjESG_NS0_6memory15LoadWithoutCastENSH_16StoreWithoutCastEEEviT_T0_T2_T3_T4_T5_:
        /* <DEDUP_REMOVED lines=14> */


//--------------------- .nv.constant0._ZN2at6native27unrolled_elementwise_kernelIZZZNS0_65_GLOBAL__N__cd49fe81_27_ActivationSoftplusKernel_cu_9e10b42f_309415softplus_kernelERNS_18TensorIteratorBaseERKN3c106ScalarES8_ENKUlvE_clEvENKUlvE_clEvEUldE_St5arrayIPcLm2EELi4E23TrivialOffsetCalculatorILi1EjESG_NS0_6memory15LoadWithoutCastENSH_16StoreWithoutCastEEEviT_T0_T2_T3_T4_T5_ --------------------------
	.section	.nv.constant0._ZN2at6native27unrolled_elementwise_kernelIZZZNS0_65_GLOBAL__N__cd49fe81_27_ActivationSoftplusKernel_cu_9e10b42f_309415softplus_kernelERNS_18TensorIteratorBaseERKN3c106ScalarES8_ENKUlvE_clEvENKUlvE_clEvEUldE_St5arrayIPcLm2EELi4E23TrivialOffsetCalculatorILi1EjESG_NS0_6memory15LoadWithoutCastENSH_16StoreWithoutCastEEEviT_T0_T2_T3_T4_T5_,"a",@progbits
	.sectionflags	@""
	.align	4
.nv.constant0._ZN2at6native27unrolled_elementwise_kernelIZZZNS0_65_GLOBAL__N__cd49fe81_27_ActivationSoftplusKernel_cu_9e10b42f_309415softplus_kernelERNS_18TensorIteratorBaseERKN3c106ScalarES8_ENKUlvE_clEvENKUlvE_clEvEUldE_St5arrayIPcLm2EELi4E23TrivialOffsetCalculatorILi1EjESG_NS0_6memory15LoadWithoutCastENSH_16StoreWithoutCastEEEviT_T0_T2_T3_T4_T5_:
	.zero		404


//--------------------- .nv.constant2._ZN2at6native29vectorized_elementwise_kernelILi2EZZZNS0_65_GLOBAL__N__cd49fe81_27_ActivationSoftplusKernel_cu_9e10b42f_309415softplus_kernelERNS_18TensorIteratorBaseERKN3c106ScalarES8_ENKUlvE_clEvENKUlvE_clEvEUldE_St5arrayIPcLm2EEEEviT0_T1_ --------------------------
	.section	.nv.constant2._ZN2at6native29vectorized_elementwise_kernelILi2EZZZNS0_65_GLOBAL__N__cd49fe81_27_ActivationSoftplusKernel_cu_9e10b42f_309415softplus_kernelERNS_18TensorIteratorBaseERKN3c106ScalarES8_ENKUlvE_clEvENKUlvE_clEvEUldE_St5arrayIPcLm2EEEEviT0_T1_,"a",@progbits
	.sectionflags	@""
	.align	4
.nv.constant2._ZN2at6native29vectorized_elementwise_kernelILi2EZZZNS0_65_GLOBAL__N__cd49fe81_27_ActivationSoftplusKernel_cu_9e10b42f_309415softplus_kernelERNS_18TensorIteratorBaseERKN3c106ScalarES8_ENKUlvE_clEvENKUlvE_clEvEUldE_St5arrayIPcLm2EEEEviT0_T1_:
        /* <DEDUP_REMOVED lines=14> */


//--------------------- .nv.constant0._ZN2at6native29vectorized_elementwise_kernelILi2EZZZNS0_65_GLOBAL__N__cd49fe81_27_ActivationSoftplusKernel_cu_9e10b42f_309415softplus_kernelERNS_18TensorIteratorBaseERKN3c106ScalarES8_ENKUlvE_clEvENKUlvE_clEvEUldE_St5arrayIPcLm2EEEEviT0_T1_ --------------------------
	.section	.nv.constant0._ZN2at6native29vectorized_elementwise_kernelILi2EZZZNS0_65_GLOBAL__N__cd49fe81_27_ActivationSoftplusKernel_cu_9e10b42f_309415softplus_kernelERNS_18TensorIteratorBaseERKN3c106ScalarES8_ENKUlvE_clEvENKUlvE_clEvEUldE_St5arrayIPcLm2EEEEviT0_T1_,"a",@progbits
	.sectionflags	@""
	.align	4
.nv.constant0._ZN2at6native29vectorized_elementwise_kernelILi2EZZZNS0_65_GLOBAL__N__cd49fe81_27_ActivationSoftplusKernel_cu_9e10b42f_309415softplus_kernelERNS_18TensorIteratorBaseERKN3c106ScalarES8_ENKUlvE_clEvENKUlvE_clEvEUldE_St5arrayIPcLm2EEEEviT0_T1_:
	.zero		400


//--------------------- .nv.constant2._ZN2at6native29vectorized_elementwise_kernelILi4EZZZNS0_65_GLOBAL__N__cd49fe81_27_ActivationSoftplusKernel_cu_9e10b42f_309415softplus_kernelERNS_18TensorIteratorBaseERKN3c106ScalarES8_ENKUlvE_clEvENKUlvE_clEvEUldE_St5arrayIPcLm2EEEEviT0_T1_ --------------------------
	.section	.nv.constant2._ZN2at6native29vectorized_elementwise_kernelILi4EZZZNS0_65_GLOBAL__N__cd49fe81_27_ActivationSoftplusKernel_cu_9e10b42f_309415softplus_kernelERNS_18TensorIteratorBaseERKN3c106ScalarES8_ENKUlvE_clEvENKUlvE_clEvEUldE_St5arrayIPcLm2EEEEviT0_T1_,"a",@progbits
	.sectionflags	@""
	.align	4
.nv.constant2._ZN2at6native29vectorized_elementwise_kernelILi4EZZZNS0_65_GLOBAL__N__cd49fe81_27_ActivationSoftplusKernel_cu_9e10b42f_309415softplus_kernelERNS_18TensorIteratorBaseERKN3c106ScalarES8_ENKUlvE_clEvENKUlvE_clEvEUldE_St5arrayIPcLm2EEEEviT0_T1_:
        /* <DEDUP_REMOVED lines=14> */


//--------------------- .nv.constant0._ZN2at6native29vectorized_elementwise_kernelILi4EZZZNS0_65_GLOBAL__N__cd49fe81_27_ActivationSoftplusKernel_cu_9e10b42f_309415softplus_kernelERNS_18TensorIteratorBaseERKN3c106ScalarES8_ENKUlvE_clEvENKUlvE_clEvEUldE_St5arrayIPcLm2EEEEviT0_T1_ --------------------------
	.section	.nv.constant0._ZN2at6native29vectorized_elementwise_kernelILi4EZZZNS0_65_GLOBAL__N__cd49fe81_27_ActivationSoftplusKernel_cu_9e10b42f_309415softplus_kernelERNS_18TensorIteratorBaseERKN3c106ScalarES8_ENKUlvE_clEvENKUlvE_clEvEUldE_St5arrayIPcLm2EEEEviT0_T1_,"a",@progbits
	.sectionflags	@""
	.align	4
.nv.constant0._ZN2at6native29vectorized_elementwise_kernelILi4EZZZNS0_65_GLOBAL__N__cd49fe81_27_ActivationSoftplusKernel_cu_9e10b42f_309415softplus_kernelERNS_18TensorIteratorBaseERKN3c106ScalarES8_ENKUlvE_clEvENKUlvE_clEvEUldE_St5arrayIPcLm2EEEEviT0_T1_:
	.zero		400


//--------------------- .nv.constant0._ZN2at6native29vectorized_elementwise_kernelILi8EZZZNS0_65_GLOBAL__N__cd49fe81_27_ActivationSoftplusKernel_cu_9e10b42f_309415softplus_kernelERNS_18TensorIteratorBaseERKN3c106ScalarES8_ENKUlvE_clEvENKUlvE_clEvEUldE_St5arrayIPcLm2EEEEviT0_T1_ --------------------------
	.section	.nv.constant0._ZN2at6native29vectorized_elementwise_kernelILi8EZZZNS0_65_GLOBAL__N__cd49fe81_27_ActivationSoftplusKernel_cu_9e10b42f_309415softplus_kernelERNS_18TensorIteratorBaseERKN3c106ScalarES8_ENKUlvE_clEvENKUlvE_clEvEUldE_St5arrayIPcLm2EEEEviT0_T1_,"a",@progbits
	.sectionflags	@""
	.align	4
.nv.constant0._ZN2at6native29vectorized_elementwise_kernelILi8EZZZNS0_65_GLOBAL__N__cd49fe81_27_ActivationSoftplusKernel_cu_9e10b42f_309415softplus_kernelERNS_18TensorIteratorBaseERKN3c106ScalarES8_ENKUlvE_clEvENKUlvE_clEvEUldE_St5arrayIPcLm2EEEEviT0_T1_:
	.zero		400


//--------------------- .text._ZN2at6native18elementwise_kernelILi128ELi4EZNS0_15gpu_kernel_implIZZZNS0_65_GLOBAL__N__cd49fe81_27_ActivationSoftplusKernel_cu_9e10b42f_309424softplus_backward_kernelERNS_18TensorIteratorBaseERKN3c106ScalarES9_ENKUlvE_clEvENKUlvE2_clEvEUlNS6_8BFloat16ESC_E_EEvS5_RKT_EUliE_EEviT1_ --------------------------
	.section	.text._ZN2at6native18elementwise_kernelILi128ELi4EZNS0_15gpu_kernel_implIZZZNS0_65_GLOBAL__N__cd49fe81_27_ActivationSoftplusKernel_cu_9e10b42f_309424softplus_backward_kernelERNS_18TensorIteratorBaseERKN3c106ScalarES9_ENKUlvE_clEvENKUlvE2_clEvEUlNS6_8BFloat16ESC_E_EEvS5_RKT_EUliE_EEviT1_,"ax",@progbits
	.sectioninfo	@"SHI_REGISTERS=26"
	.align	128
        .global         _ZN2at6native18elementwise_kernelILi128ELi4EZNS0_15gpu_kernel_implIZZZNS0_65_GLOBAL__N__cd49fe81_27_ActivationSoftplusKernel_cu_9e10b42f_309424softplus_backward_kernelERNS_18TensorIteratorBaseERKN3c106ScalarES9_ENKUlvE_clEvENKUlvE2_clEvEUlNS6_8BFloat16ESC_E_EEvS5_RKT_EUliE_EEviT1_
        .type           _ZN2at6native18elementwise_kernelILi128ELi4EZNS0_15gpu_kernel_implIZZZNS0_65_GLOBAL__N__cd49fe81_27_ActivationSoftplusKernel_cu_9e10b42f_309424softplus_backward_kernelERNS_18TensorIteratorBaseERKN3c106ScalarES9_ENKUlvE_clEvENKUlvE2_clEvEUlNS6_8BFloat16ESC_E_EEvS5_RKT_EUliE_EEviT1_,@function
        .size           _ZN2at6native18elementwise_kernelILi128ELi4EZNS0_15gpu_kernel_implIZZZNS0_65_GLOBAL__N__cd49fe81_27_ActivationSoftplusKernel_cu_9e10b42f_309424softplus_backward_kernelERNS_18TensorIteratorBaseERKN3c106ScalarES9_ENKUlvE_clEvENKUlvE2_clEvEUlNS6_8BFloat16ESC_E_EEvS5_RKT_EUliE_EEviT1_,(.L_x_7092 - _ZN2at6native18elementwise_kernelILi128ELi4EZNS0_15gpu_kernel_implIZZZNS0_65_GLOBAL__N__cd49fe81_27_ActivationSoftplusKernel_cu_9e10b42f_309424softplus_backward_kernelERNS_18TensorIteratorBaseERKN3c106ScalarES9_ENKUlvE_clEvENKUlvE2_clEvEUlNS6_8BFloat16ESC_E_EEvS5_RKT_EUliE_EEviT1_)
        .other          _ZN2at6native18elementwise_kernelILi128ELi4EZNS0_15gpu_kernel_implIZZZNS0_65_GLOBAL__N__cd49fe81_27_ActivationSoftplusKernel_cu_9e10b42f_309424softplus_backward_kernelERNS_18TensorIteratorBaseERKN3c106ScalarES9_ENKUlvE_clEvENKUlvE2_clEvEUlNS6_8BFloat16ESC_E_EEvS5_RKT_EUliE_EEviT1_,@"STO_CUDA_ENTRY STV_DEFAULT"
_ZN2at6native18elementwise_kernelILi128ELi4EZNS0_15gpu_kernel_implIZZZNS0_65_GLOBAL__N__cd49fe81_27_ActivationSoftplusKernel_cu_9e10b42f_309424softplus_backward_kernelERNS_18TensorIteratorBaseERKN3c106ScalarES9_ENKUlvE_clEvENKUlvE2_clEvEUlNS6_8BFloat16ESC_E_EEvS5_RKT_EUliE_EEviT1_:
.text._ZN2at6native18elementwise_kernelILi128ELi4EZNS0_15gpu_kernel_implIZZZNS0_65_GLOBAL__N__cd49fe81_27_ActivationSoftplusKernel_cu_9e10b42f_309424softplus_backward_kernelERNS_18TensorIteratorBaseERKN3c106ScalarES9_ENKUlvE_clEvENKUlvE2_clEvEUlNS6_8BFloat16ESC_E_EEvS5_RKT_EUliE_EEviT1_:
[----:B------:R-:W-:Y:S02]  /*0000*/  IMAD.MOV.U32 R1, RZ, RZ, c[0x0][0x28] ;  /* 0x00000a00ff017624 */ /* 0x000fe400078e00ff */
[----:B------:R-:W0:Y:S01]  /*0010*/  S2R R19, SR_CTAID.X ;  /* 0x0000000000137919 */ /* 0x000e220000002500 */
[----:B------:R-:W-:Y:S01]  /*0020*/  ULDC.64 UR36, c[0x0][0x118] ;  /* 0x0000460000247ab9 */ /* 0x000fe20000000a00 */
[----:B------:R-:W-:Y:S02]  /*0030*/  BSSY B6, `(.L_x_0) ;  /* 0x000040c000067945 */ /* 0x000fe40003800000 */
[----:B------:R-:W0:Y:S02]  /*0040*/  S2R R18, SR_TID.X ;  /* 0x0000000000127919 */ /* 0x000e240000002100 */
[----:B0-----:R-:W-:-:S05]  /*0050*/  IMAD R23, R19, 0x200, R18 ;  /* 0x0000020013177824 */ /* 0x001fca00078e0212 */
[----:B------:R-:W-:-:S13]  /*0060*/  ISETP.GE.AND P0, PT, R23, c[0x0][0x160], PT ;  /* 0x0000580017007a0c */ /* 0x000fda0003f06270 */
[----:B------:R-:W-:Y:S05]  /*0070*/  @P0 BRA `(.L_x_1) ;  /* 0x0000407000000947 */ /* 0x000fea0003800000 */
[----:B------:R-:W-:Y:S01]  /*0080*/  ISETP.NE.AND P0, PT, RZ, c[0x0][0x168], PT ;  /* 0x00005a00ff007a0c */ /* 0x000fe20003f05270 */
[----:B------:R-:W-:Y:S02]  /*0090*/  IMAD.MOV.U32 R22, RZ, RZ, RZ ;  /* 0x000000ffff167224 */ /* 0x000fe400078e00ff */
[----:B------:R-:W-:Y:S02]  /*00a0*/  IMAD.MOV.U32 R0, RZ, RZ, RZ ;  /* 0x000000ffff007224 */ /* 0x000fe400078e00ff */
[----:B------:R-:W-:-:S08]  /*00b0*/  IMAD.MOV.U32 R16, RZ, RZ, RZ ;  /* 0x000000ffff107224 */ /* 0x000fd000078e00ff */
[----:B------:R-:W-:Y:S05]  /*00c0*/  @!P0 BRA `(.L_x_2) ;  /* 0x00000fa000008947 */ /* 0x000fea0003800000 */
[----:B------:R-:W-:Y:S02]  /*00d0*/  IMAD.MOV.U32 R22, RZ, RZ, RZ ;  /* 0x000000ffff167224 */ /* 0x000fe400078e00ff */
[----:B------:R-:W-:Y:S02]  /*00e0*/  IMAD.MOV.U32 R6, RZ, RZ, c[0x0][0x168] ;  /* 0x00005a00ff067624 */ /* 0x000fe400078e00ff */
[----:B------:R-:W-:-:S03]  /*00f0*/  IMAD.HI.U32 R4, R23, c[0x0][0x170], R22 ;  /* 0x00005c0017047a27 */ /* 0x000fc600078e0016 */
[----:B------:R-:W-:Y:S02]  /*0100*/  ISETP.NE.AND P0, PT, R6, 0x1, PT ;  /* 0x000000010600780c */ /* 0x000fe40003f05270 */
[----:B------:R-:W-:-:S05]  /*0110*/  SHF.R.U32.HI R5, RZ, c[0x0][0x174], R4 ;  /* 0x00005d00ff057a19 */ /* 0x000fca0000011604 */
[----:B------:R-:W-:-:S04]  /*0120*/  IMAD.MOV R0, RZ, RZ, -R5 ;  /* 0x000000ffff007224 */ /* 0x000fc800078e0a05 */
[----:B------:R-:W-:-:S04]  /*0130*/  IMAD R23, R0, c[0x0][0x16c], R23 ;  /* 0x00005b0000177a24 */ /* 0x000fc800078e0217 */
[C---:B------:R-:W-:Y:S02]  /*0140*/  IMAD R16, R23.reuse, c[0x0][0x298], RZ ;  /* 0x0000a60017107a24 */ /* 0x040fe400078e02ff */
[C---:B------:R-:W-:Y:S02]  /*0150*/  IMAD R0, R23.reuse, c[0x0][0x29c], RZ ;  /* 0x0000a70017007a24 */ /* 0x040fe400078e02ff */
[----:B------:R-:W-:Y:S01]  /*0160*/  IMAD R22, R23, c[0x0][0x2a0], RZ ;  /* 0x0000a80017167a24 */ /* 0x000fe200078e02ff */
[----:B------:R-:W-:Y:S05]  /*0170*/  @!P0 BRA `(.L_x_2) ;  /* 0x00000ef000008947 */ /* 0x000fea0003800000 */
[----:B------:R-:W-:Y:S01]  /*0180*/  IMAD.MOV.U32 R4, RZ, RZ, RZ ;  /* 0x000000ffff047224 */ /* 0x000fe200078e00ff */
[----:B------:R-:W-:-:S03]  /*0190*/  ISETP.NE.AND P0, PT, R6, 0x2, PT ;  /* 0x000000020600780c */ /* 0x000fc60003f05270 */
[----:B------:R-:W-:-:S05]  /*01a0*/  IMAD.HI.U32 R2, R5, c[0x0][0x17c], R4 ;  /* 0x00005f0005027a27 */ /* 0x000fca00078e0004 */
[----:B------:R-:W-:-:S05]  /*01b0*/  SHF.R.U32.HI R3, RZ, c[0x0][0x180], R2 ;  /* 0x00006000ff037a19 */ /* 0x000fca0000011602 */
[----:B------:R-:W-:-:S04]  /*01c0*/  IMAD.MOV R4, RZ, RZ, -R3 ;  /* 0x000000ffff047224 */ /* 0x000fc800078e0a03 */
[----:B------:R-:W-:-:S04]  /*01d0*/  IMAD R5, R4, c[0x0][0x178], R5 ;  /* 0x00005e0004057a24 */ /* 0x000fc800078e0205 */
[C---:B------:R-:W-:Y:S02]  /*01e0*/  IMAD R22, R5.reuse, c[0x0][0x2ac], RZ ;  /* 0x0000ab0005167a24 */ /* 0x040fe400078e02ff */
[C---:B------:R-:W-:Y:S02]  /*01f0*/  IMAD R16, R5.reuse, c[0x0][0x2a4], R16 ;  /* 0x0000a90005107a24 */ /* 0x040fe400078e0210 */
[----:B------:R-:W-:Y:S02]  /*0200*/  IMAD R0, R5, c[0x0][0x2a8], R0 ;  /* 0x0000aa0005007a24 */ /* 0x000fe400078e0200 */
[----:B------:R-:W-:Y:S01]  /*0210*/  IMAD R22, R23, c[0x0][0x2a0], R22 ;  /* 0x0000a80017167a24 */ /* 0x000fe200078e0216 */
[----:B------:R-:W-:Y:S05]  /*0220*/  @!P0 BRA `(.L_x_2) ;  /* 0x00000e4000008947 */ /* 0x000fea0003800000 */
[----:B------:R-:W-:Y:S01]  /*0230*/  IMAD.MOV.U32 R2, RZ, RZ, RZ ;  /* 0x000000ffff027224 */ /* 0x000fe200078e00ff */
[----:B------:R-:W-:-:S03]  /*0240*/  ISETP.NE.AND P0, PT, R6, 0x3, PT ;  /* 0x000000030600780c */ /* 0x000fc60003f05270 */
[----:B------:R-:W-:-:S05]  /*0250*/  IMAD.HI.U32 R4, R3, c[0x0][0x188], R2 ;  /* 0x0000620003047a27 */ /* 0x000fca00078e0002 */
[----:B------:R-:W-:-:S05]  /*0260*/  SHF.R.U32.HI R5, RZ, c[0x0][0x18c], R4 ;  /* 0x00006300ff057a19 */ /* 0x000fca0000011604 */
[----:B------:R-:W-:-:S04]  /*0270*/  IMAD.MOV R2, RZ, RZ, -R5 ;  /* 0x000000ffff027224 */ /* 0x000fc800078e0a05 */
[----:B------:R-:W-:-:S04]  /*0280*/  IMAD R3, R2, c[0x0][0x184], R3 ;  /* 0x0000610002037a24 */ /* 0x000fc800078e0203 */
[C---:B------:R-:W-:Y:S02]  /*0290*/  IMAD R16, R3.reuse, c[0x0][0x2b0], R16 ;  /* 0x0000ac0003107a24 */ /* 0x040fe400078e0210 */
[C---:B------:R-:W-:Y:S02]  /*02a0*/  IMAD R0, R3.reuse, c[0x0][0x2b4], R0 ;  /* 0x0000ad0003007a24 */ /* 0x040fe400078e0200 */
        /* <DEDUP_REMOVED lines=212> */
[----:B------:R-:W-:-:S04]  /*0ff0*/  IMAD.MOV.U32 R2, RZ, RZ, RZ ;  /* 0x000000ffff027224 */ /* 0x000fc800078e00ff */
[----:B------:R-:W-:-:S05]  /*1000*/  IMAD.HI.U32 R2, R3, c[0x0][0x290], R2 ;  /* 0x0000a40003027a27 */ /* 0x000fca00078e0002 */
[----:B------:R-:W-:-:S05]  /*1010*/  SHF.R.U32.HI R2, RZ, c[0x0][0x294], R2 ;  /* 0x0000a500ff027a19 */ /* 0x000fca0000011602 */
[----:B------:R-:W-:-:S04]  /*1020*/  IMAD.MOV R2, RZ, RZ, -R2 ;  /* 0x000000ffff027224 */ /* 0x000fc800078e0a02 */
[----:B------:R-:W-:-:S04]  /*1030*/  IMAD R3, R2, c[0x0][0x28c], R3 ;  /* 0x0000a30002037a24 */ /* 0x000fc800078e0203 */
[C---:B------:R-:W-:Y:S02]  /*1040*/  IMAD R16, R3.reuse, c[0x0][0x3b8], R16 ;  /* 0x0000ee0003107a24 */ /* 0x040fe400078e0210 */
[C---:B------:R-:W-:Y:S02]  /*1050*/  IMAD R0, R3.reuse, c[0x0][0x3bc], R0 ;  /* 0x0000ef0003007a24 */ /* 0x040fe400078e0200 */
[----:B------:R-:W-:Y:S02]  /*1060*/  IMAD R22, R3, c[0x0][0x3c0], R22 ;  /* 0x0000f00003167a24 */ /* 0x000fe400078e0216 */
.L_x_2:
[----:B------:R-:W0:Y:S01]  /*1070*/  LDC.U8 R5, c[0x0][0x3f1] ;  /* 0x0000fc40ff057b82 */ /* 0x000e220000000000 */
[----:B------:R-:W-:Y:S02]  /*1080*/  IADD3 R16, P1, R16, c[0x0][0x3c8], RZ ;  /* 0x0000f20010107a10 */ /* 0x000fe40007f3e0ff */
[----:B------:R-:W-:-:S03]  /*1090*/  IADD3 R2, P2, R0, c[0x0][0x3d0], RZ ;  /* 0x0000f40000027a10 */ /* 0x000fc60007f5e0ff */
[----:B------:R-:W-:Y:S02]  /*10a0*/  IMAD.X R17, RZ, RZ, c[0x0][0x3cc], P1 ;  /* 0x0000f300ff117624 */ /* 0x000fe400008e06ff */
[----:B------:R-:W-:Y:S01]  /*10b0*/  IMAD.X R3, RZ, RZ, c[0x0][0x3d4], P2 ;  /* 0x0000f500ff037624 */ /* 0x000fe200010e06ff */
[----:B0-----:R-:W-:-:S04]  /*10c0*/  PRMT R4, R5, 0x9910, RZ ;  /* 0x0000991005047816 */ /* 0x001fc800000000ff */
[----:B------:R-:W-:-:S13]  /*10d0*/  ISETP.GT.AND P0, PT, R4, 0x9, PT ;  /* 0x000000090400780c */ /* 0x000fda0003f04270 */
[----:B------:R-:W-:Y:S05]  /*10e0*/  @P0 BRA `(.L_x_3) ;  /* 0x000004a000000947 */ /* 0x000fea0003800000 */
[----:B------:R-:W-:-:S13]  /*10f0*/  ISETP.GT.AND P0, PT, R4, 0x4, PT ;  /* 0x000000040400780c */ /* 0x000fda0003f04270 */
[----:B------:R-:W-:Y:S05]  /*1100*/  @P0 BRA `(.L_x_4) ;  /* 0x0000025000000947 */ /* 0x000fea0003800000 */
[----:B------:R-:W-:-:S13]  /*1110*/  ISETP.GT.AND P0, PT, R4, 0x1, PT ;  /* 0x000000010400780c */ /* 0x000fda0003f04270 */
[----:B------:R-:W-:Y:S05]  /*1120*/  @P0 BRA `(.L_x_5) ;  /* 0x000000e000000947 */ /* 0x000fea0003800000 */
[----:B------:R-:W-:-:S13]  /*1130*/  ISETP.NE.AND P0, PT, R5, RZ, PT ;  /* 0x000000ff0500720c */ /* 0x000fda0003f05270 */
[----:B------:R-:W-:Y:S05]  /*1140*/  @!P0 BRA `(.L_x_6) ;  /* 0x0000007000008947 */ /* 0x000fea0003800000 */
[----:B------:R-:W-:-:S13]  /*1150*/  ISETP.NE.AND P0, PT, R4, 0x1, PT ;  /* 0x000000010400780c */ /* 0x000fda0003f05270 */
[----:B------:R-:W-:Y:S05]  /*1160*/  @P0 BRA `(.L_x_7) ;  /* 0x00000dc000000947 */ /* 0x000fea0003800000 */
[----:B------:R-:W2:Y:S02]  /*1170*/  LDG.E.S8 R2, [R2.64] ;  /* 0x0000002402027981 */ /* 0x000ea4000c1e1300 */
[----:B--2---:R-:W0:Y:S02]  /*1180*/  I2F.S16 R0, R2 ;  /* 0x0000000200007306 */ /* 0x004e240000101400 */
[----:B0-----:R-:W-:-:S04]  /*1190*/  F2FP.BF16.PACK_AB R0, RZ, R0 ;  /* 0x00000000ff00723e */ /* 0x001fc800000010ff */
[----:B------:R-:W-:Y:S01]  /*11a0*/  PRMT R23, R0, 0x7610, R23 ;  /* 0x0000761000177816 */ /* 0x000fe20000000017 */
[----:B------:R-:W-:Y:S05]  /*11b0*/  BRA `(.L_x_8) ;  /* 0x00000f5000007947 */ /* 0x000fea0003800000 */
.L_x_6:
[----:B------:R-:W2:Y:S02]  /*11c0*/  LDG.E.U8 R2, [R2.64] ;  /* 0x0000002402027981 */ /* 0x000ea4000c1e1100 */
[----:B--2---:R-:W0:Y:S02]  /*11d0*/  I2F.U16 R0, R2 ;  /* 0x0000000200007306 */ /* 0x004e240000101000 */
[----:B0-----:R-:W-:-:S04]  /*11e0*/  F2FP.BF16.PACK_AB R0, RZ, R0 ;  /* 0x00000000ff00723e */ /* 0x001fc800000010ff */
[----:B------:R-:W-:Y:S01]  /*11f0*/  PRMT R23, R0, 0x7610, R23 ;  /* 0x0000761000177816 */ /* 0x000fe20000000017 */
[----:B------:R-:W-:Y:S05]  /*1200*/  BRA `(.L_x_8) ;  /* 0x00000f0000007947 */ /* 0x000fea0003800000 */
.L_x_5:
[----:B------:R-:W-:-:S13]  /*1210*/  ISETP.NE.AND P0, PT, R4, 0x2, PT ;  /* 0x000000020400780c */ /* 0x000fda0003f05270 */
[----:B------:R-:W-:Y:S05]  /*1220*/  @!P0 BRA `(.L_x_9) ;  /* 0x000000e000008947 */ /* 0x000fea0003800000 */
[----:B------:R-:W-:-:S13]  /*1230*/  ISETP.NE.AND P0, PT, R4, 0x3, PT ;  /* 0x000000030400780c */ /* 0x000fda0003f05270 */
[----:B------:R-:W-:Y:S05]  /*1240*/  @!P0 BRA `(.L_x_10) ;  /* 0x0000007000008947 */ /* 0x000fea0003800000 */
[----:B------:R-:W-:-:S13]  /*1250*/  ISETP.NE.AND P0, PT, R4, 0x4, PT ;  /* 0x000000040400780c */ /* 0x000fda0003f05270 */
[----:B------:R-:W-:Y:S05]  /*1260*/  @P0 BRA `(.L_x_7) ;  /* 0x00000cc000000947 */ /* 0x000fea0003800000 */
[----:B------:R-:W2:Y:S02]  /*1270*/  LDG.E.64 R2, [R2.64] ;  /* 0x0000002402027981 */ /* 0x000ea4000c1e1b00 */
[----:B--2---:R-:W0:Y:S02]  /*1280*/  I2F.S64 R0, R2 ;  /* 0x0000000200007312 */ /* 0x004e240000301400 */
[----:B0-----:R-:W-:-:S04]  /*1290*/  F2FP.BF16.PACK_AB R0, RZ, R0 ;  /* 0x00000000ff00723e */ /* 0x001fc800000010ff */
[----:B------:R-:W-:Y:S01]  /*12a0*/  PRMT R23, R0, 0x7610, R23 ;  /* 0x0000761000177816 */ /* 0x000fe20000000017 */
[----:B------:R-:W-:Y:S05]  /*12b0*/  BRA `(.L_x_8) ;  /* 0x00000e5000007947 */ /* 0x000fea0003800000 */
.L_x_10:
[----:B------:R-:W2:Y:S02]  /*12c0*/  LDG.E R2, [R2.64] ;  /* 0x0000002402027981 */ /* 0x000ea4000c1e1900 */
[----:B--2---:R-:W0:Y:S02]  /*12d0*/  I2F R0, R2 ;  /* 0x0000000200007306 */ /* 0x004e240000201400 */
[----:B0-----:R-:W-:-:S04]  /*12e0*/  F2FP.BF16.PACK_AB R0, RZ, R0 ;  /* 0x00000000ff00723e */ /* 0x001fc800000010ff */
[----:B------:R-:W-:Y:S01]  /*12f0*/  PRMT R23, R0, 0x7610, R23 ;  /* 0x0000761000177816 */ /* 0x000fe20000000017 */
[----:B------:R-:W-:Y:S05]  /*1300*/  BRA `(.L_x_8) ;  /* 0x00000e0000007947 */ /* 0x000fea0003800000 */
.L_x_9:
[----:B------:R-:W2:Y:S02]  /*1310*/  LDG.E.U16 R2, [R2.64] ;  /* 0x0000002402027981 */ /* 0x000ea4000c1e1500 */
[----:B--2---:R-:W0:Y:S02]  /*1320*/  I2F.S16 R0, R2 ;  /* 0x0000000200007306 */ /* 0x004e240000101400 */
[----:B0-----:R-:W-:-:S04]  /*1330*/  F2FP.BF16.PACK_AB R0, RZ, R0 ;  /* 0x00000000ff00723e */ /* 0x001fc800000010ff */
[----:B------:R-:W-:Y:S01]  /*1340*/  PRMT R23, R0, 0x7610, R23 ;  /* 0x0000761000177816 */ /* 0x000fe20000000017 */
[----:B------:R-:W-:Y:S05]  /*1350*/  BRA `(.L_x_8) ;  /* 0x00000db000007947 */ /* 0x000fea0003800000 */
.L_x_4:
[----:B------:R-:W-:-:S13]  /*1360*/  ISETP.GT.AND P0, PT, R4, 0x6, PT ;  /* 0x000000060400780c */ /* 0x000fda0003f04270 */
[----:B------:R-:W-:Y:S05]  /*1370*/  @P0 BRA `(.L_x_11) ;  /* 0x000000c000000947 */ /* 0x000fea0003800000 */
[----:B------:R-:W-:-:S13]  /*1380*/  ISETP.NE.AND P0, PT, R4, 0x5, PT ;  /* 0x000000050400780c */ /* 0x000fda0003f05270 */
[----:B------:R-:W-:Y:S05]  /*1390*/  @!P0 BRA `(.L_x_12) ;  /* 0x0000005000008947 */ /* 0x000fea0003800000 */
[----:B------:R-:W-:-:S13]  /*13a0*/  ISETP.NE.AND P0, PT, R4, 0x6, PT ;  /* 0x000000060400780c */ /* 0x000fda0003f05270 */
[----:B------:R-:W-:Y:S05]  /*13b0*/  @P0 BRA `(.L_x_7) ;  /* 0x00000b7000000947 */ /* 0x000fea0003800000 */
[----:B------:R-:W2:Y:S02]  /*13c0*/  LDG.E R2, [R2.64] ;  /* 0x0000002402027981 */ /* 0x000ea4000c1e1900 */
[----:B--2---:R-:W-:Y:S01]  /*13d0*/  F2FP.BF16.PACK_AB R23, RZ, R2 ;  /* 0x00000002ff17723e */ /* 0x004fe200000010ff */
[----:B------:R-:W-:Y:S05]  /*13e0*/  BRA `(.L_x_8) ;  /* 0x00000d2000007947 */ /* 0x000fea0003800000 */
.L_x_12:
[----:B------:R-:W2:Y:S02]  /*13f0*/  LDG.E.U16 R0, [R2.64] ;  /* 0x0000002402007981 */ /* 0x000ea4000c1e1500 */
[----:B--2---:R-:W-:-:S05]  /*1400*/  HADD2.F32 R0, -RZ, R0.H0_H0 ;  /* 0x20000000ff007230 */ /* 0x004fca0000004100 */
[----:B------:R-:W-:-:S04]  /*1410*/  F2FP.BF16.PACK_AB R0, RZ, R0 ;  /* 0x00000000ff00723e */ /* 0x000fc800000010ff */
[----:B------:R-:W-:Y:S01]  /*1420*/  PRMT R23, R0, 0x7610, R23 ;  /* 0x0000761000177816 */ /* 0x000fe20000000017 */
[----:B------:R-:W-:Y:S05]  /*1430*/  BRA `(.L_x_8) ;  /* 0x00000cd000007947 */ /* 0x000fea0003800000 */
.L_x_11:
[----:B------:R-:W-:-:S13]  /*1440*/  ISETP.NE.AND P0, PT, R4, 0x7, PT ;  /* 0x000000070400780c */ /* 0x000fda0003f05270 */
[----:B------:R-:W-:Y:S05]  /*1450*/  @!P0 BRA `(.L_x_13) ;  /* 0x000000c000008947 */ /* 0x000fea0003800000 */
[----:B------:R-:W-:-:S13]  /*1460*/  ISETP.NE.AND P0, PT, R4, 0x8, PT ;  /* 0x000000080400780c */ /* 0x000fda0003f05270 */
[----:B------:R-:W-:Y:S05]  /*1470*/  @!P0 BRA `(.L_x_14) ;  /* 0x0000005000008947 */ /* 0x000fea0003800000 */
[----:B------:R-:W-:-:S13]  /*1480*/  ISETP.NE.AND P0, PT, R4, 0x9, PT ;  /* 0x000000090400780c */ /* 0x000fda0003f05270 */
[----:B------:R-:W-:Y:S05]  /*1490*/  @P0 BRA `(.L_x_7) ;  /* 0x00000a9000000947 */ /* 0x000fea0003800000 */
[----:B------:R-:W2:Y:S02]  /*14a0*/  LDG.E R2, [R2.64] ;  /* 0x0000002402027981 */ /* 0x000ea4000c1e1900 */
[----:B--2---:R-:W-:Y:S01]  /*14b0*/  F2FP.BF16.PACK_AB R23, RZ, R2 ;  /* 0x00000002ff17723e */ /* 0x004fe200000010ff */
[----:B------:R-:W-:Y:S05]  /*14c0*/  BRA `(.L_x_8) ;  /* 0x00000c4000007947 */ /* 0x000fea0003800000 */
.L_x_14:
[----:B------:R-:W2:Y:S02]  /*14d0*/  LDG.E.U16 R2, [R2.64] ;  /* 0x0000002402027981 */ /* 0x000ea4000c1e1500 */
[----:B--2---:R-:W-:-:S05]  /*14e0*/  HADD2.F32 R0, -RZ, R2.H0_H0 ;  /* 0x20000002ff007230 */ /* 0x004fca0000004100 */
[----:B------:R-:W-:-:S04]  /*14f0*/  F2FP.BF16.PACK_AB R0, RZ, R0 ;  /* 0x00000000ff00723e */ /* 0x000fc800000010ff */
[----:B------:R-:W-:Y:S01]  /*1500*/  PRMT R23, R0, 0x7610, R23 ;  /* 0x0000761000177816 */ /* 0x000fe20000000017 */
[----:B------:R-:W-:Y:S05]  /*1510*/  BRA `(.L_x_8) ;  /* 0x00000bf000007947 */ /* 0x000fea0003800000 */
.L_x_13:
[----:B------:R-:W2:Y:S02]  /*1520*/  LDG.E.64 R2, [R2.64] ;  /* 0x0000002402027981 */ /* 0x000ea4000c1e1b00 */
[----:B--2---:R-:W0:Y:S01]  /*1530*/  F2F.F32.F64 R0, R2 ;  /* 0x0000000200007310 */ /* 0x004e220000301000 */
[----:B------:R-:W0:-:S14]  /*1540*/  DSETP.GEU.AND P0, PT, |R2|, c[0x2][0x0], PT ;  /* 0x008000000200762a */ /* 0x000e1c0003f0e200 */
[----:B0-----:R-:W-:-:S05]  /*1550*/  @!P0 FMUL R0, R0, 1.175494350822287508e-38 ;  /* 0x0080000000008820 */ /* 0x001fca0000400000 */
[----:B------:R-:W-:-:S04]  /*1560*/  F2FP.BF16.PACK_AB R0, RZ, R0 ;  /* 0x00000000ff00723e */ /* 0x000fc800000010ff */
[----:B------:R-:W-:Y:S01]  /*1570*/  PRMT R23, R0, 0x7610, R23 ;  /* 0x0000761000177816 */ /* 0x000fe20000000017 */
[----:B------:R-:W-:Y:S05]  /*1580*/  BRA `(.L_x_8) ;  /* 0x00000b8000007947 */ /* 0x000fea0003800000 */
.L_x_3:
[----:B------:R-:W-:-:S13]  /*1590*/  ISETP.GT.AND P0, PT, R4, 0x18, PT ;  /* 0x000000180400780c */ /* 0x000fda0003f04270 */
[----:B------:R-:W-:Y:S05]  /*15a0*/  @P0 BRA `(.L_x_15) ;  /* 0x0000040000000947 */ /* 0x000fea0003800000 */
[----:B------:R-:W-:-:S13]  /*15b0*/  ISETP.GT.AND P0, PT, R4, 0xe, PT ;  /* 0x0000000e0400780c */ /* 0x000fda0003f04270 */
[----:B------:R-:W-:Y:S05]  /*15c0*/  @P0 BRA `(.L_x_16) ;  /* 0x0000011000000947 */ /* 0x000fea0003800000 */
[----:B------:R-:W-:-:S13]  /*15d0*/  ISETP.NE.AND P0, PT, R4, 0xa, PT ;  /* 0x0000000a0400780c */ /* 0x000fda0003f05270 */
[----:B------:R-:W-:Y:S05]  /*15e0*/  @!P0 BRA `(.L_x_17) ;  /* 0x0000008000008947 */ /* 0x000fea0003800000 */
[----:B------:R-:W-:-:S13]  /*15f0*/  ISETP.NE.AND P0, PT, R4, 0xb, PT ;  /* 0x0000000b0400780c */ /* 0x000fda0003f05270 */
[----:B------:R-:W-:Y:S05]  /*1600*/  @P0 BRA `(.L_x_7) ;  /* 0x0000092000000947 */ /* 0x000fea0003800000 */
[----:B------:R-:W2:Y:S02]  /*1610*/  LDG.E.U8 R2, [R2.64] ;  /* 0x0000002402027981 */ /* 0x000ea4000c1e1100 */
[----:B--2---:R-:W-:-:S04]  /*1620*/  ISETP.NE.AND P0, PT, R2, RZ, PT ;  /* 0x000000ff0200720c */ /* 0x004fc80003f05270 */
[----:B------:R-:W-:-:S04]  /*1630*/  FSEL R0, RZ, 1, !P0 ;  /* 0x3f800000ff007808 */ /* 0x000fc80004000000 */
[----:B------:R-:W-:-:S04]  /*1640*/  F2FP.BF16.PACK_AB R0, RZ, R0 ;  /* 0x00000000ff00723e */ /* 0x000fc800000010ff */
[----:B------:R-:W-:Y:S01]  /*1650*/  PRMT R23, R0, 0x7610, R23 ;  /* 0x0000761000177816 */ /* 0x000fe20000000017 */
[----:B------:R-:W-:Y:S05]  /*1660*/  BRA `(.L_x_8) ;  /* 0x00000aa000007947 */ /* 0x000fea0003800000 */
.L_x_17:
[----:B------:R-:W2:Y:S02]  /*1670*/  LDG.E.64 R2, [R2.64] ;  /* 0x0000002402027981 */ /* 0x000ea4000c1e1b00 */
[----:B--2---:R-:W0:Y:S01]  /*1680*/  F2F.F32.F64 R0, R2 ;  /* 0x0000000200007310 */ /* 0x004e220000301000 */
[----:B------:R-:W0:-:S14]  /*1690*/  DSETP.GEU.AND P0, PT, |R2|, c[0x2][0x0], PT ;  /* 0x008000000200762a */ /* 0x000e1c0003f0e200 */
[----:B0-----:R-:W-:-:S05]  /*16a0*/  @!P0 FMUL R0, R0, 1.175494350822287508e-38 ;  /* 0x0080000000008820 */ /* 0x001fca0000400000 */
[----:B------:R-:W-:-:S04]  /*16b0*/  F2FP.BF16.PACK_AB R0, RZ, R0 ;  /* 0x00000000ff00723e */ /* 0x000fc800000010ff */
[----:B------:R-:W-:Y:S01]  /*16c0*/  PRMT R23, R0, 0x7610, R23 ;  /* 0x0000761000177816 */ /* 0x000fe20000000017 */
[----:B------:R-:W-:Y:S05]  /*16d0*/  BRA `(.L_x_8) ;  /* 0x00000a3000007947 */ /* 0x000fea0003800000 */
.L_x_16:
[----:B------:R-:W-:-:S13]  /*16e0*/  ISETP.NE.AND P0, PT, R4, 0xf, PT ;  /* 0x0000000f0400780c */ /* 0x000fda0003f05270 */
[----:B------:R-:W-:Y:S05]  /*16f0*/  @!P0 BRA `(.L_x_18) ;  /* 0x0000029000008947 */ /* 0x000fea0003800000 */
[----:B------:R-:W-:-:S13]  /*1700*/  ISETP.NE.AND P0, PT, R4, 0x17, PT ;  /* 0x000000170400780c */ /* 0x000fda0003f05270 */
[----:B------:R-:W-:Y:S05]  /*1710*/  @!P0 BRA `(.L_x_19) ;  /* 0x0000018000008947 */ /* 0x000fea0003800000 */
[----:B------:R-:W-:-:S13]  /*1720*/  ISETP.NE.AND P0, PT, R4, 0x18, PT ;  /* 0x000000180400780c */ /* 0x000fda0003f05270 */
[----:B------:R-:W-:Y:S05]  /*1730*/  @P0 BRA `(.L_x_7) ;  /* 0x000007f000000947 */ /* 0x000fea0003800000 */
[----:B------:R-:W2:Y:S01]  /*1740*/  LDG.E.U8 R0, [R2.64] ;  /* 0x0000002402007981 */ /* 0x000ea2000c1e1100 */
[----:B------:R-:W-:Y:S02]  /*1750*/  IMAD.MOV.U32 R8, RZ, RZ, -0x800000 ;  /* 0xff800000ff087424 */ /* 0x000fe400078e00ff */
[----:B--2---:R-:W-:-:S05]  /*1760*/  IMAD.SHL.U32 R0, R0, 0x1000000, RZ ;  /* 0x0100000000007824 */ /* 0x004fca00078e00ff */
[----:B------:R-:W-:-:S04]  /*1770*/  LOP3.LUT R4, R0, 0x7f000000, RZ, 0xc0, !PT ;  /* 0x7f00000000047812 */ /* 0x000fc800078ec0ff */
[----:B------:R-:W0:Y:S01]  /*1780*/  FLO.U32 R5, R4 ;  /* 0x0000000400057300 */ /* 0x000e2200000e0000 */
[C---:B------:R-:W-:Y:S02]  /*1790*/  IADD3 R6, R4.reuse, 0x1000000, RZ ;  /* 0x0100000004067810 */ /* 0x040fe40007ffe0ff */
[----:B------:R-:W-:Y:S02]  /*17a0*/  IADD3 R2, R4, -0x1, RZ ;  /* 0xffffffff04027810 */ /* 0x000fe40007ffe0ff */
[----:B------:R-:W-:Y:S02]  /*17b0*/  SHF.R.S32.HI R6, RZ, 0x8, R6 ;  /* 0x00000008ff067819 */ /* 0x000fe40000011406 */
[----:B------:R-:W-:Y:S02]  /*17c0*/  SHF.R.S32.HI R2, RZ, 0x1f, R2 ;  /* 0x0000001fff027819 */ /* 0x000fe40000011402 */
[----:B0-----:R-:W-:-:S04]  /*17d0*/  IADD3 R5, -R5, 0x1f, RZ ;  /* 0x0000001f05057810 */ /* 0x001fc80007ffe1ff */
[C---:B------:R-:W-:Y:S02]  /*17e0*/  ISETP.GT.U32.AND P0, PT, R5.reuse, 0x4, PT ;  /* 0x000000040500780c */ /* 0x040fe40003f04070 */
[----:B------:R-:W-:-:S04]  /*17f0*/  IADD3 R5, R5, -0x4, RZ ;  /* 0xfffffffc05057810 */ /* 0x000fc80007ffe0ff */
[----:B------:R-:W-:-:S05]  /*1800*/  SEL R5, R5, RZ, P0 ;  /* 0x000000ff05057207 */ /* 0x000fca0000000000 */
[----:B------:R-:W-:Y:S01]  /*1810*/  IMAD R8, R5, R8, 0x3c000000 ;  /* 0x3c00000005087424 */ /* 0x000fe200078e0208 */
[----:B------:R-:W-:-:S04]  /*1820*/  SHF.L.U32 R5, R4, R5, RZ ;  /* 0x0000000504057219 */ /* 0x000fc800000006ff */
[----:B------:R-:W-:-:S04]  /*1830*/  LEA.HI R5, R5, R8, RZ, 0x1c ;  /* 0x0000000805057211 */ /* 0x000fc800078fe0ff */
[----:B------:R-:W-:-:S04]  /*1840*/  LOP3.LUT R5, R5, 0x7f800000, R6, 0xf8, !PT ;  /* 0x7f80000005057812 */ /* 0x000fc800078ef806 */
[----:B------:R-:W-:-:S04]  /*1850*/  LOP3.LUT R5, R5, R2, RZ, 0x30, !PT ;  /* 0x0000000205057212 */ /* 0x000fc800078e30ff */
[----:B------:R-:W-:-:S04]  /*1860*/  LOP3.LUT R5, R5, 0x80000000, R0, 0xf8, !PT ;  /* 0x8000000005057812 */ /* 0x000fc800078ef800 */
[----:B------:R-:W-:-:S04]  /*1870*/  F2FP.BF16.PACK_AB R5, RZ, R5 ;  /* 0x00000005ff05723e */ /* 0x000fc800000010ff */
[----:B------:R-:W-:Y:S01]  /*1880*/  PRMT R23, R5, 0x7610, R23 ;  /* 0x0000761005177816 */ /* 0x000fe20000000017 */
[----:B------:R-:W-:Y:S05]  /*1890*/  BRA `(.L_x_8) ;  /* 0x0000087000007947 */ /* 0x000fea0003800000 */
.L_x_19:
[----:B------:R-:W2:Y:S02]  /*18a0*/  LDG.E.U8 R2, [R2.64] ;  /* 0x0000002402027981 */ /* 0x000ea4000c1e1100 */
[C---:B--2---:R-:W-:Y:S02]  /*18b0*/  IMAD.SHL.U32 R0, R2.reuse, 0x2000000, RZ ;  /* 0x0200000002007824 */ /* 0x044fe400078e00ff */
[----:B------:R-:W-:-:S03]  /*18c0*/  IMAD.SHL.U32 R5, R2, 0x1000000, RZ ;  /* 0x0100000002057824 */ /* 0x000fc600078e00ff */
[----:B------:R-:W-:-:S13]  /*18d0*/  ISETP.GE.U32.AND P0, PT, R0, 0x8000000, PT ;  /* 0x080000000000780c */ /* 0x000fda0003f06070 */
[C---:B------:R-:W-:Y:S02]  /*18e0*/  @!P0 IMAD.SHL.U32 R0, R2.reuse, 0x100, RZ ;  /* 0x0000010002008824 */ /* 0x040fe400078e00ff */
[----:B------:R-:W-:-:S03]  /*18f0*/  @P0 IMAD.SHL.U32 R4, R2, 0x200000, RZ ;  /* 0x0020000002040824 */ /* 0x000fc600078e00ff */
[----:B------:R-:W-:Y:S02]  /*1900*/  @!P0 LOP3.LUT R0, R0, 0x7f00, RZ, 0xc0, !PT ;  /* 0x00007f0000008812 */ /* 0x000fe400078ec0ff */
[----:B------:R-:W-:Y:S02]  /*1910*/  @P0 LOP3.LUT R4, R4, 0x70000000, RZ, 0xfc, !PT ;  /* 0x7000000004040812 */ /* 0x000fe400078efcff */
[----:B------:R-:W-:-:S03]  /*1920*/  @!P0 LOP3.LUT R0, R0, 0x3f000000, RZ, 0xfc, !PT ;  /* 0x3f00000000008812 */ /* 0x000fc600078efcff */
[----:B------:R-:W-:Y:S02]  /*1930*/  @P0 FMUL.FTZ R4, R4, 1.9259299443872358531e-34 ;  /* 0x0780000004040820 */ /* 0x000fe40000410000 */
[----:B------:R-:W-:-:S05]  /*1940*/  @!P0 FADD.FTZ R4, R0, -0.5 ;  /* 0xbf00000000048421 */ /* 0x000fca0000010000 */
[----:B------:R-:W-:-:S04]  /*1950*/  LOP3.LUT R4, R4, 0x80000000, R5, 0xf8, !PT ;  /* 0x8000000004047812 */ /* 0x000fc800078ef805 */
[----:B------:R-:W-:-:S04]  /*1960*/  F2FP.BF16.PACK_AB R4, RZ, R4 ;  /* 0x00000004ff04723e */ /* 0x000fc800000010ff */
[----:B------:R-:W-:Y:S01]  /*1970*/  PRMT R23, R4, 0x7610, R23 ;  /* 0x0000761004177816 */ /* 0x000fe20000000017 */
[----:B------:R-:W-:Y:S05]  /*1980*/  BRA `(.L_x_8) ;  /* 0x0000078000007947 */ /* 0x000fea0003800000 */
.L_x_18:
[----:B------:R0:W5:Y:S01]  /*1990*/  LDG.E.U16 R23, [R2.64] ;  /* 0x0000002402177981 */ /* 0x000162000c1e1500 */
[----:B------:R-:W-:Y:S05]  /*19a0*/  BRA `(.L_x_8) ;  /* 0x0000076000007947 */ /* 0x000fea0003800000 */
.L_x_15:
[----:B------:R-:W-:-:S13]  /*19b0*/  ISETP.GT.AND P0, PT, R4, 0x1b, PT ;  /* 0x0000001b0400780c */ /* 0x000fda0003f04270 */
[----:B------:R-:W-:Y:S05]  /*19c0*/  @P0 BRA `(.L_x_20) ;  /* 0x0000044000000947 */ /* 0x000fea0003800000 */
[----:B------:R-:W-:-:S13]  /*19d0*/  ISETP.NE.AND P0, PT, R4, 0x19, PT ;  /* 0x000000190400780c */ /* 0x000fda0003f05270 */
[----:B------:R-:W-:Y:S05]  /*19e0*/  @!P0 BRA `(.L_x_21) ;  /* 0x0000025000008947 */ /* 0x000fea0003800000 */
[----:B------:R-:W-:-:S13]  /*19f0*/  ISETP.NE.AND P0, PT, R4, 0x1a, PT ;  /* 0x0000001a0400780c */ /* 0x000fda0003f05270 */
[----:B------:R-:W-:Y:S05]  /*1a00*/  @!P0 BRA `(.L_x_22) ;  /* 0x0000006000008947 */ /* 0x000fea0003800000 */
[----:B------:R-:W-:-:S13]  /*1a10*/  ISETP.NE.AND P0, PT, R4, 0x1b, PT ;  /* 0x0000001b0400780c */ /* 0x000fda0003f05270 */
[----:B------:R-:W-:Y:S05]  /*1a20*/  @P0 BRA `(.L_x_7) ;  /* 0x0000050000000947 */ /* 0x000fea0003800000 */
[----:B------:R-:W2:Y:S02]  /*1a30*/  LDG.E.U16 R0, [R2.64] ;  /* 0x0000002402007981 */ /* 0x000ea4000c1e1500 */
[----:B--2---:R-:W0:Y:S02]  /*1a40*/  I2F.U16 R0, R0 ;  /* 0x0000000000007306 */ /* 0x004e240000101000 */
[----:B0-----:R-:W-:Y:S01]  /*1a50*/  F2FP.BF16.PACK_AB R23, RZ, R0 ;  /* 0x00000000ff17723e */ /* 0x001fe200000010ff */
[----:B------:R-:W-:Y:S05]  /*1a60*/  BRA `(.L_x_8) ;  /* 0x000006a000007947 */ /* 0x000fea0003800000 */
.L_x_22:
[----:B------:R-:W2:Y:S01]  /*1a70*/  LDG.E.U8 R2, [R2.64] ;  /* 0x0000002402027981 */ /* 0x000ea2000c1e1100 */
[----:B------:R-:W-:Y:S01]  /*1a80*/  BSSY B0, `(.L_x_23) ;  /* 0x0000018000007945 */ /* 0x000fe20003800000 */
[----:B------:R-:W-:Y:S01]  /*1a90*/  IMAD.MOV.U32 R0, RZ, RZ, RZ ;  /* 0x000000ffff007224 */ /* 0x000fe200078e00ff */
[----:B--2---:R-:W-:-:S13]  /*1aa0*/  ISETP.NE.AND P0, PT, R2, RZ, PT ;  /* 0x000000ff0200720c */ /* 0x004fda0003f05270 */
[----:B------:R-:W-:Y:S05]  /*1ab0*/  @!P0 BRA `(.L_x_24) ;  /* 0x0000014000008947 */ /* 0x000fea0003800000 */
[----:B------:R-:W-:-:S13]  /*1ac0*/  ISETP.NE.AND P0, PT, R2, 0x80, PT ;  /* 0x000000800200780c */ /* 0x000fda0003f05270 */
[----:B------:R-:W-:Y:S01]  /*1ad0*/  @!P0 IMAD.MOV.U32 R0, RZ, RZ, 0x7f800001 ;  /* 0x7f800001ff008424 */ /* 0x000fe200078e00ff */
[----:B------:R-:W-:Y:S05]  /*1ae0*/  @!P0 BRA `(.L_x_24) ;  /* 0x0000011000008947 */ /* 0x000fea0003800000 */
[C---:B------:R-:W-:Y:S01]  /*1af0*/  LOP3.LUT P0, R0, R2.reuse, 0x78, RZ, 0xc0, !PT ;  /* 0x0000007802007812 */ /* 0x040fe2000780c0ff */
[----:B------:R-:W-:Y:S01]  /*1b00*/  BSSY B1, `(.L_x_25) ;  /* 0x000000c000017945 */ /* 0x000fe20003800000 */
[----:B------:R-:W-:Y:S02]  /*1b10*/  SHF.R.U32.HI R3, RZ, 0x7, R2 ;  /* 0x00000007ff037819 */ /* 0x000fe40000011602 */
[----:B------:R-:W-:Y:S02]  /*1b20*/  LOP3.LUT R2, R2, 0x7, RZ, 0xc0, !PT ;  /* 0x0000000702027812 */ /* 0x000fe400078ec0ff */
[----:B------:R-:W-:Y:S01]  /*1b30*/  SHF.R.U32.HI R0, RZ, 0x3, R0 ;  /* 0x00000003ff007819 */ /* 0x000fe20000011600 */
[----:B------:R-:W-:-:S06]  /*1b40*/  IMAD.U32 R4, R3, -0x80000000, RZ ;  /* 0x8000000003047824 */ /* 0x000fcc00078e00ff */
[----:B------:R-:W-:Y:S05]  /*1b50*/  @P0 BRA `(.L_x_26) ;  /* 0x0000006000000947 */ /* 0x000fea0003800000 */
[----:B------:R-:W0:Y:S02]  /*1b60*/  FLO.U32 R3, R2 ;  /* 0x0000000200037300 */ /* 0x000e2400000e0000 */
[----:B0-----:R-:W-:-:S04]  /*1b70*/  IADD3 R3, -R3, 0x1f, RZ ;  /* 0x0000001f03037810 */ /* 0x001fc80007ffe1ff */
[----:B------:R-:W-:Y:S02]  /*1b80*/  IADD3 R5, R3, -0x1c, RZ ;  /* 0xffffffe403057810 */ /* 0x000fe40007ffe0ff */
[----:B------:R-:W-:Y:S02]  /*1b90*/  IADD3 R0, R0, 0x1d, -R3 ;  /* 0x0000001d00007810 */ /* 0x000fe40007ffe803 */
[----:B------:R-:W-:-:S04]  /*1ba0*/  SHF.L.U32 R5, R2, R5, RZ ;  /* 0x0000000502057219 */ /* 0x000fc800000006ff */
[----:B------:R-:W-:Y:S02]  /*1bb0*/  LOP3.LUT R2, R5, 0x7, RZ, 0xc0, !PT ;  /* 0x0000000705027812 */ /* 0x000fe400078ec0ff */
.L_x_26:
[----:B------:R-:W-:Y:S05]  /*1bc0*/  BSYNC B1 ;  /* 0x0000000000017941 */ /* 0x000fea0003800000 */
.L_x_25:
[----:B------:R-:W-:Y:S01]  /*1bd0*/  LEA R3, R0, 0x3b800000, 0x17 ;  /* 0x3b80000000037811 */ /* 0x000fe200078eb8ff */
[----:B------:R-:W-:-:S05]  /*1be0*/  IMAD.SHL.U32 R0, R2, 0x100000, RZ ;  /* 0x0010000002007824 */ /* 0x000fca00078e00ff */
[----:B------:R-:W-:Y:S02]  /*1bf0*/  LOP3.LUT R0, R3, R0, R4, 0xfe, !PT ;  /* 0x0000000003007212 */ /* 0x000fe400078efe04 */
.L_x_24:
[----:B------:R-:W-:Y:S05]  /*1c00*/  BSYNC B0 ;  /* 0x0000000000007941 */ /* 0x000fea0003800000 */
.L_x_23:
[----:B------:R-:W-:-:S04]  /*1c10*/  F2FP.BF16.PACK_AB R0, RZ, R0 ;  /* 0x00000000ff00723e */ /* 0x000fc800000010ff */
[----:B------:R-:W-:Y:S01]  /*1c20*/  PRMT R23, R0, 0x7610, R23 ;  /* 0x0000761000177816 */ /* 0x000fe20000000017 */
[----:B------:R-:W-:Y:S05]  /*1c30*/  BRA `(.L_x_8) ;  /* 0x000004d000007947 */ /* 0x000fea0003800000 */
.L_x_21:
        /* <DEDUP_REMOVED lines=21> */
.L_x_30:
[----:B------:R-:W-:Y:S05]  /*1d90*/  BSYNC B1 ;  /* 0x0000000000017941 */ /* 0x000fea0003800000 */
.L_x_29:
[----:B------:R-:W-:Y:S01]  /*1da0*/  LEA R3, R0, 0x37800000, 0x17 ;  /* 0x3780000000037811 */ /* 0x000fe200078eb8ff */
[----:B------:R-:W-:-:S05]  /*1db0*/  IMAD.SHL.U32 R0, R2, 0x200000, RZ ;  /* 0x0020000002007824 */ /* 0x000fca00078e00ff */
[----:B------:R-:W-:Y:S02]  /*1dc0*/  LOP3.LUT R0, R3, R0, R4, 0xfe, !PT ;  /* 0x0000000003007212 */ /* 0x000fe400078efe04 */
.L_x_28:
[----:B------:R-:W-:Y:S05]  /*1dd0*/  BSYNC B0 ;  /* 0x0000000000007941 */ /* 0x000fea0003800000 */
.L_x_27:
[----:B------:R-:W-:-:S04]  /*1de0*/  F2FP.BF16.PACK_AB R0, RZ, R0 ;  /* 0x00000000ff00723e */ /* 0x000fc800000010ff */
[----:B------:R-:W-:Y:S01]  /*1df0*/  PRMT R23, R0, 0x7610, R23 ;  /* 0x0000761000177816 */ /* 0x000fe20000000017 */
[----:B------:R-:W-:Y:S05]  /*1e00*/  BRA `(.L_x_8) ;  /* 0x0000030000007947 */ /* 0x000fea0003800000 */
.L_x_20:
[----:B------:R-:W-:-:S13]  /*1e10*/  ISETP.NE.AND P0, PT, R4, 0x1c, PT ;  /* 0x0000001c0400780c */ /* 0x000fda0003f05270 */
[----:B------:R-:W-:Y:S05]  /*1e20*/  @!P0 BRA `(.L_x_31) ;  /* 0x000002a000008947 */ /* 0x000fea0003800000 */
[----:B------:R-:W-:-:S13]  /*1e30*/  ISETP.NE.AND P0, PT, R4, 0x1d, PT ;  /* 0x0000001d0400780c */ /* 0x000fda0003f05270 */
[----:B------:R-:W-:Y:S05]  /*1e40*/  @!P0 BRA `(.L_x_32) ;  /* 0x0000023000008947 */ /* 0x000fea0003800000 */
[----:B------:R-:W-:-:S13]  /*1e50*/  ISETP.NE.AND P0, PT, R4, 0x2c, PT ;  /* 0x0000002c0400780c */ /* 0x000fda0003f05270 */
[----:B------:R-:W-:Y:S05]  /*1e60*/  @P0 BRA `(.L_x_7) ;  /* 0x000000c000000947 */ /* 0x000fea0003800000 */
[----:B------:R-:W2:Y:S01]  /*1e70*/  LDG.E.U8 R2, [R2.64] ;  /* 0x0000002402027981 */ /* 0x000ea2000c1e1100 */
[----:B------:R-:W-:Y:S01]  /*1e80*/  BSSY B0, `(.L_x_33) ;  /* 0x0000007000007945 */ /* 0x000fe20003800000 */
[----:B------:R-:W-:Y:S01]  /*1e90*/  IMAD.MOV.U32 R0, RZ, RZ, 0x400000 ;  /* 0x00400000ff007424 */ /* 0x000fe200078e00ff */
[----:B--2---:R-:W-:-:S13]  /*1ea0*/  ISETP.NE.AND P0, PT, R2, RZ, PT ;  /* 0x000000ff0200720c */ /* 0x004fda0003f05270 */
[----:B------:R-:W-:Y:S05]  /*1eb0*/  @!P0 BRA `(.L_x_34) ;  /* 0x0000003000008947 */ /* 0x000fea0003800000 */
[----:B------:R-:W-:-:S13]  /*1ec0*/  ISETP.NE.AND P0, PT, R2, 0xff, PT ;  /* 0x000000ff0200780c */ /* 0x000fda0003f05270 */
[----:B------:R-:W-:Y:S02]  /*1ed0*/  @!P0 IMAD.MOV.U32 R0, RZ, RZ, 0x7f800001 ;  /* 0x7f800001ff008424 */ /* 0x000fe400078e00ff */
[----:B------:R-:W-:Y:S02]  /*1ee0*/  @P0 IMAD.SHL.U32 R0, R2, 0x800000, RZ ;  /* 0x0080000002000824 */ /* 0x000fe400078e00ff */
.L_x_34:
[----:B------:R-:W-:Y:S05]  /*1ef0*/  BSYNC B0 ;  /* 0x0000000000007941 */ /* 0x000fea0003800000 */
.L_x_33:
[----:B------:R-:W-:-:S04]  /*1f00*/  F2FP.BF16.PACK_AB R0, RZ, R0 ;  /* 0x00000000ff00723e */ /* 0x000fc800000010ff */
[----:B------:R-:W-:Y:S01]  /*1f10*/  PRMT R23, R0, 0x7610, R23 ;  /* 0x0000761000177816 */ /* 0x000fe20000000017 */
[----:B------:R-:W-:Y:S05]  /*1f20*/  BRA `(.L_x_8) ;  /* 0x000001e000007947 */ /* 0x000fea0003800000 */
.L_x_7:
[----:B------:R-:W-:Y:S01]  /*1f30*/  MOV R2, 0x0 ;  /* 0x0000000000027802 */ /* 0x000fe20000000f00 */
[----:B------:R-:W-:Y:S02]  /*1f40*/  IMAD.MOV.U32 R4, RZ, RZ, c[0x4][0x128] ;  /* 0x01004a00ff047624 */ /* 0x000fe400078e00ff */
[----:B------:R-:W-:Y:S02]  /*1f50*/  IMAD.MOV.U32 R5, RZ, RZ, c[0x4][0x12c] ;  /* 0x01004b00ff057624 */ /* 0x000fe400078e00ff */
[----:B------:R-:W-:Y:S01]  /*1f60*/  IMAD.MOV.U32 R6, RZ, RZ, c[0x4][0x130] ;  /* 0x01004c00ff067624 */ /* 0x000fe200078e00ff */
[----:B------:R-:W0:Y:S01]  /*1f70*/  LDC.64 R2, c[0x4][R2] ;  /* 0x0100000002027b82 */ /* 0x000e220000000a00 */
[----:B------:R-:W-:Y:S02]  /*1f80*/  IMAD.MOV.U32 R7, RZ, RZ, c[0x4][0x134] ;  /* 0x01004d00ff077624 */ /* 0x000fe400078e00ff */
[----:B------:R-:W-:-:S02]  /*1f90*/  IMAD.MOV.U32 R8, RZ, RZ, 0x4e ;  /* 0x0000004eff087424 */ /* 0x000fc400078e00ff */
[----:B------:R-:W-:Y:S02]  /*1fa0*/  IMAD.MOV.U32 R10, RZ, RZ, c[0x4][0x38] ;  /* 0x01000e00ff0a7624 */ /* 0x000fe400078e00ff */
[----:B------:R-:W-:Y:S02]  /*1fb0*/  IMAD.MOV.U32 R11, RZ, RZ, c[0x4][0x3c] ;  /* 0x01000f00ff0b7624 */ /* 0x000fe400078e00ff */
[----:B------:R-:W-:Y:S02]  /*1fc0*/  IMAD.MOV.U32 R12, RZ, RZ, 0x1 ;  /* 0x00000001ff0c7424 */ /* 0x000fe400078e00ff */
[----:B------:R-:W-:Y:S02]  /*1fd0*/  IMAD.MOV.U32 R13, RZ, RZ, RZ ;  /* 0x000000ffff0d7224 */ /* 0x000fe400078e00ff */
[----:B------:R-:W-:Y:S01]  /*1fe0*/  LEPC R14 ;  /* 0x00000000000e734e */ /* 0x000fe20000000000 */
[----:B------:R-:W-:Y:S02]  /*1ff0*/  MOV R9, 0x2060 ;  /* 0x0000206000097802 */ /* 0x000fe40000000f00 */
[----:B------:R-:W-:Y:S02]  /*2000*/  MOV R20, 0x1fe0 ;  /* 0x00001fe000147802 */ /* 0x000fe40000000f00 */
[----:B------:R-:W-:-:S02]  /*2010*/  MOV R21, 0x0 ;  /* 0x0000000000157802 */ /* 0x000fc40000000f00 */
[----:B------:R-:W-:Y:S02]  /*2020*/  MOV R0, 0x0 ;  /* 0x0000000000007802 */ /* 0x000fe40000000f00 */
[----:B------:R-:W-:-:S04]  /*2030*/  IADD3 R20, P0, P1, -R20, R9, R14 ;  /* 0x0000000914147210 */ /* 0x000fc8000791e10e */
[----:B------:R-:W-:-:S04]  /*2040*/  IADD3.X R21, ~R0, R21, R15, P0, P1 ;  /* 0x0000001500157210 */ /* 0x000fc800007e250f */
[----:B0-----:R-:W-:Y:S05]  /*2050*/  CALL.ABS.NOINC R2 ;  /* 0x0000000002007343 */ /* 0x001fea0003c00000 */
[----:B------:R-:W-:Y:S01]  /*2060*/  PRMT R23, RZ, 0x7610, R23 ;  /* 0x00007610ff177816 */ /* 0x000fe20000000017 */
[----:B------:R-:W-:Y:S05]  /*2070*/  BRA `(.L_x_8) ;  /* 0x0000009000007947 */ /* 0x000fea0003800000 */
.L_x_32:
[----:B------:R-:W2:Y:S02]  /*2080*/  LDG.E.64 R2, [R2.64] ;  /* 0x0000002402027981 */ /* 0x000ea4000c1e1b00 */
[----:B--2---:R-:W0:Y:S02]  /*2090*/  I2F.U64 R0, R2 ;  /* 0x0000000200007312 */ /* 0x004e240000301000 */
[----:B0-----:R-:W-:-:S04]  /*20a0*/  F2FP.BF16.PACK_AB R0, RZ, R0 ;  /* 0x00000000ff00723e */ /* 0x001fc800000010ff */
[----:B------:R-:W-:Y:S01]  /*20b0*/  PRMT R23, R0, 0x7610, R23 ;  /* 0x0000761000177816 */ /* 0x000fe20000000017 */
[----:B------:R-:W-:Y:S05]  /*20c0*/  BRA `(.L_x_8) ;  /* 0x0000004000007947 */ /* 0x000fea0003800000 */
.L_x_31:
[----:B------:R-:W2:Y:S02]  /*20d0*/  LDG.E R2, [R2.64] ;  /* 0x0000002402027981 */ /* 0x000ea4000c1e1900 */
[----:B--2---:R-:W0:Y:S02]  /*20e0*/  I2F.U32 R0, R2 ;  /* 0x0000000200007306 */ /* 0x004e240000201000 */
[----:B0-----:R-:W-:-:S04]  /*20f0*/  F2FP.BF16.PACK_AB R0, RZ, R0 ;  /* 0x00000000ff00723e */ /* 0x001fc800000010ff */
[----:B------:R-:W-:Y:S02]  /*2100*/  PRMT R23, R0, 0x7610, R23 ;  /* 0x0000761000177816 */ /* 0x000fe40000000017 */
.L_x_8:
[----:B------:R-:W1:Y:S01]  /*2110*/  LDC.U8 R4, c[0x0][0x3f2] ;  /* 0x0000fc80ff047b82 */ /* 0x000e620000000000 */
[----:B0-----:R-:W-:-:S05]  /*2120*/  IADD3 R2, P1, R22, c[0x0][0x3d8], RZ ;  /* 0x0000f60016027a10 */ /* 0x001fca0007f3e0ff */
[----:B------:R-:W-:Y:S01]  /*2130*/  IMAD.X R3, RZ, RZ, c[0x0][0x3dc], P1 ;  /* 0x0000f700ff037624 */ /* 0x000fe200008e06ff */
[----:B-1----:R-:W-:-:S04]  /*2140*/  PRMT R0, R4, 0x9910, RZ ;  /* 0x0000991004007816 */ /* 0x002fc800000000ff */
        /* <DEDUP_REMOVED lines=12> */
[----:B0-----:R-:W-:Y:S01]  /*2210*/  F2FP.BF16.PACK_AB R0, RZ, R0 ;  /* 0x00000000ff00723e */ /* 0x001fe200000010ff */
[----:B------:R-:W-:Y:S05]  /*2220*/  BRA `(.L_x_40) ;  /* 0x00000e7000007947 */ /* 0x000fea0003800000 */
.L_x_38:
[----:B------:R-:W2:Y:S02]  /*2230*/  LDG.E.U8 R2, [R2.64] ;  /* 0x0000002402027981 */ /* 0x000ea4000c1e1100 */
[----:B--2---:R-:W0:Y:S02]  /*2240*/  I2F.U16 R0, R2 ;  /* 0x0000000200007306 */ /* 0x004e240000101000 */
[----:B0-----:R-:W-:Y:S01]  /*2250*/  F2FP.BF16.PACK_AB R0, RZ, R0 ;  /* 0x00000000ff00723e */ /* 0x001fe200000010ff */
[----:B------:R-:W-:Y:S05]  /*2260*/  BRA `(.L_x_40) ;  /* 0x00000e3000007947 */ /* 0x000fea0003800000 */
.L_x_37:
        /* <DEDUP_REMOVED lines=8> */
[----:B0-----:R-:W-:Y:S01]  /*22f0*/  F2FP.BF16.PACK_AB R0, RZ, R0 ;  /* 0x00000000ff00723e */ /* 0x001fe200000010ff */
[----:B------:R-:W-:Y:S05]  /*2300*/  BRA `(.L_x_40) ;  /* 0x00000d9000007947 */ /* 0x000fea0003800000 */
.L_x_42:
[----:B------:R-:W2:Y:S02]  /*2310*/  LDG.E R2, [R2.64] ;  /* 0x0000002402027981 */ /* 0x000ea4000c1e1900 */
[----:B--2---:R-:W0:Y:S02]  /*2320*/  I2F R0, R2 ;  /* 0x0000000200007306 */ /* 0x004e240000201400 */
[----:B0-----:R-:W-:Y:S01]  /*2330*/  F2FP.BF16.PACK_AB R0, RZ, R0 ;  /* 0x00000000ff00723e */ /* 0x001fe200000010ff */
[----:B------:R-:W-:Y:S05]  /*2340*/  BRA `(.L_x_40) ;  /* 0x00000d5000007947 */ /* 0x000fea0003800000 */
.L_x_41:
[----:B------:R-:W2:Y:S02]  /*2350*/  LDG.E.U16 R2, [R2.64] ;  /* 0x0000002402027981 */ /* 0x000ea4000c1e1500 */
[----:B--2---:R-:W0:Y:S02]  /*2360*/  I2F.S16 R0, R2 ;  /* 0x0000000200007306 */ /* 0x004e240000101400 */
[----:B0-----:R-:W-:Y:S01]  /*2370*/  F2FP.BF16.PACK_AB R0, RZ, R0 ;  /* 0x00000000ff00723e */ /* 0x001fe200000010ff */
[----:B------:R-:W-:Y:S05]  /*2380*/  BRA `(.L_x_40) ;  /* 0x00000d1000007947 */ /* 0x000fea0003800000 */
.L_x_36:
        /* <DEDUP_REMOVED lines=9> */
.L_x_44:
[----:B------:R-:W2:Y:S02]  /*2420*/  LDG.E.U16 R0, [R2.64] ;  /* 0x0000002402007981 */ /* 0x000ea4000c1e1500 */
[----:B--2---:R-:W-:-:S05]  /*2430*/  HADD2.F32 R0, -RZ, R0.H0_H0 ;  /* 0x20000000ff007230 */ /* 0x004fca0000004100 */
[----:B------:R-:W-:Y:S01]  /*2440*/  F2FP.BF16.PACK_AB R0, RZ, R0 ;  /* 0x00000000ff00723e */ /* 0x000fe200000010ff */
[----:B------:R-:W-:Y:S05]  /*2450*/  BRA `(.L_x_40) ;  /* 0x00000c4000007947 */ /* 0x000fea0003800000 */
.L_x_43:
        /* <DEDUP_REMOVED lines=9> */
.L_x_46:
[----:B------:R-:W2:Y:S02]  /*24f0*/  LDG.E.U16 R2, [R2.64] ;  /* 0x0000002402027981 */ /* 0x000ea4000c1e1500 */
[----:B--2---:R-:W-:-:S05]  /*2500*/  HADD2.F32 R0, -RZ, R2.H0_H0 ;  /* 0x20000002ff007230 */ /* 0x004fca0000004100 */
[----:B------:R-:W-:Y:S01]  /*2510*/  F2FP.BF16.PACK_AB R0, RZ, R0 ;  /* 0x00000000ff00723e */ /* 0x000fe200000010ff */
[----:B------:R-:W-:Y:S05]  /*2520*/  BRA `(.L_x_40) ;  /* 0x00000b7000007947 */ /* 0x000fea0003800000 */
.L_x_45:
[----:B------:R-:W2:Y:S02]  /*2530*/  LDG.E.64 R2, [R2.64] ;  /* 0x0000002402027981 */ /* 0x000ea4000c1e1b00 */
[----:B--2---:R-:W0:Y:S01]  /*2540*/  F2F.F32.F64 R0, R2 ;  /* 0x0000000200007310 */ /* 0x004e220000301000 */
[----:B------:R-:W0:-:S14]  /*2550*/  DSETP.GEU.AND P0, PT, |R2|, c[0x2][0x0], PT ;  /* 0x008000000200762a */ /* 0x000e1c0003f0e200 */
[----:B0-----:R-:W-:-:S05]  /*2560*/  @!P0 FMUL R0, R0, 1.175494350822287508e-38 ;  /* 0x0080000000008820 */ /* 0x001fca0000400000 */
[----:B------:R-:W-:Y:S01]  /*2570*/  F2FP.BF16.PACK_AB R0, RZ, R0 ;  /* 0x00000000ff00723e */ /* 0x000fe200000010ff */
[----:B------:R-:W-:Y:S05]  /*2580*/  BRA `(.L_x_40) ;  /* 0x00000b1000007947 */ /* 0x000fea0003800000 */
.L_x_35:
        /* <DEDUP_REMOVED lines=11> */
[----:B------:R-:W-:Y:S01]  /*2640*/  F2FP.BF16.PACK_AB R0, RZ, R0 ;  /* 0x00000000ff00723e */ /* 0x000fe200000010ff */
[----:B------:R-:W-:Y:S05]  /*2650*/  BRA `(.L_x_40) ;  /* 0x00000a4000007947 */ /* 0x000fea0003800000 */
.L_x_49:
[----:B------:R-:W2:Y:S02]  /*2660*/  LDG.E.64 R2, [R2.64] ;  /* 0x0000002402027981 */ /* 0x000ea4000c1e1b00 */
[----:B--2---:R-:W0:Y:S01]  /*2670*/  F2F.F32.F64 R0, R2 ;  /* 0x0000000200007310 */ /* 0x004e220000301000 */
[----:B------:R-:W0:-:S14]  /*2680*/  DSETP.GEU.AND P0, PT, |R2|, c[0x2][0x0], PT ;  /* 0x008000000200762a */ /* 0x000e1c0003f0e200 */
[----:B0-----:R-:W-:-:S05]  /*2690*/  @!P0 FMUL R0, R0, 1.175494350822287508e-38 ;  /* 0x0080000000008820 */ /* 0x001fca0000400000 */
[----:B------:R-:W-:Y:S01]  /*26a0*/  F2FP.BF16.PACK_AB R0, RZ, R0 ;  /* 0x00000000ff00723e */ /* 0x000fe200000010ff */
[----:B------:R-:W-:Y:S05]  /*26b0*/  BRA `(.L_x_40) ;  /* 0x000009e000007947 */ /* 0x000fea0003800000 */
.L_x_48:
        /* <DEDUP_REMOVED lines=28> */
.L_x_51:
        /* <DEDUP_REMOVED lines=15> */
.L_x_50:
[----:B------:R0:W5:Y:S01]  /*2970*/  LDG.E.U16 R0, [R2.64] ;  /* 0x0000002402007981 */ /* 0x000162000c1e1500 */
[----:B------:R-:W-:Y:S05]  /*2980*/  BRA `(.L_x_40) ;  /* 0x0000071000007947 */ /* 0x000fea0003800000 */
.L_x_47:
        /* <DEDUP_REMOVED lines=12> */
.L_x_54:
        /* <DEDUP_REMOVED lines=21> */
.L_x_58:
[----:B------:R-:W-:Y:S05]  /*2ba0*/  BSYNC B1 ;  /* 0x0000000000017941 */ /* 0x000fea0003800000 */
.L_x_57:
[----:B------:R-:W-:Y:S01]  /*2bb0*/  LEA R3, R0, 0x3b800000, 0x17 ;  /* 0x3b80000000037811 */ /* 0x000fe200078eb8ff */
[----:B------:R-:W-:-:S05]  /*2bc0*/  IMAD.SHL.U32 R0, R2, 0x100000, RZ ;  /* 0x0010000002007824 */ /* 0x000fca00078e00ff */
[----:B------:R-:W-:Y:S02]  /*2bd0*/  LOP3.LUT R0, R3, R0, R4, 0xfe, !PT ;  /* 0x0000000003007212 */ /* 0x000fe400078efe04 */
.L_x_56:
[----:B------:R-:W-:Y:S05]  /*2be0*/  BSYNC B0 ;  /* 0x0000000000007941 */ /* 0x000fea0003800000 */
.L_x_55:
[----:B------:R-:W-:Y:S01]  /*2bf0*/  F2FP.BF16.PACK_AB R0, RZ, R0 ;  /* 0x00000000ff00723e */ /* 0x000fe200000010ff */
[----:B------:R-:W-:Y:S05]  /*2c00*/  BRA `(.L_x_40) ;  /* 0x0000049000007947 */ /* 0x000fea0003800000 */
.L_x_53:
        /* <DEDUP_REMOVED lines=21> */
.L_x_62:
[----:B------:R-:W-:Y:S05]  /*2d60*/  BSYNC B1 ;  /* 0x0000000000017941 */ /* 0x000fea0003800000 */
.L_x_61:
[----:B------:R-:W-:Y:S01]  /*2d70*/  LEA R3, R0, 0x37800000, 0x17 ;  /* 0x3780000000037811 */ /* 0x000fe200078eb8ff */
[----:B------:R-:W-:-:S05]  /*2d80*/  IMAD.SHL.U32 R0, R2, 0x200000, RZ ;  /* 0x0020000002007824 */ /* 0x000fca00078e00ff */
[----:B------:R-:W-:Y:S02]  /*2d90*/  LOP3.LUT R0, R3, R0, R4, 0xfe, !PT ;  /* 0x0000000003007212 */ /* 0x000fe400078efe04 */
.L_x_60:
[----:B------:R-:W-:Y:S05]  /*2da0*/  BSYNC B0 ;  /* 0x0000000000007941 */ /* 0x000fea0003800000 */
.L_x_59:
[----:B------:R-:W-:Y:S01]  /*2db0*/  F2FP.BF16.PACK_AB R0, RZ, R0 ;  /* 0x00000000ff00723e */ /* 0x000fe200000010ff */
[----:B------:R-:W-:Y:S05]  /*2dc0*/  BRA `(.L_x_40) ;  /* 0x000002d000007947 */ /* 0x000fea0003800000 */
.L_x_52:
        /* <DEDUP_REMOVED lines=14> */
.L_x_66:
[----:B------:R-:W-:Y:S05]  /*2eb0*/  BSYNC B0 ;  /* 0x0000000000007941 */ /* 0x000fea0003800000 */
.L_x_65:
[----:B------:R-:W-:Y:S01]  /*2ec0*/  F2FP.BF16.PACK_AB R0, RZ, R0 ;  /* 0x00000000ff00723e */ /* 0x000fe200000010ff */
[----:B------:R-:W-:Y:S05]  /*2ed0*/  BRA `(.L_x_40) ;  /* 0x000001c000007947 */ /* 0x000fea0003800000 */
.L_x_39:
[----:B------:R-:W-:Y:S01]  /*2ee0*/  MOV R2, 0x0 ;  /* 0x0000000000027802 */ /* 0x000fe20000000f00 */
[----:B------:R-:W-:Y:S02]  /*2ef0*/  IMAD.MOV.U32 R4, RZ, RZ, c[0x4][0x128] ;  /* 0x01004a00ff047624 */ /* 0x000fe400078e00ff */
[----:B------:R-:W-:Y:S02]  /*2f00*/  IMAD.MOV.U32 R5, RZ, RZ, c[0x4][0x12c] ;  /* 0x01004b00ff057624 */ /* 0x000fe400078e00ff */
[----:B------:R-:W-:Y:S01]  /*2f10*/  IMAD.MOV.U32 R6, RZ, RZ, c[0x4][0x130] ;  /* 0x01004c00ff067624 */ /* 0x000fe200078e00ff */
[----:B------:R-:W0:Y:S01]  /*2f20*/  LDC.64 R2, c[0x4][R2] ;  /* 0x0100000002027b82 */ /* 0x000e220000000a00 */
[----:B------:R-:W-:-:S02]  /*2f30*/  IMAD.MOV.U32 R7, RZ, RZ, c[0x4][0x134] ;  /* 0x01004d00ff077624 */ /* 0x000fc400078e00ff */
[----:B------:R-:W-:Y:S02]  /*2f40*/  IMAD.MOV.U32 R8, RZ, RZ, 0x4e ;  /* 0x0000004eff087424 */ /* 0x000fe400078e00ff */
[----:B------:R-:W-:Y:S02]  /*2f50*/  IMAD.MOV.U32 R10, RZ, RZ, c[0x4][0x38] ;  /* 0x01000e00ff0a7624 */ /* 0x000fe400078e00ff */
[----:B------:R-:W-:Y:S02]  /*2f60*/  IMAD.MOV.U32 R11, RZ, RZ, c[0x4][0x3c] ;  /* 0x01000f00ff0b7624 */ /* 0x000fe400078e00ff */
[----:B------:R-:W-:Y:S02]  /*2f70*/  IMAD.MOV.U32 R12, RZ, RZ, 0x1 ;  /* 0x00000001ff0c7424 */ /* 0x000fe400078e00ff */
[----:B------:R-:W-:Y:S02]  /*2f80*/  IMAD.MOV.U32 R13, RZ, RZ, RZ ;  /* 0x000000ffff0d7224 */ /* 0x000fe400078e00ff */
[----:B------:R-:W-:Y:S01]  /*2f90*/  LEPC R14 ;  /* 0x00000000000e734e */ /* 0x000fe20000000000 */
[----:B------:R-:W-:Y:S02]  /*2fa0*/  MOV R9, 0x3010 ;  /* 0x0000301000097802 */ /* 0x000fe40000000f00 */
[----:B------:R-:W-:-:S02]  /*2fb0*/  MOV R20, 0x2f90 ;  /* 0x00002f9000147802 */ /* 0x000fc40000000f00 */
[----:B------:R-:W-:Y:S02]  /*2fc0*/  MOV R21, 0x0 ;  /* 0x0000000000157802 */ /* 0x000fe40000000f00 */
[----:B------:R-:W-:Y:S02]  /*2fd0*/  MOV R0, 0x0 ;  /* 0x0000000000007802 */ /* 0x000fe40000000f00 */
[----:B------:R-:W-:-:S04]  /*2fe0*/  IADD3 R20, P0, P1, -R20, R9, R14 ;  /* 0x0000000914147210 */ /* 0x000fc8000791e10e */
[----:B------:R-:W-:-:S04]  /*2ff0*/  IADD3.X R21, ~R0, R21, R15, P0, P1 ;  /* 0x0000001500157210 */ /* 0x000fc800007e250f */
[----:B0----5:R-:W-:Y:S05]  /*3000*/  CALL.ABS.NOINC R2 ;  /* 0x0000000002007343 */ /* 0x021fea0003c00000 */
[----:B------:R-:W-:Y:S01]  /*3010*/  PRMT R0, RZ, 0x7610, R0 ;  /* 0x00007610ff007816 */ /* 0x000fe20000000000 */
[----:B------:R-:W-:Y:S05]  /*3020*/  BRA `(.L_x_40) ;  /* 0x0000007000007947 */ /* 0x000fea0003800000 */
.L_x_64:
[----:B------:R-:W2:Y:S02]  /*3030*/  LDG.E.64 R2, [R2.64] ;  /* 0x0000002402027981 */ /* 0x000ea4000c1e1b00 */
[----:B--2---:R-:W0:Y:S02]  /*3040*/  I2F.U64 R0, R2 ;  /* 0x0000000200007312 */ /* 0x004e240000301000 */
[----:B0-----:R-:W-:Y:S01]  /*3050*/  F2FP.BF16.PACK_AB R0, RZ, R0 ;  /* 0x00000000ff00723e */ /* 0x001fe200000010ff */
[----:B------:R-:W-:Y:S05]  /*3060*/  BRA `(.L_x_40) ;  /* 0x0000003000007947 */ /* 0x000fea0003800000 */
.L_x_63:
[----:B------:R-:W2:Y:S02]  /*3070*/  LDG.E R2, [R2.64] ;  /* 0x0000002402027981 */ /* 0x000ea4000c1e1900 */
[----:B--2---:R-:W0:Y:S02]  /*3080*/  I2F.U32 R0, R2 ;  /* 0x0000000200007306 */ /* 0x004e240000201000 */
[----:B0-----:R-:W-:-:S06]  /*3090*/  F2FP.BF16.PACK_AB R0, RZ, R0 ;  /* 0x00000000ff00723e */ /* 0x001fcc00000010ff */
.L_x_40:
[----:B-----5:R-:W-:Y:S01]  /*30a0*/  PRMT R0, RZ, 0x5410, R0 ;  /* 0x00005410ff007816 */ /* 0x020fe20000000000 */
[----:B------:R-:W1:Y:S01]  /*30b0*/  LDC.U8 R5, c[0x0][0x3f0] ;  /* 0x0000fc00ff057b82 */ /* 0x000e620000000000 */
[----:B------:R-:W-:-:S03]  /*30c0*/  PRMT R23, RZ, 0x5410, R23 ;  /* 0x00005410ff177816 */ /* 0x000fc60000000017 */
[----:B------:R-:W-:-:S05]  /*30d0*/  FMUL.FTZ R0, R0, c[0x0][0x3e0] ;  /* 0x0000f80000007a20 */ /* 0x000fca0000410000 */
[----:B------:R-:W-:-:S13]  /*30e0*/  FSETP.GT.FTZ.AND P0, PT, R0, c[0x0][0x3e4], PT ;  /* 0x0000f90000007a0b */ /* 0x000fda0003f14000 */
[----:B------:R-:W-:Y:S01]  /*30f0*/  @!P0 FMUL.FTZ R0, R0, 1.4426950216293334961 ;  /* 0x3fb8aa3b00008820 */ /* 0x000fe20000410000 */
[----:B-1----:R-:W-:-:S05]  /*3100*/  PRMT R4, R5, 0x9910, RZ ;  /* 0x0000991005047816 */ /* 0x002fca00000000ff */
[----:B------:R-:W1:Y:S01]  /*3110*/  @!P0 MUFU.EX2 R0, R0 ;  /* 0x0000000000008308 */ /* 0x000e620000000800 */
[----:B------:R-:W-:Y:S01]  /*3120*/  ISETP.GT.AND P1, PT, R4, 0x9, PT ;  /* 0x000000090400780c */ /* 0x000fe20003f24270 */
[----:B01----:R-:W-:Y:S02]  /*3130*/  @!P0 FADD.FTZ R3, R0, 1 ;  /* 0x3f80000000038421 */ /* 0x003fe40000010000 */
[----:B------:R-:W-:-:S04]  /*3140*/  @!P0 FMUL.FTZ R2, R23, R0 ;  /* 0x0000000017028220 */ /* 0x000fc80000410000 */
[----:B------:R-:W0:Y:S02]  /*3150*/  @!P0 MUFU.RCP R3, R3 ;  /* 0x0000000300038308 */ /* 0x000e240000001000 */
[----:B0-----:R-:W-:-:S05]  /*3160*/  @!P0 FMUL.FTZ R23, R2, R3 ;  /* 0x0000000302178220 */ /* 0x001fca0000410000 */
[----:B------:R-:W-:Y:S01]  /*3170*/  F2FP.BF16.PACK_AB R23, RZ, R23 ;  /* 0x00000017ff17723e */ /* 0x000fe200000010ff */
        /* <DEDUP_REMOVED lines=9> */
[----:B------:R-:W-:-:S04]  /*3210*/  PRMT R0, RZ, 0x5410, R23 ;  /* 0x00005410ff007816 */ /* 0x000fc80000000017 */
[----:B------:R-:W0:Y:S02]  /*3220*/  F2I.FTZ.TRUNC.NTZ R3, R0 ;  /* 0x0000000000037305 */ /* 0x000e24000021f100 */
[----:B0-----:R0:W-:Y:S01]  /*3230*/  STG.E.U8 [R16.64], R3 ;  /* 0x0000000310007986 */ /* 0x0011e2000c101124 */
[----:B------:R-:W-:Y:S05]  /*3240*/  BRA `(.L_x_72) ;  /* 0x00000e8000007947 */ /* 0x000fea0003800000 */
.L_x_70:
[----:B------:R-:W-:-:S06]  /*3250*/  PRMT R3, RZ, 0x5410, R23 ;  /* 0x00005410ff037816 */ /* 0x000fcc0000000017 */
[----:B------:R-:W0:Y:S02]  /*3260*/  F2I.S64.TRUNC R2, R3 ;  /* 0x0000000300027311 */ /* 0x000e24000020d900 */
[----:B0-----:R0:W-:Y:S01]  /*3270*/  STG.E.U8 [R16.64], R2 ;  /* 0x0000000210007986 */ /* 0x0011e2000c101124 */
[----:B------:R-:W-:Y:S05]  /*3280*/  BRA `(.L_x_72) ;  /* 0x00000e4000007947 */ /* 0x000fea0003800000 */
.L_x_69:
[----:B------:R-:W-:-:S13]  /*3290*/  ISETP.NE.AND P0, PT, R4, 0x2, PT ;  /* 0x000000020400780c */ /* 0x000fda0003f05270 */
[----:B------:R-:W-:Y:S05]  /*32a0*/  @!P0 BRA `(.L_x_73) ;  /* 0x000000c000008947 */ /* 0x000fea0003800000 */
[----:B------:R-:W-:-:S13]  /*32b0*/  ISETP.NE.AND P0, PT, R4, 0x3, PT ;  /* 0x000000030400780c */ /* 0x000fda0003f05270 */
[----:B------:R-:W-:Y:S05]  /*32c0*/  @!P0 BRA `(.L_x_74) ;  /* 0x0000006000008947 */ /* 0x000fea0003800000 */
[----:B------:R-:W-:-:S13]  /*32d0*/  ISETP.NE.AND P0, PT, R4, 0x4, PT ;  /* 0x000000040400780c */ /* 0x000fda0003f05270 */
[----:B------:R-:W-:Y:S05]  /*32e0*/  @P0 BRA `(.L_x_71) ;  /* 0x00000c3000000947 */ /* 0x000fea0003800000 */
[----:B------:R-:W-:-:S06]  /*32f0*/  PRMT R2, RZ, 0x5410, R23 ;  /* 0x00005410ff027816 */ /* 0x000fcc0000000017 */
[----:B------:R-:W0:Y:S02]  /*3300*/  F2I.S64.TRUNC R2, R2 ;  /* 0x0000000200027311 */ /* 0x000e24000020d900 */
[----:B0-----:R0:W-:Y:S01]  /*3310*/  STG.E.64 [R16.64], R2 ;  /* 0x0000000210007986 */ /* 0x0011e2000c101b24 */
[----:B------:R-:W-:Y:S05]  /*3320*/  BRA `(.L_x_72) ;  /* 0x00000da000007947 */ /* 0x000fea0003800000 */
.L_x_74:
[----:B------:R-:W-:-:S06]  /*3330*/  PRMT R23, RZ, 0x5410, R23 ;  /* 0x00005410ff177816 */ /* 0x000fcc0000000017 */
[----:B------:R-:W0:Y:S02]  /*3340*/  F2I.FTZ.TRUNC.NTZ R23, R23 ;  /* 0x0000001700177305 */ /* 0x000e24000021f100 */
[----:B0-----:R0:W-:Y:S01]  /*3350*/  STG.E [R16.64], R23 ;  /* 0x0000001710007986 */ /* 0x0011e2000c101924 */
[----:B------:R-:W-:Y:S05]  /*3360*/  BRA `(.L_x_72) ;  /* 0x00000d6000007947 */ /* 0x000fea0003800000 */
.L_x_73:
[----:B------:R-:W-:-:S06]  /*3370*/  PRMT R23, RZ, 0x5410, R23 ;  /* 0x00005410ff177816 */ /* 0x000fcc0000000017 */
[----:B------:R-:W0:Y:S02]  /*3380*/  F2I.FTZ.TRUNC.NTZ R23, R23 ;  /* 0x0000001700177305 */ /* 0x000e24000021f100 */
[----:B0-----:R0:W-:Y:S01]  /*3390*/  STG.E.U16 [R16.64], R23 ;  /* 0x0000001710007986 */ /* 0x0011e2000c101524 */
[----:B------:R-:W-:Y:S05]  /*33a0*/  BRA `(.L_x_72) ;  /* 0x00000d2000007947 */ /* 0x000fea0003800000 */
.L_x_68:
[----:B------:R-:W-:-:S13]  /*33b0*/  ISETP.GT.AND P0, PT, R4, 0x6, PT ;  /* 0x000000060400780c */ /* 0x000fda0003f04270 */
[----:B------:R-:W-:Y:S05]  /*33c0*/  @P0 BRA `(.L_x_75) ;  /* 0x000000b000000947 */ /* 0x000fea0003800000 */
[----:B------:R-:W-:-:S13]  /*33d0*/  ISETP.NE.AND P0, PT, R4, 0x5, PT ;  /* 0x000000050400780c */ /* 0x000fda0003f05270 */
[----:B------:R-:W-:Y:S05]  /*33e0*/  @!P0 BRA `(.L_x_76) ;  /* 0x0000005000008947 */ /* 0x000fea0003800000 */
[----:B------:R-:W-:-:S13]  /*33f0*/  ISETP.NE.AND P0, PT, R4, 0x6, PT ;  /* 0x000000060400780c */ /* 0x000fda0003f05270 */
[----:B------:R-:W-:Y:S05]  /*3400*/  @P0 BRA `(.L_x_71) ;  /* 0x00000b1000000947 */ /* 0x000fea0003800000 */
[----:B------:R-:W-:-:S05]  /*3410*/  PRMT R23, RZ, 0x5410, R23 ;  /* 0x00005410ff177816 */ /* 0x000fca0000000017 */
[----:B------:R0:W-:Y:S01]  /*3420*/  STG.E [R16.64], R23 ;  /* 0x0000001710007986 */ /* 0x0001e2000c101924 */
[----:B------:R-:W-:Y:S05]  /*3430*/  BRA `(.L_x_72) ;  /* 0x00000c9000007947 */ /* 0x000fea0003800000 */
.L_x_76:
[----:B------:R-:W-:-:S04]  /*3440*/  PRMT R0, RZ, 0x5410, R23 ;  /* 0x00005410ff007816 */ /* 0x000fc80000000017 */
[----:B------:R-:W-:-:S05]  /*3450*/  F2FP.PACK_AB R0, RZ, R0 ;  /* 0x00000000ff00723e */ /* 0x000fca00000000ff */
[----:B------:R0:W-:Y:S01]  /*3460*/  STG.E.U16 [R16.64], R0 ;  /* 0x0000000010007986 */ /* 0x0001e2000c101524 */
[----:B------:R-:W-:Y:S05]  /*3470*/  BRA `(.L_x_72) ;  /* 0x00000c5000007947 */ /* 0x000fea0003800000 */
.L_x_75:
[----:B------:R-:W-:-:S13]  /*3480*/  ISETP.NE.AND P0, PT, R4, 0x7, PT ;  /* 0x000000070400780c */ /* 0x000fda0003f05270 */
[----:B------:R-:W-:Y:S05]  /*3490*/  @!P0 BRA `(.L_x_77) ;  /* 0x000000d000008947 */ /* 0x000fea0003800000 */
[----:B------:R-:W-:-:S13]  /*34a0*/  ISETP.NE.AND P0, PT, R4, 0x8, PT ;  /* 0x000000080400780c */ /* 0x000fda0003f05270 */
[----:B------:R-:W-:Y:S05]  /*34b0*/  @!P0 BRA `(.L_x_78) ;  /* 0x0000006000008947 */ /* 0x000fea0003800000 */
[----:B------:R-:W-:-:S13]  /*34c0*/  ISETP.NE.AND P0, PT, R4, 0x9, PT ;  /* 0x000000090400780c */ /* 0x000fda0003f05270 */
[----:B------:R-:W-:Y:S05]  /*34d0*/  @P0 BRA `(.L_x_71) ;  /* 0x00000a4000000947 */ /* 0x000fea0003800000 */
[----:B------:R-:W-:Y:S01]  /*34e0*/  IMAD.MOV.U32 R3, RZ, RZ, RZ ;  /* 0x000000ffff037224 */ /* 0x000fe200078e00ff */
[----:B------:R-:W-:-:S05]  /*34f0*/  PRMT R2, RZ, 0x5410, R23 ;  /* 0x00005410ff027816 */ /* 0x000fca0000000017 */
[----:B------:R0:W-:Y:S01]  /*3500*/  STG.E.64 [R16.64], R2 ;  /* 0x0000000210007986 */ /* 0x0001e2000c101b24 */
[----:B------:R-:W-:Y:S05]  /*3510*/  BRA `(.L_x_72) ;  /* 0x00000bb000007947 */ /* 0x000fea0003800000 */
.L_x_78:
[----:B------:R-:W-:-:S04]  /*3520*/  PRMT R23, RZ, 0x5410, R23 ;  /* 0x00005410ff177816 */ /* 0x000fc80000000017 */
[----:B------:R-:W-:-:S04]  /*3530*/  F2FP.PACK_AB R3, RZ, R23 ;  /* 0x00000017ff03723e */ /* 0x000fc800000000ff */
[----:B------:R-:W-:-:S05]  /*3540*/  PRMT R3, R3, 0x5410, RZ ;  /* 0x0000541003037816 */ /* 0x000fca00000000ff */
[----:B------:R0:W-:Y:S01]  /*3550*/  STG.E [R16.64], R3 ;  /* 0x0000000310007986 */ /* 0x0001e2000c101924 */
[----:B------:R-:W-:Y:S05]  /*3560*/  BRA `(.L_x_72) ;  /* 0x00000b6000007947 */ /* 0x000fea0003800000 */
.L_x_77:
[----:B------:R-:W-:-:S05]  /*3570*/  PRMT R2, RZ, 0x5410, R23 ;  /* 0x00005410ff027816 */ /* 0x000fca0000000017 */
[----:B------:R-:W-:-:S06]  /*3580*/  FMUL.FTZ R2, R2, 1 ;  /* 0x3f80000002027820 */ /* 0x000fcc0000410000 */
[----:B------:R-:W0:Y:S02]  /*3590*/  F2F.F64.F32 R2, R2 ;  /* 0x0000000200027310 */ /* 0x000e240000201800 */
[----:B0-----:R0:W-:Y:S01]  /*35a0*/  STG.E.64 [R16.64], R2 ;  /* 0x0000000210007986 */ /* 0x0011e2000c101b24 */
[----:B------:R-:W-:Y:S05]  /*35b0*/  BRA `(.L_x_72) ;  /* 0x00000b1000007947 */ /* 0x000fea0003800000 */
.L_x_67:
        /* <DEDUP_REMOVED lines=8> */
[----:B------:R-:W-:-:S04]  /*3640*/  PRMT R23, RZ, 0x5410, R23 ;  /* 0x00005410ff177816 */ /* 0x000fc80000000017 */
[----:B------:R-:W-:-:S04]  /*3650*/  FSETP.NEU.FTZ.AND P0, PT, R23, RZ, PT ;  /* 0x000000ff1700720b */ /* 0x000fc80003f1d000 */
[----:B------:R-:W-:-:S05]  /*3660*/  SEL R3, RZ, 0x1, !P0 ;  /* 0x00000001ff037807 */ /* 0x000fca0004000000 */
[----:B------:R0:W-:Y:S01]  /*3670*/  STG.E.U8 [R16.64], R3 ;  /* 0x0000000310007986 */ /* 0x0001e2000c101124 */
[----:B------:R-:W-:Y:S05]  /*3680*/  BRA `(.L_x_72) ;  /* 0x00000a4000007947 */ /* 0x000fea0003800000 */
.L_x_81:
[----:B------:R-:W-:Y:S01]  /*3690*/  PRMT R23, RZ, 0x5410, R23 ;  /* 0x00005410ff177816 */ /* 0x000fe20000000017 */
[----:B------:R-:W-:-:S04]  /*36a0*/  CS2R R6, SRZ ;  /* 0x0000000000067805 */ /* 0x000fc8000001ff00 */
[----:B------:R-:W-:-:S06]  /*36b0*/  FMUL.FTZ R4, R23, 1 ;  /* 0x3f80000017047820 */ /* 0x000fcc0000410000 */
[----:B------:R-:W0:Y:S02]  /*36c0*/  F2F.F64.F32 R4, R4 ;  /* 0x0000000400047310 */ /* 0x000e240000201800 */
[----:B0-----:R0:W-:Y:S01]  /*36d0*/  STG.E.128 [R16.64], R4 ;  /* 0x0000000410007986 */ /* 0x0011e2000c101d24 */
[----:B------:R-:W-:Y:S05]  /*36e0*/  BRA `(.L_x_72) ;  /* 0x000009e000007947 */ /* 0x000fea0003800000 */
.L_x_80:
[----:B------:R-:W-:-:S13]  /*36f0*/  ISETP.NE.AND P0, PT, R4, 0xf, PT ;  /* 0x0000000f0400780c */ /* 0x000fda0003f05270 */
[----:B------:R-:W-:Y:S05]  /*3700*/  @!P0 BRA `(.L_x_82) ;  /* 0x000002d000008947 */ /* 0x000fea0003800000 */
[----:B------:R-:W-:-:S13]  /*3710*/  ISETP.NE.AND P0, PT, R4, 0x17, PT ;  /* 0x000000170400780c */ /* 0x000fda0003f05270 */
[----:B------:R-:W-:Y:S05]  /*3720*/  @!P0 BRA `(.L_x_83) ;  /* 0x0000015000008947 */ /* 0x000fea0003800000 */
[----:B------:R-:W-:-:S13]  /*3730*/  ISETP.NE.AND P0, PT, R4, 0x18, PT ;  /* 0x000000180400780c */ /* 0x000fda0003f05270 */
[----:B------:R-:W-:Y:S05]  /*3740*/  @P0 BRA `(.L_x_71) ;  /* 0x000007d000000947 */ /* 0x000fea0003800000 */
[----:B------:R-:W-:Y:S01]  /*3750*/  PRMT R23, RZ, 0x5410, R23 ;  /* 0x00005410ff177816 */ /* 0x000fe20000000017 */
[----:B------:R-:W-:Y:S03]  /*3760*/  BSSY B0, `(.L_x_84) ;  /* 0x000000e000007945 */ /* 0x000fe60003800000 */
[C---:B------:R-:W-:Y:S02]  /*3770*/  LOP3.LUT R2, R23.reuse, 0x7fffffff, RZ, 0xc0, !PT ;  /* 0x7fffffff17027812 */ /* 0x040fe400078ec0ff */
[----:B------:R-:W-:Y:S02]  /*3780*/  LOP3.LUT R0, R23, 0x80000000, RZ, 0xc0, !PT ;  /* 0x8000000017007812 */ /* 0x000fe400078ec0ff */
[----:B------:R-:W-:Y:S02]  /*3790*/  ISETP.GT.U32.AND P0, PT, R2, 0x43efffff, PT ;  /* 0x43efffff0200780c */ /* 0x000fe40003f04070 */
[----:B------:R-:W-:Y:S01]  /*37a0*/  SHF.R.U32.HI R3, RZ, 0x18, R0 ;  /* 0x00000018ff037819 */ /* 0x000fe20000011600 */
[----:B------:R-:W-:-:S10]  /*37b0*/  IMAD.MOV.U32 R0, RZ, RZ, 0x7f ;  /* 0x0000007fff007424 */ /* 0x000fd400078e00ff */
[----:B------:R-:W-:Y:S05]  /*37c0*/  @P0 BRA `(.L_x_85) ;  /* 0x0000007000000947 */ /* 0x000fea0003800000 */
[----:B------:R-:W-:-:S13]  /*37d0*/  ISETP.GE.U32.AND P0, PT, R2, 0x3c800000, PT ;  /* 0x3c8000000200780c */ /* 0x000fda0003f06070 */
[----:B------:R-:W-:Y:S01]  /*37e0*/  @P0 SHF.R.U32.HI R0, RZ, 0x14, R23 ;  /* 0x00000014ff000819 */ /* 0x000fe20000011617 */
[----:B------:R-:W-:-:S03]  /*37f0*/  @!P0 FADD.FTZ R2, R2, 16384 ;  /* 0x4680000002028421 */ /* 0x000fc60000010000 */
[----:B------:R-:W-:-:S04]  /*3800*/  @P0 LOP3.LUT R0, R0, 0x1, RZ, 0xc0, !PT ;  /* 0x0000000100000812 */ /* 0x000fc800078ec0ff */
[----:B------:R-:W-:-:S04]  /*3810*/  @P0 IADD3 R0, R23, 0x407ffff, R0 ;  /* 0x0407ffff17000810 */ /* 0x000fc80007ffe000 */
[----:B------:R-:W-:Y:S02]  /*3820*/  @P0 SHF.R.U32.HI R0, RZ, 0x14, R0 ;  /* 0x00000014ff000819 */ /* 0x000fe40000011600 */
[----:B------:R-:W-:Y:S02]  /*3830*/  @!P0 IADD3 R0, R2, -0x46800000, RZ ;  /* 0xb980000002008810 */ /* 0x000fe40007ffe0ff */
.L_x_85:
[----:B------:R-:W-:Y:S05]  /*3840*/  BSYNC B0 ;  /* 0x0000000000007941 */ /* 0x000fea0003800000 */
.L_x_84:
[----:B------:R-:W-:-:S05]  /*3850*/  LOP3.LUT R3, R0, R3, RZ, 0xfc, !PT ;  /* 0x0000000300037212 */ /* 0x000fca00078efcff */
[----:B------:R0:W-:Y:S01]  /*3860*/  STG.E.U8 [R16.64], R3 ;  /* 0x0000000310007986 */ /* 0x0001e2000c101124 */
[----:B------:R-:W-:Y:S05]  /*3870*/  BRA `(.L_x_72) ;  /* 0x0000085000007947 */ /* 0x000fea0003800000 */
.L_x_83:
[----:B------:R-:W-:Y:S01]  /*3880*/  PRMT R23, RZ, 0x5410, R23 ;  /* 0x00005410ff177816 */ /* 0x000fe20000000017 */
[----:B------:R-:W-:Y:S03]  /*3890*/  BSSY B0, `(.L_x_86) ;  /* 0x000000f000007945 */ /* 0x000fe60003800000 */
[----:B------:R-:W-:-:S04]  /*38a0*/  LOP3.LUT R2, R23, 0x7fffffff, RZ, 0xc0, !PT ;  /* 0x7fffffff17027812 */ /* 0x000fc800078ec0ff */
[----:B------:R-:W-:-:S13]  /*38b0*/  ISETP.GT.U32.AND P0, PT, R2, 0x477fffff, PT ;  /* 0x477fffff0200780c */ /* 0x000fda0003f04070 */
[----:B------:R-:W-:Y:S05]  /*38c0*/  @P0 BRA `(.L_x_87) ;  /* 0x0000008000000947 */ /* 0x000fea0003800000 */
[----:B------:R-:W-:-:S13]  /*38d0*/  ISETP.GE.U32.AND P0, PT, R2, 0x38800000, PT ;  /* 0x388000000200780c */ /* 0x000fda0003f06070 */
[----:B------:R-:W-:Y:S01]  /*38e0*/  @P0 SHF.R.U32.HI R0, RZ, 0x15, R23 ;  /* 0x00000015ff000819 */ /* 0x000fe20000011617 */
[----:B------:R-:W-:-:S03]  /*38f0*/  @!P0 FADD.FTZ R2, R2, 128 ;  /* 0x4300000002028421 */ /* 0x000fc60000010000 */
[----:B------:R-:W-:-:S04]  /*3900*/  @P0 LOP3.LUT R0, R0, 0x1, RZ, 0xc0, !PT ;  /* 0x0000000100000812 */ /* 0x000fc800078ec0ff */
[----:B------:R-:W-:-:S04]  /*3910*/  @P0 IADD3 R0, R23, 0x80fffff, R0 ;  /* 0x080fffff17000810 */ /* 0x000fc80007ffe000 */
[----:B------:R-:W-:Y:S02]  /*3920*/  @P0 SHF.R.U32.HI R0, RZ, 0x15, R0 ;  /* 0x00000015ff000819 */ /* 0x000fe40000011600 */
[----:B------:R-:W-:Y:S01]  /*3930*/  @!P0 IADD3 R0, R2, -0x43000000, RZ ;  /* 0xbd00000002008810 */ /* 0x000fe20007ffe0ff */
[----:B------:R-:W-:Y:S05]  /*3940*/  BRA `(.L_x_88) ;  /* 0x0000003000007947 */ /* 0x000fea0003800000 */
.L_x_87:
[----:B------:R-:W-:Y:S01]  /*3950*/  IMAD.MOV.U32 R0, RZ, RZ, 0x7f ;  /* 0x0000007fff007424 */ /* 0x000fe200078e00ff */
[----:B------:R-:W-:-:S04]  /*3960*/  ISETP.GT.U32.AND P0, PT, R2, 0x7f800000, PT ;  /* 0x7f8000000200780c */ /* 0x000fc80003f04070 */
[----:B------:R-:W-:-:S04]  /*3970*/  SEL R0, R0, 0x7c, P0 ;  /* 0x0000007c00007807 */ /* 0x000fc80000000000 */
.L_x_88:
[----:B------:R-:W-:Y:S05]  /*3980*/  BSYNC B0 ;  /* 0x0000000000007941 */ /* 0x000fea0003800000 */
.L_x_86:
[----:B------:R-:W-:-:S04]  /*3990*/  LOP3.LUT R2, R23, 0x80000000, RZ, 0xc0, !PT ;  /* 0x8000000017027812 */ /* 0x000fc800078ec0ff */
[----:B------:R-:W-:-:S04]  /*39a0*/  SHF.R.U32.HI R3, RZ, 0x18, R2 ;  /* 0x00000018ff037819 */ /* 0x000fc80000011602 */
[----:B------:R-:W-:-:S05]  /*39b0*/  LOP3.LUT R3, R0, R3, RZ, 0xfc, !PT ;  /* 0x0000000300037212 */ /* 0x000fca00078efcff */
[----:B------:R0:W-:Y:S01]  /*39c0*/  STG.E.U8 [R16.64], R3 ;  /* 0x0000000310007986 */ /* 0x0001e2000c101124 */
[----:B------:R-:W-:Y:S05]  /*39d0*/  BRA `(.L_x_72) ;  /* 0x000006f000007947 */ /* 0x000fea0003800000 */
.L_x_82:
[----:B------:R0:W-:Y:S01]  /*39e0*/  STG.E.U16 [R16.64], R23 ;  /* 0x0000001710007986 */ /* 0x0001e2000c101524 */
[----:B------:R-:W-:Y:S05]  /*39f0*/  BRA `(.L_x_72) ;  /* 0x000006d000007947 */ /* 0x000fea0003800000 */
.L_x_79:
        /* <DEDUP_REMOVED lines=8> */
[----:B------:R-:W-:-:S06]  /*3a80*/  PRMT R3, RZ, 0x5410, R23 ;  /* 0x00005410ff037816 */ /* 0x000fcc0000000017 */
[----:B------:R-:W0:Y:S02]  /*3a90*/  F2I.FTZ.U32.TRUNC.NTZ R3, R3 ;  /* 0x0000000300037305 */ /* 0x000e24000021f000 */
[----:B0-----:R0:W-:Y:S01]  /*3aa0*/  STG.E.U16 [R16.64], R3 ;  /* 0x0000000310007986 */ /* 0x0011e2000c101524 */
[----:B------:R-:W-:Y:S05]  /*3ab0*/  BRA `(.L_x_72) ;  /* 0x0000061000007947 */ /* 0x000fea0003800000 */
.L_x_91:
[----:B------:R-:W-:Y:S01]  /*3ac0*/  PRMT R23, RZ, 0x5410, R23 ;  /* 0x00005410ff177816 */ /* 0x000fe20000000017 */
[----:B------:R-:W-:Y:S01]  /*3ad0*/  BSSY B0, `(.L_x_92) ;  /* 0x0000014000007945 */ /* 0x000fe20003800000 */
[----:B------:R-:W-:Y:S02]  /*3ae0*/  IMAD.MOV.U32 R8, RZ, RZ, 0x80 ;  /* 0x00000080ff087424 */ /* 0x000fe400078e00ff */
[----:B------:R-:W-:-:S04]  /*3af0*/  LOP3.LUT R2, R23, 0x7fffffff, RZ, 0xc0, !PT ;  /* 0x7fffffff17027812 */ /* 0x000fc800078ec0ff */
[----:B------:R-:W-:-:S13]  /*3b00*/  ISETP.GT.U32.AND P0, PT, R2, 0x437fffff, PT ;  /* 0x437fffff0200780c */ /* 0x000fda0003f04070 */
[----:B------:R-:W-:Y:S05]  /*3b10*/  @P0 BRA `(.L_x_93) ;  /* 0x000000f000000947 */ /* 0x000fea0003800000 */
[----:B------:R-:W-:-:S13]  /*3b20*/  ISETP.GE.U32.AND P0, PT, R2, 0x3c000000, PT ;  /* 0x3c0000000200780c */ /* 0x000fda0003f06070 */
[----:B------:R-:W-:-:S04]  /*3b30*/  @P0 SHF.R.U32.HI R0, RZ, 0x14, R23 ;  /* 0x00000014ff000819 */ /* 0x000fc80000011617 */
[----:B------:R-:W-:-:S04]  /*3b40*/  @P0 LOP3.LUT R0, R0, 0x1, RZ, 0xc0, !PT ;  /* 0x0000000100000812 */ /* 0x000fc800078ec0ff */
[----:B------:R-:W-:-:S04]  /*3b50*/  @P0 IADD3 R0, R23, 0x487ffff, R0 ;  /* 0x0487ffff17000810 */ /* 0x000fc80007ffe000 */
[----:B------:R-:W-:-:S04]  /*3b60*/  @P0 SHF.R.U32.HI R0, RZ, 0x14, R0 ;  /* 0x00000014ff000819 */ /* 0x000fc80000011600 */
[----:B------:R-:W-:Y:S01]  /*3b70*/  @P0 LOP3.LUT R0, R0, 0xff, RZ, 0xc0, !PT ;  /* 0x000000ff00000812 */ /* 0x000fe200078ec0ff */
[----:B------:R-:W-:Y:S05]  /*3b80*/  @P0 BRA `(.L_x_94) ;  /* 0x0000004000000947 */ /* 0x000fea0003800000 */
[----:B------:R-:W-:Y:S01]  /*3b90*/  FADD.FTZ R0, R2, 8192 ;  /* 0x4600000002007421 */ /* 0x000fe20000010000 */
[----:B------:R-:W-:-:S04]  /*3ba0*/  PRMT R8, RZ, 0x7610, R8 ;  /* 0x00007610ff087816 */ /* 0x000fc80000000008 */
[----:B------:R-:W-:-:S13]  /*3bb0*/  LOP3.LUT P0, R0, R0, 0xff, RZ, 0xc0, !PT ;  /* 0x000000ff00007812 */ /* 0x000fda000780c0ff */
[----:B------:R-:W-:Y:S05]  /*3bc0*/  @!P0 BRA `(.L_x_93) ;  /* 0x0000004000008947 */ /* 0x000fea0003800000 */
.L_x_94:
[----:B------:R-:W-:-:S04]  /*3bd0*/  LOP3.LUT R2, R23, 0x80000000, RZ, 0xc0, !PT ;  /* 0x8000000017027812 */ /* 0x000fc800078ec0ff */
[----:B------:R-:W-:-:S04]  /*3be0*/  SHF.R.U32.HI R3, RZ, 0x18, R2 ;  /* 0x00000018ff037819 */ /* 0x000fc80000011602 */
[----:B------:R-:W-:-:S04]  /*3bf0*/  LOP3.LUT R0, R0, R3, RZ, 0xfc, !PT ;  /* 0x0000000300007212 */ /* 0x000fc800078efcff */
[----:B------:R-:W-:Y:S02]  /*3c00*/  PRMT R8, R0, 0x7610, R8 ;  /* 0x0000761000087816 */ /* 0x000fe40000000008 */
.L_x_93:
[----:B------:R-:W-:Y:S05]  /*3c10*/  BSYNC B0 ;  /* 0x0000000000007941 */ /* 0x000fea0003800000 */
.L_x_92:
[----:B------:R0:W-:Y:S01]  /*3c20*/  STG.E.U8 [R16.64], R8 ;  /* 0x0000000810007986 */ /* 0x0001e2000c101124 */
[----:B------:R-:W-:Y:S05]  /*3c30*/  BRA `(.L_x_72) ;  /* 0x0000049000007947 */ /* 0x000fea0003800000 */
.L_x_90:
        /* <DEDUP_REMOVED lines=17> */
.L_x_97:
[----:B------:R-:W-:-:S04]  /*3d50*/  LOP3.LUT R2, R23, 0x80000000, RZ, 0xc0, !PT ;  /* 0x8000000017027812 */ /* 0x000fc800078ec0ff */
[----:B------:R-:W-:-:S04]  /*3d60*/  SHF.R.U32.HI R3, RZ, 0x18, R2 ;  /* 0x00000018ff037819 */ /* 0x000fc80000011602 */
[----:B------:R-:W-:-:S04]  /*3d70*/  LOP3.LUT R0, R0, R3, RZ, 0xfc, !PT ;  /* 0x0000000300007212 */ /* 0x000fc800078efcff */
[----:B------:R-:W-:Y:S02]  /*3d80*/  PRMT R8, R0, 0x7610, R8 ;  /* 0x0000761000087816 */ /* 0x000fe40000000008 */
.L_x_96:
[----:B------:R-:W-:Y:S05]  /*3d90*/  BSYNC B0 ;  /* 0x0000000000007941 */ /* 0x000fea0003800000 */
.L_x_95:
[----:B------:R0:W-:Y:S01]  /*3da0*/  STG.E.U8 [R16.64], R8 ;  /* 0x0000000810007986 */ /* 0x0001e2000c101124 */
[----:B------:R-:W-:Y:S05]  /*3db0*/  BRA `(.L_x_72) ;  /* 0x0000031000007947 */ /* 0x000fea0003800000 */
.L_x_89:
[----:B------:R-:W-:-:S13]  /*3dc0*/  ISETP.NE.AND P0, PT, R4, 0x1c, PT ;  /* 0x0000001c0400780c */ /* 0x000fda0003f05270 */
[----:B------:R-:W-:Y:S05]  /*3dd0*/  @!P0 BRA `(.L_x_98) ;  /* 0x000002c000008947 */ /* 0x000fea0003800000 */
[----:B------:R-:W-:-:S13]  /*3de0*/  ISETP.NE.AND P0, PT, R4, 0x1d, PT ;  /* 0x0000001d0400780c */ /* 0x000fda0003f05270 */
[----:B------:R-:W-:Y:S05]  /*3df0*/  @!P0 BRA `(.L_x_99) ;  /* 0x0000026000008947 */ /* 0x000fea0003800000 */
[----:B------:R-:W-:-:S13]  /*3e00*/  ISETP.NE.AND P0, PT, R4, 0x2c, PT ;  /* 0x0000002c0400780c */ /* 0x000fda0003f05270 */
[----:B------:R-:W-:Y:S05]  /*3e10*/  @P0 BRA `(.L_x_71) ;  /* 0x0000010000000947 */ /* 0x000fea0003800000 */
[----:B------:R-:W-:Y:S01]  /*3e20*/  PRMT R23, RZ, 0x5410, R23 ;  /* 0x00005410ff177816 */ /* 0x000fe20000000017 */
[----:B------:R-:W-:Y:S01]  /*3e30*/  IMAD.MOV.U32 R3, RZ, RZ, 0xff ;  /* 0x000000ffff037424 */ /* 0x000fe200078e00ff */
[----:B------:R-:W-:Y:S02]  /*3e40*/  PLOP3.LUT P0, PT, PT, PT, PT, 0x80, 0x0 ;  /* 0x000000000000781c */ /* 0x000fe40003f0f070 */
[----:B------:R-:W-:-:S04]  /*3e50*/  SHF.R.U32.HI R4, RZ, 0x17, R23 ;  /* 0x00000017ff047819 */ /* 0x000fc80000011617 */
[----:B------:R-:W-:-:S04]  /*3e60*/  LOP3.LUT R2, R4, 0xff, RZ, 0xc0, !PT ;  /* 0x000000ff04027812 */ /* 0x000fc800078ec0ff */
[----:B------:R-:W-:-:S13]  /*3e70*/  ISETP.NE.AND P2, PT, R2, 0xff, PT ;  /* 0x000000ff0200780c */ /* 0x000fda0003f45270 */
[--C-:B------:R-:W-:Y:S02]  /*3e80*/  @P2 SHF.R.U32.HI R0, RZ, 0x16, R23.reuse ;  /* 0x00000016ff002819 */ /* 0x100fe40000011617 */
[----:B------:R-:W-:Y:S02]  /*3e90*/  @P2 LOP3.LUT P1, RZ, R2, 0x3fffff, R23, 0xf8, !PT ;  /* 0x003fffff02ff2812 */ /* 0x000fe4000782f817 */
[----:B------:R-:W-:-:S04]  /*3ea0*/  @P2 LOP3.LUT R0, R0, 0x1, RZ, 0xc0, !PT ;  /* 0x0000000100002812 */ /* 0x000fc800078ec0ff */
[----:B------:R-:W-:Y:S02]  /*3eb0*/  @P2 ISETP.EQ.U32.AND P1, PT, R0, 0x1, P1 ;  /* 0x000000010000280c */ /* 0x000fe40000f22070 */
[----:B------:R-:W-:Y:S02]  /*3ec0*/  @P2 IADD3 R0, R4, 0x1, RZ ;  /* 0x0000000104002810 */ /* 0x000fe40007ffe0ff */
[----:B------:R-:W-:-:S13]  /*3ed0*/  @P2 PLOP3.LUT P0, PT, P1, PT, PT, 0x80, 0x0 ;  /* 0x000000000000281c */ /* 0x000fda0000f0f070 */
[----:B------:R-:W-:-:S04]  /*3ee0*/  @!P0 IMAD.MOV R0, RZ, RZ, R4 ;  /* 0x000000ffff008224 */ /* 0x000fc800078e0204 */
[----:B------:R-:W-:-:S05]  /*3ef0*/  @P2 IMAD.MOV.U32 R3, RZ, RZ, R0 ;  /* 0x000000ffff032224 */ /* 0x000fca00078e0000 */
[----:B------:R0:W-:Y:S01]  /*3f00*/  STG.E.U8 [R16.64], R3 ;  /* 0x0000000310007986 */ /* 0x0001e2000c101124 */
[----:B------:R-:W-:Y:S05]  /*3f10*/  BRA `(.L_x_72) ;  /* 0x000001b000007947 */ /* 0x000fea0003800000 */
.L_x_71:
        /* <DEDUP_REMOVED lines=19> */
[----:B------:R-:W-:Y:S05]  /*4050*/  BRA `(.L_x_72) ;  /* 0x0000007000007947 */ /* 0x000fea0003800000 */
.L_x_99:
[----:B------:R-:W-:-:S06]  /*4060*/  PRMT R2, RZ, 0x5410, R23 ;  /* 0x00005410ff027816 */ /* 0x000fcc0000000017 */
[----:B------:R-:W0:Y:S02]  /*4070*/  F2I.U64.TRUNC R2, R2 ;  /* 0x0000000200027311 */ /* 0x000e24000020d800 */
[----:B0-----:R0:W-:Y:S01]  /*4080*/  STG.E.64 [R16.64], R2 ;  /* 0x0000000210007986 */ /* 0x0011e2000c101b24 */
[----:B------:R-:W-:Y:S05]  /*4090*/  BRA `(.L_x_72) ;  /* 0x0000003000007947 */ /* 0x000fea0003800000 */
.L_x_98:
[----:B------:R-:W-:-:S06]  /*40a0*/  PRMT R23, RZ, 0x5410, R23 ;  /* 0x00005410ff177816 */ /* 0x000fcc0000000017 */
[----:B------:R-:W0:Y:S02]  /*40b0*/  F2I.FTZ.U32.TRUNC.NTZ R23, R23 ;  /* 0x0000001700177305 */ /* 0x000e24000021f000 */
[----:B0-----:R0:W-:Y:S02]  /*40c0*/  STG.E [R16.64], R23 ;  /* 0x0000001710007986 */ /* 0x0011e4000c101924 */
.L_x_72:
[----:B------:R-:W-:-:S05]  /*40d0*/  IMAD R18, R19, 0x200, R18 ;  /* 0x0000020013127824 */ /* 0x000fca00078e0212 */
[----:B0-----:R-:W-:Y:S02]  /*40e0*/  IADD3 R23, R18, 0x80, RZ ;  /* 0x0000008012177810 */ /* 0x001fe40007ffe0ff */
.L_x_1:
[----:B------:R-:W-:Y:S05]  /*40f0*/  BSYNC B6 ;  /* 0x0000000000067941 */ /* 0x000fea0003800000 */
.L_x_0:
[----:B------:R-:W-:Y:S01]  /*4100*/  ISETP.GE.AND P0, PT, R23, c[0x0][0x160], PT ;  /* 0x0000580017007a0c */ /* 0x000fe20003f06270 */
[----:B------:R-:W-:-:S12]  /*4110*/  BSSY B6, `(.L_x_100) ;  /* 0x0000810000067945 */ /* 0x000fd80003800000 */
[----:B------:R-:W-:Y:S05]  /*4120*/  @P0 BRA `(.L_x_101) ;  /* 0x000080e000000947 */ /* 0x000fea0003800000 */
[----:B------:R-:W-:Y:S01]  /*4130*/  ISETP.NE.AND P0, PT, RZ, c[0x0][0x168], PT ;  /* 0x00005a00ff007a0c */ /* 0x000fe20003f05270 */
[----:B------:R-:W-:Y:S02]  /*4140*/  IMAD.MOV.U32 R18, RZ, RZ, RZ ;  /* 0x000000ffff127224 */ /* 0x000fe400078e00ff */
[----:B------:R-:W-:Y:S02]  /*4150*/  IMAD.MOV.U32 R0, RZ, RZ, RZ ;  /* 0x000000ffff007224 */ /* 0x000fe400078e00ff */
[----:B------:R-:W-:-:S08]  /*4160*/  IMAD.MOV.U32 R16, RZ, RZ, RZ ;  /* 0x000000ffff107224 */ /* 0x000fd000078e00ff */
[----:B------:R-:W-:Y:S05]  /*4170*/  @!P0 BRA `(.L_x_102) ;  /* 0x00000fa000008947 */ /* 0x000fea0003800000 */
[----:B------:R-:W-:Y:S02]  /*4180*/  IMAD.MOV.U32 R22, RZ, RZ, RZ ;  /* 0x000000ffff167224 */ /* 0x000fe400078e00ff */
[----:B------:R-:W-:Y:S02]  /*4190*/  IMAD.MOV.U32 R0, RZ, RZ, 0x1 ;  /* 0x00000001ff007424 */ /* 0x000fe400078e00ff */
[----:B------:R-:W-:-:S03]  /*41a0*/  IMAD.HI.U32 R2, R23, c[0x0][0x170], R22 ;  /* 0x00005c0017027a27 */ /* 0x000fc600078e0016 */
[----:B------:R-:W-:Y:S02]  /*41b0*/  ISETP.NE.AND P0, PT, R0, c[0x0][0x168], PT ;  /* 0x00005a0000007a0c */ /* 0x000fe40003f05270 */
[----:B------:R-:W-:-:S05]  /*41c0*/  SHF.R.U32.HI R3, RZ, c[0x0][0x174], R2 ;  /* 0x00005d00ff037a19 */ /* 0x000fca0000011602 */
[----:B------:R-:W-:-:S04]  /*41d0*/  IMAD.MOV R18, RZ, RZ, -R3 ;  /* 0x000000ffff127224 */ /* 0x000fc800078e0a03 */
[----:B------:R-:W-:-:S04]  /*41e0*/  IMAD R18, R18, c[0x0][0x16c], R23 ;  /* 0x00005b0012127a24 */ /* 0x000fc800078e0217 */
[C---:B------:R-:W-:Y:S02]  /*41f0*/  IMAD R16, R18.reuse, c[0x0][0x298], RZ ;  /* 0x0000a60012107a24 */ /* 0x040fe400078e02ff */
[C---:B------:R-:W-:Y:S02]  /*4200*/  IMAD R0, R18.reuse, c[0x0][0x29c], RZ ;  /* 0x0000a70012007a24 */ /* 0x040fe400078e02ff */
[----:B------:R-:W-:Y:S01]  /*4210*/  IMAD R18, R18, c[0x0][0x2a0], RZ ;  /* 0x0000a80012127a24 */ /* 0x000fe200078e02ff */
        /* <DEDUP_REMOVED lines=240> */
.L_x_102:
        /* <DEDUP_REMOVED lines=21> */
.L_x_106:
[----:B------:R-:W2:Y:S02]  /*5270*/  LDG.E.U8 R2, [R2.64] ;  /* 0x0000002402027981 */ /* 0x000ea4000c1e1100 */
[----:B--2---:R-:W0:Y:S02]  /*5280*/  I2F.U16 R0, R2 ;  /* 0x0000000200007306 */ /* 0x004e240000101000 */
[----:B0-----:R-:W-:-:S04]  /*5290*/  F2FP.BF16.PACK_AB R0, RZ, R0 ;  /* 0x00000000ff00723e */ /* 0x001fc800000010ff */
[----:B------:R-:W-:Y:S01]  /*52a0*/  PRMT R19, R0, 0x7610, R19 ;  /* 0x0000761000137816 */ /* 0x000fe20000000013 */
[----:B------:R-:W-:Y:S05]  /*52b0*/  BRA `(.L_x_108) ;  /* 0x00000f0000007947 */ /* 0x000fea0003800000 */
.L_x_105:
        /* <DEDUP_REMOVED lines=11> */
.L_x_110:
[----:B------:R-:W2:Y:S02]  /*5370*/  LDG.E R2, [R2.64] ;  /* 0x0000002402027981 */ /* 0x000ea4000c1e1900 */
[----:B--2---:R-:W0:Y:S02]  /*5380*/  I2F R0, R2 ;  /* 0x0000000200007306 */ /* 0x004e240000201400 */
[----:B0-----:R-:W-:-:S04]  /*5390*/  F2FP.BF16.PACK_AB R0, RZ, R0 ;  /* 0x00000000ff00723e */ /* 0x001fc800000010ff */
[----:B------:R-:W-:Y:S01]  /*53a0*/  PRMT R19, R0, 0x7610, R19 ;  /* 0x0000761000137816 */ /* 0x000fe20000000013 */
[----:B------:R-:W-:Y:S05]  /*53b0*/  BRA `(.L_x_108) ;  /* 0x00000e0000007947 */ /* 0x000fea0003800000 */
.L_x_109:
[----:B------:R-:W2:Y:S02]  /*53c0*/  LDG.E.U16 R2, [R2.64] ;  /* 0x0000002402027981 */ /* 0x000ea4000c1e1500 */
[----:B--2---:R-:W0:Y:S02]  /*53d0*/  I2F.S16 R0, R2 ;  /* 0x0000000200007306 */ /* 0x004e240000101400 */
[----:B0-----:R-:W-:-:S04]  /*53e0*/  F2FP.BF16.PACK_AB R0, RZ, R0 ;  /* 0x00000000ff00723e */ /* 0x001fc800000010ff */
[----:B------:R-:W-:Y:S01]  /*53f0*/  PRMT R19, R0, 0x7610, R19 ;  /* 0x0000761000137816 */ /* 0x000fe20000000013 */
[----:B------:R-:W-:Y:S05]  /*5400*/  BRA `(.L_x_108) ;  /* 0x00000db000007947 */ /* 0x000fea0003800000 */
.L_x_104:
        /* <DEDUP_REMOVED lines=9> */
.L_x_112:
[----:B------:R-:W2:Y:S02]  /*54a0*/  LDG.E.U16 R0, [R2.64] ;  /* 0x0000002402007981 */ /* 0x000ea4000c1e1500 */
[----:B--2---:R-:W-:-:S05]  /*54b0*/  HADD2.F32 R0, -RZ, R0.H0_H0 ;  /* 0x20000000ff007230 */ /* 0x004fca0000004100 */
[----:B------:R-:W-:-:S04]  /*54c0*/  F2FP.BF16.PACK_AB R0, RZ, R0 ;  /* 0x00000000ff00723e */ /* 0x000fc800000010ff */
[----:B------:R-:W-:Y:S01]  /*54d0*/  PRMT R19, R0, 0x7610, R19 ;  /* 0x0000761000137816 */ /* 0x000fe20000000013 */
[----:B------:R-:W-:Y:S05]  /*54e0*/  BRA `(.L_x_108) ;  /* 0x00000cd000007947 */ /* 0x000fea0003800000 */
.L_x_111:
        /* <DEDUP_REMOVED lines=9> */
.L_x_114:
[----:B------:R-:W2:Y:S02]  /*5580*/  LDG.E.U16 R2, [R2.64] ;  /* 0x0000002402027981 */ /* 0x000ea4000c1e1500 */
[----:B--2---:R-:W-:-:S05]  /*5590*/  HADD2.F32 R0, -RZ, R2.H0_H0 ;  /* 0x20000002ff007230 */ /* 0x004fca0000004100 */
[----:B------:R-:W-:-:S04]  /*55a0*/  F2FP.BF16.PACK_AB R0, RZ, R0 ;  /* 0x00000000ff00723e */ /* 0x000fc800000010ff */
[----:B------:R-:W-:Y:S01]  /*55b0*/  PRMT R19, R0, 0x7610, R19 ;  /* 0x0000761000137816 */ /* 0x000fe20000000013 */
[----:B------:R-:W-:Y:S05]  /*55c0*/  BRA `(.L_x_108) ;  /* 0x00000bf000007947 */ /* 0x000fea0003800000 */
.L_x_113:
[----:B------:R-:W2:Y:S02]  /*55d0*/  LDG.E.64 R2, [R2.64] ;  /* 0x0000002402027981 */ /* 0x000ea4000c1e1b00 */
[----:B--2---:R-:W0:Y:S01]  /*55e0*/  F2F.F32.F64 R0, R2 ;  /* 0x0000000200007310 */ /* 0x004e220000301000 */
[----:B------:R-:W0:-:S14]  /*55f0*/  DSETP.GEU.AND P0, PT, |R2|, c[0x2][0x0], PT ;  /* 0x008000000200762a */ /* 0x000e1c0003f0e200 */
[----:B0-----:R-:W-:-:S05]  /*5600*/  @!P0 FMUL R0, R0, 1.175494350822287508e-38 ;  /* 0x0080000000008820 */ /* 0x001fca0000400000 */
[----:B------:R-:W-:-:S04]  /*5610*/  F2FP.BF16.PACK_AB R0, RZ, R0 ;  /* 0x00000000ff00723e */ /* 0x000fc800000010ff */
[----:B------:R-:W-:Y:S01]  /*5620*/  PRMT R19, R0, 0x7610, R19 ;  /* 0x0000761000137816 */ /* 0x000fe20000000013 */
[----:B------:R-:W-:Y:S05]  /*5630*/  BRA `(.L_x_108) ;  /* 0x00000b8000007947 */ /* 0x000fea0003800000 */
.L_x_103:
        /* <DEDUP_REMOVED lines=14> */
.L_x_117:
[----:B------:R-:W2:Y:S02]  /*5720*/  LDG.E.64 R2, [R2.64] ;  /* 0x0000002402027981 */ /* 0x000ea4000c1e1b00 */
[----:B--2---:R-:W0:Y:S01]  /*5730*/  F2F.F32.F64 R0, R2 ;  /* 0x0000000200007310 */ /* 0x004e220000301000 */
[----:B------:R-:W0:-:S14]  /*5740*/  DSETP.GEU.AND P0, PT, |R2|, c[0x2][0x0], PT ;  /* 0x008000000200762a */ /* 0x000e1c0003f0e200 */
[----:B0-----:R-:W-:-:S05]  /*5750*/  @!P0 FMUL R0, R0, 1.175494350822287508e-38 ;  /* 0x0080000000008820 */ /* 0x001fca0000400000 */
[----:B------:R-:W-:-:S04]  /*5760*/  F2FP.BF16.PACK_AB R0, RZ, R0 ;  /* 0x00000000ff00723e */ /* 0x000fc800000010ff */
[----:B------:R-:W-:Y:S01]  /*5770*/  PRMT R19, R0, 0x7610, R19 ;  /* 0x0000761000137816 */ /* 0x000fe20000000013 */
[----:B------:R-:W-:Y:S05]  /*5780*/  BRA `(.L_x_108) ;  /* 0x00000a3000007947 */ /* 0x000fea0003800000 */
.L_x_116:
        /* <DEDUP_REMOVED lines=28> */
.L_x_119:
        /* <DEDUP_REMOVED lines=15> */
.L_x_118:
[----:B------:R0:W5:Y:S01]  /*5a40*/  LDG.E.U16 R19, [R2.64] ;  /* 0x0000002402137981 */ /* 0x000162000c1e1500 */
[----:B------:R-:W-:Y:S05]  /*5a50*/  BRA `(.L_x_108) ;  /* 0x0000076000007947 */ /* 0x000fea0003800000 */
.L_x_115:
        /* <DEDUP_REMOVED lines=12> */
.L_x_122:
        /* <DEDUP_REMOVED lines=21> */
.L_x_126:
[----:B------:R-:W-:Y:S05]  /*5c70*/  BSYNC B1 ;  /* 0x0000000000017941 */ /* 0x000fea0003800000 */
.L_x_125:
[----:B------:R-:W-:Y:S01]  /*5c80*/  LEA R3, R0, 0x3b800000, 0x17 ;  /* 0x3b80000000037811 */ /* 0x000fe200078eb8ff */
[----:B------:R-:W-:-:S05]  /*5c90*/  IMAD.SHL.U32 R0, R2, 0x100000, RZ ;  /* 0x0010000002007824 */ /* 0x000fca00078e00ff */
[----:B------:R-:W-:Y:S02]  /*5ca0*/  LOP3.LUT R0, R3, R0, R4, 0xfe, !PT ;  /* 0x0000000003007212 */ /* 0x000fe400078efe04 */
.L_x_124:
[----:B------:R-:W-:Y:S05]  /*5cb0*/  BSYNC B0 ;  /* 0x0000000000007941 */ /* 0x000fea0003800000 */
.L_x_123:
[----:B------:R-:W-:-:S04]  /*5cc0*/  F2FP.BF16.PACK_AB R0, RZ, R0 ;  /* 0x00000000ff00723e */ /* 0x000fc800000010ff */
[----:B------:R-:W-:Y:S01]  /*5cd0*/  PRMT R19, R0, 0x7610, R19 ;  /* 0x0000761000137816 */ /* 0x000fe20000000013 */
[----:B------:R-:W-:Y:S05]  /*5ce0*/  BRA `(.L_x_108) ;  /* 0x000004d000007947 */ /* 0x000fea0003800000 */
.L_x_121:
        /* <DEDUP_REMOVED lines=21> */
.L_x_130:
[----:B------:R-:W-:Y:S05]  /*5e40*/  BSYNC B1 ;  /* 0x0000000000017941 */ /* 0x000fea0003800000 */
.L_x_129:
[----:B------:R-:W-:Y:S01]  /*5e50*/  LEA R3, R0, 0x37800000, 0x17 ;  /* 0x3780000000037811 */ /* 0x000fe200078eb8ff */
[----:B------:R-:W-:-:S05]  /*5e60*/  IMAD.SHL.U32 R0, R2, 0x200000, RZ ;  /* 0x0020000002007824 */ /* 0x000fca00078e00ff */
[----:B------:R-:W-:Y:S02]  /*5e70*/  LOP3.LUT R0, R3, R0, R4, 0xfe, !PT ;  /* 0x0000000003007212 */ /* 0x000fe400078efe04 */
.L_x_128:
[----:B------:R-:W-:Y:S05]  /*5e80*/  BSYNC B0 ;  /* 0x0000000000007941 */ /* 0x000fea0003800000 */
.L_x_127:
[----:B------:R-:W-:-:S04]  /*5e90*/  F2FP.BF16.PACK_AB R0, RZ, R0 ;  /* 0x00000000ff00723e */ /* 0x000fc800000010ff */
[----:B------:R-:W-:Y:S01]  /*5ea0*/  PRMT R19, R0, 0x7610, R19 ;  /* 0x0000761000137816 */ /* 0x000fe20000000013 */
[----:B------:R-:W-:Y:S05]  /*5eb0*/  BRA `(.L_x_108) ;  /* 0x0000030000007947 */ /* 0x000fea0003800000 */
.L_x_120:
        /* <DEDUP_REMOVED lines=14> */
.L_x_134:
[----:B------:R-:W-:Y:S05]  /*5fa0*/  BSYNC B0 ;  /* 0x0000000000007941 */ /* 0x000fea0003800000 */
.L_x_133:
[----:B------:R-:W-:-:S04]  /*5fb0*/  F2FP.BF16.PACK_AB R0, RZ, R0 ;  /* 0x00000000ff00723e */ /* 0x000fc800000010ff */
[----:B------:R-:W-:Y:S01]  /*5fc0*/  PRMT R19, R0, 0x7610, R19 ;  /* 0x0000761000137816 */ /* 0x000fe20000000013 */
[----:B------:R-:W-:Y:S05]  /*5fd0*/  BRA `(.L_x_108) ;  /* 0x000001e000007947 */ /* 0x000fea0003800000 */
.L_x_107:
        /* <DEDUP_REMOVED lines=21> */
.L_x_132:
[----:B------:R-:W2:Y:S02]  /*6130*/  LDG.E.64 R2, [R2.64] ;  /* 0x0000002402027981 */ /* 0x000ea4000c1e1b00 */
[----:B--2---:R-:W0:Y:S02]  /*6140*/  I2F.U64 R0, R2 ;  /* 0x0000000200007312 */ /* 0x004e240000301000 */
[----:B0-----:R-:W-:-:S04]  /*6150*/  F2FP.BF16.PACK_AB R0, RZ, R0 ;  /* 0x00000000ff00723e */ /* 0x001fc800000010ff */
[----:B------:R-:W-:Y:S01]  /*6160*/  PRMT R19, R0, 0x7610, R19 ;  /* 0x0000761000137816 */ /* 0x000fe20000000013 */
[----:B------:R-:W-:Y:S05]  /*6170*/  BRA `(.L_x_108) ;  /* 0x0000004000007947 */ /* 0x000fea0003800000 */
.L_x_131:
[----:B------:R-:W2:Y:S02]  /*6180*/  LDG.E R2, [R2.64] ;  /* 0x0000002402027981 */ /* 0x000ea4000c1e1900 */
[----:B--2---:R-:W0:Y:S02]  /*6190*/  I2F.U32 R0, R2 ;  /* 0x0000000200007306 */ /* 0x004e240000201000 */
[----:B0-----:R-:W-:-:S04]  /*61a0*/  F2FP.BF16.PACK_AB R0, RZ, R0 ;  /* 0x00000000ff00723e */ /* 0x001fc800000010ff */
[----:B------:R-:W-:Y:S02]  /*61b0*/  PRMT R19, R0, 0x7610, R19 ;  /* 0x0000761000137816 */ /* 0x000fe40000000013 */
.L_x_108:
        /* <DEDUP_REMOVED lines=18> */
.L_x_138:
[----:B------:R-:W2:Y:S02]  /*62e0*/  LDG.E.U8 R2, [R2.64] ;  /* 0x0000002402027981 */ /* 0x000ea4000c1e1100 */
[----:B--2---:R-:W0:Y:S02]  /*62f0*/  I2F.U16 R0, R2 ;  /* 0x0000000200007306 */ /* 0x004e240000101000 */
[----:B0-----:R-:W-:Y:S01]  /*6300*/  F2FP.BF16.PACK_AB R0, RZ, R0 ;  /* 0x00000000ff00723e */ /* 0x001fe200000010ff */
[----:B------:R-:W-:Y:S05]  /*6310*/  BRA `(.L_x_140) ;  /* 0x00000e3000007947 */ /* 0x000fea0003800000 */
.L_x_137:
        /* <DEDUP_REMOVED lines=10> */
.L_x_142:
[----:B------:R-:W2:Y:S02]  /*63c0*/  LDG.E R2, [R2.64] ;  /* 0x0000002402027981 */ /* 0x000ea4000c1e1900 */
[----:B--2---:R-:W0:Y:S02]  /*63d0*/  I2F R0, R2 ;  /* 0x0000000200007306 */ /* 0x004e240000201400 */
[----:B0-----:R-:W-:Y:S01]  /*63e0*/  F2FP.BF16.PACK_AB R0, RZ, R0 ;  /* 0x00000000ff00723e */ /* 0x001fe200000010ff */
[----:B------:R-:W-:Y:S05]  /*63f0*/  BRA `(.L_x_140) ;  /* 0x00000d5000007947 */ /* 0x000fea0003800000 */
.L_x_141:
[----:B------:R-:W2:Y:S02]  /*6400*/  LDG.E.U16 R2, [R2.64] ;  /* 0x0000002402027981 */ /* 0x000ea4000c1e1500 */
[----:B--2---:R-:W0:Y:S02]  /*6410*/  I2F.S16 R0, R2 ;  /* 0x0000000200007306 */ /* 0x004e240000101400 */
[----:B0-----:R-:W-:Y:S01]  /*6420*/  F2FP.BF16.PACK_AB R0, RZ, R0 ;  /* 0x00000000ff00723e */ /* 0x001fe200000010ff */
[----:B------:R-:W-:Y:S05]  /*6430*/  BRA `(.L_x_140) ;  /* 0x00000d1000007947 */ /* 0x000fea0003800000 */
.L_x_136:
        /* <DEDUP_REMOVED lines=9> */
.L_x_144:
[----:B------:R-:W2:Y:S02]  /*64d0*/  LDG.E.U16 R0, [R2.64] ;  /* 0x0000002402007981 */ /* 0x000ea4000c1e1500 */
[----:B--2---:R-:W-:-:S05]  /*64e0*/  HADD2.F32 R0, -RZ, R0.H0_H0 ;  /* 0x20000000ff007230 */ /* 0x004fca0000004100 */
[----:B------:R-:W-:Y:S01]  /*64f0*/  F2FP.BF16.PACK_AB R0, RZ, R0 ;  /* 0x00000000ff00723e */ /* 0x000fe200000010ff */
[----:B------:R-:W-:Y:S05]  /*6500*/  BRA `(.L_x_140) ;  /* 0x00000c4000007947 */ /* 0x000fea0003800000 */
.L_x_143:
        /* <DEDUP_REMOVED lines=9> */
.L_x_146:
[----:B------:R-:W2:Y:S02]  /*65a0*/  LDG.E.U16 R2, [R2.64] ;  /* 0x0000002402027981 */ /* 0x000ea4000c1e1500 */
[----:B--2---:R-:W-:-:S05]  /*65b0*/  HADD2.F32 R0, -RZ, R2.H0_H0 ;  /* 0x20000002ff007230 */ /* 0x004fca0000004100 */
[----:B------:R-:W-:Y:S01]  /*65c0*/  F2FP.BF16.PACK_AB R0, RZ, R0 ;  /* 0x00000000ff00723e */ /* 0x000fe200000010ff */
[----:B------:R-:W-:Y:S05]  /*65d0*/  BRA `(.L_x_140) ;  /* 0x00000b7000007947 */ /* 0x000fea0003800000 */
.L_x_145:
[----:B------:R-:W2:Y:S02]  /*65e0*/  LDG.E.64 R2, [R2.64] ;  /* 0x0000002402027981 */ /* 0x000ea4000c1e1b00 */
[----:B--2---:R-:W0:Y:S01]  /*65f0*/  F2F.F32.F64 R0, R2 ;  /* 0x0000000200007310 */ /* 0x004e220000301000 */
[----:B------:R-:W0:-:S14]  /*6600*/  DSETP.GEU.AND P0, PT, |R2|, c[0x2][0x0], PT ;  /* 0x008000000200762a */ /* 0x000e1c0003f0e200 */
[----:B0-----:R-:W-:-:S05]  /*6610*/  @!P0 FMUL R0, R0, 1.175494350822287508e-38 ;  /* 0x0080000000008820 */ /* 0x001fca0000400000 */
[----:B------:R-:W-:Y:S01]  /*6620*/  F2FP.BF16.PACK_AB R0, RZ, R0 ;  /* 0x00000000ff00723e */ /* 0x000fe200000010ff */
[----:B------:R-:W-:Y:S05]  /*6630*/  BRA `(.L_x_140) ;  /* 0x00000b1000007947 */ /* 0x000fea0003800000 */
.L_x_135:
        /* <DEDUP_REMOVED lines=13> */
.L_x_149:
[----:B------:R-:W2:Y:S02]  /*6710*/  LDG.E.64 R2, [R2.64] ;  /* 0x0000002402027981 */ /* 0x000ea4000c1e1b00 */
[----:B--2---:R-:W0:Y:S01]  /*6720*/  F2F.F32.F64 R0, R2 ;  /* 0x0000000200007310 */ /* 0x004e220000301000 */
[----:B------:R-:W0:-:S14]  /*6730*/  DSETP.GEU.AND P0, PT, |R2|, c[0x2][0x0], PT ;  /* 0x008000000200762a */ /* 0x000e1c0003f0e200 */
[----:B0-----:R-:W-:-:S05]  /*6740*/  @!P0 FMUL R0, R0, 1.175494350822287508e-38 ;  /* 0x0080000000008820 */ /* 0x001fca0000400000 */
[----:B------:R-:W-:Y:S01]  /*6750*/  F2FP.BF16.PACK_AB R0, RZ, R0 ;  /* 0x00000000ff00723e */ /* 0x000fe200000010ff */
[----:B------:R-:W-:Y:S05]  /*6760*/  BRA `(.L_x_140) ;  /* 0x000009e000007947 */ /* 0x000fea0003800000 */
.L_x_148:
        /* <DEDUP_REMOVED lines=28> */
.L_x_151:
        /* <DEDUP_REMOVED lines=15> */
.L_x_150:
[----:B------:R0:W5:Y:S01]  /*6a20*/  LDG.E.U16 R0, [R2.64] ;  /* 0x0000002402007981 */ /* 0x000162000c1e1500 */
[----:B------:R-:W-:Y:S05]  /*6a30*/  BRA `(.L_x_140) ;  /* 0x0000071000007947 */ /* 0x000fea0003800000 */
.L_x_147:
        /* <DEDUP_REMOVED lines=12> */
.L_x_154:
        /* <DEDUP_REMOVED lines=21> */
.L_x_158:
[----:B------:R-:W-:Y:S05]  /*6c50*/  BSYNC B1 ;  /* 0x0000000000017941 */ /* 0x000fea0003800000 */
.L_x_157:
[----:B------:R-:W-:Y:S01]  /*6c60*/  LEA R3, R0, 0x3b800000, 0x17 ;  /* 0x3b80000000037811 */ /* 0x000fe200078eb8ff */
[----:B------:R-:W-:-:S05]  /*6c70*/  IMAD.SHL.U32 R0, R2, 0x100000, RZ ;  /* 0x0010000002007824 */ /* 0x000fca00078e00ff */
[----:B------:R-:W-:Y:S02]  /*6c80*/  LOP3.LUT R0, R3, R0, R4, 0xfe, !PT ;  /* 0x0000000003007212 */ /* 0x000fe400078efe04 */
.L_x_156:
[----:B------:R-:W-:Y:S05]  /*6c90*/  BSYNC B0 ;  /* 0x0000000000007941 */ /* 0x000fea0003800000 */
.L_x_155:
[----:B------:R-:W-:Y:S01]  /*6ca0*/  F2FP.BF16.PACK_AB R0, RZ, R0 ;  /* 0x00000000ff00723e */ /* 0x000fe200000010ff */
[----:B------:R-:W-:Y:S05]  /*6cb0*/  BRA `(.L_x_140) ;  /* 0x0000049000007947 */ /* 0x000fea0003800000 */
.L_x_153:
        /* <DEDUP_REMOVED lines=21> */
.L_x_162:
[----:B------:R-:W-:Y:S05]  /*6e10*/  BSYNC B1 ;  /* 0x0000000000017941 */ /* 0x000fea0003800000 */
.L_x_161:
[----:B------:R-:W-:Y:S01]  /*6e20*/  LEA R3, R0, 0x37800000, 0x17 ;  /* 0x3780000000037811 */ /* 0x000fe200078eb8ff */
[----:B------:R-:W-:-:S05]  /*6e30*/  IMAD.SHL.U32 R0, R2, 0x200000, RZ ;  /* 0x0020000002007824 */ /* 0x000fca00078e00ff */
[----:B------:R-:W-:Y:S02]  /*6e40*/  LOP3.LUT R0, R3, R0, R4, 0xfe, !PT ;  /* 0x0000000003007212 */ /* 0x000fe400078efe04 */
.L_x_160:
[----:B------:R-:W-:Y:S05]  /*6e50*/  BSYNC B0 ;  /* 0x0000000000007941 */ /* 0x000fea0003800000 */
.L_x_159:
[----:B------:R-:W-:Y:S01]  /*6e60*/  F2FP.BF16.PACK_AB R0, RZ, R0 ;  /* 0x00000000ff00723e */ /* 0x000fe200000010ff */
[----:B------:R-:W-:Y:S05]  /*6e70*/  BRA `(.L_x_140) ;  /* 0x000002d000007947 */ /* 0x000fea0003800000 */
.L_x_152:
        /* <DEDUP_REMOVED lines=14> */
.L_x_166:
[----:B------:R-:W-:Y:S05]  /*6f60*/  BSYNC B0 ;  /* 0x0000000000007941 */ /* 0x000fea0003800000 */
.L_x_165:
[----:B------:R-:W-:Y:S01]  /*6f70*/  F2FP.BF16.PACK_AB R0, RZ, R0 ;  /* 0x00000000ff00723e */ /* 0x000fe200000010ff */
[----:B------:R-:W-:Y:S05]  /*6f80*/  BRA `(.L_x_140) ;  /* 0x000001c000007947 */ /* 0x000fea0003800000 */
.L_x_139:
        /* <DEDUP_REMOVED lines=21> */
.L_x_164:
[----:B------:R-:W2:Y:S02]  /*70e0*/  LDG.E.64 R2, [R2.64] ;  /* 0x0000002402027981 */ /* 0x000ea4000c1e1b00 */
[----:B--2---:R-:W0:Y:S02]  /*70f0*/  I2F.U64 R0, R2 ;  /* 0x0000000200007312 */ /* 0x004e240000301000 */
[----:B0-----:R-:W-:Y:S01]  /*7100*/  F2FP.BF16.PACK_AB R0, RZ, R0 ;  /* 0x00000000ff00723e */ /* 0x001fe200000010ff */
[----:B------:R-:W-:Y:S05]  /*7110*/  BRA `(.L_x_140) ;  /* 0x0000003000007947 */ /* 0x000fea0003800000 */
.L_x_163:
[----:B------:R-:W2:Y:S02]  /*7120*/  LDG.E R2, [R2.64] ;  /* 0x0000002402027981 */ /* 0x000ea4000c1e1900 */
[----:B--2---:R-:W0:Y:S02]  /*7130*/  I2F.U32 R0, R2 ;  /* 0x0000000200007306 */ /* 0x004e240000201000 */
[----:B0-----:R-:W-:-:S06]  /*7140*/  F2FP.BF16.PACK_AB R0, RZ, R0 ;  /* 0x00000000ff00723e */ /* 0x001fcc00000010ff */
.L_x_140:
        /* <DEDUP_REMOVED lines=27> */
.L_x_170:
[----:B------:R-:W-:-:S06]  /*7300*/  PRMT R3, RZ, 0x5410, R19 ;  /* 0x00005410ff037816 */ /* 0x000fcc0000000013 */
[----:B------:R-:W0:Y:S02]  /*7310*/  F2I.S64.TRUNC R2, R3 ;  /* 0x0000000300027311 */ /* 0x000e24000020d900 */
[----:B0-----:R0:W-:Y:S01]  /*7320*/  STG.E.U8 [R16.64], R2 ;  /* 0x0000000210007986 */ /* 0x0011e2000c101124 */
[----:B------:R-:W-:Y:S05]  /*7330*/  BRA `(.L_x_172) ;  /* 0x00000e4000007947 */ /* 0x000fea0003800000 */
.L_x_169:
        /* <DEDUP_REMOVED lines=10> */
.L_x_174:
[----:B------:R-:W-:-:S06]  /*73e0*/  PRMT R19, RZ, 0x5410, R19 ;  /* 0x00005410ff137816 */ /* 0x000fcc0000000013 */
[----:B------:R-:W0:Y:S02]  /*73f0*/  F2I.FTZ.TRUNC.NTZ R19, R19 ;  /* 0x0000001300137305 */ /* 0x000e24000021f100 */
[----:B0-----:R0:W-:Y:S01]  /*7400*/  STG.E [R16.64], R19 ;  /* 0x0000001310007986 */ /* 0x0011e2000c101924 */
[----:B------:R-:W-:Y:S05]  /*7410*/  BRA `(.L_x_172) ;  /* 0x00000d6000007947 */ /* 0x000fea0003800000 */
.L_x_173:
[----:B------:R-:W-:-:S06]  /*7420*/  PRMT R19, RZ, 0x5410, R19 ;  /* 0x00005410ff137816 */ /* 0x000fcc0000000013 */
[----:B------:R-:W0:Y:S02]  /*7430*/  F2I.FTZ.TRUNC.NTZ R19, R19 ;  /* 0x0000001300137305 */ /* 0x000e24000021f100 */
[----:B0-----:R0:W-:Y:S01]  /*7440*/  STG.E.U16 [R16.64], R19 ;  /* 0x0000001310007986 */ /* 0x0011e2000c101524 */
[----:B------:R-:W-:Y:S05]  /*7450*/  BRA `(.L_x_172) ;  /* 0x00000d2000007947 */ /* 0x000fea0003800000 */
.L_x_168:
        /* <DEDUP_REMOVED lines=9> */
.L_x_176:
[----:B------:R-:W-:-:S04]  /*74f0*/  PRMT R0, RZ, 0x5410, R19 ;  /* 0x00005410ff007816 */ /* 0x000fc80000000013 */
[----:B------:R-:W-:-:S05]  /*7500*/  F2FP.PACK_AB R0, RZ, R0 ;  /* 0x00000000ff00723e */ /* 0x000fca00000000ff */
[----:B------:R0:W-:Y:S01]  /*7510*/  STG.E.U16 [R16.64], R0 ;  /* 0x0000000010007986 */ /* 0x0001e2000c101524 */
[----:B------:R-:W-:Y:S05]  /*7520*/  BRA `(.L_x_172) ;  /* 0x00000c5000007947 */ /* 0x000fea0003800000 */
.L_x_175:
        /* <DEDUP_REMOVED lines=10> */
.L_x_178:
[----:B------:R-:W-:-:S04]  /*75d0*/  PRMT R19, RZ, 0x5410, R19 ;  /* 0x00005410ff137816 */ /* 0x000fc80000000013 */
[----:B------:R-:W-:-:S04]  /*75e0*/  F2FP.PACK_AB R3, RZ, R19 ;  /* 0x00000013ff03723e */ /* 0x000fc800000000ff */
[----:B------:R-:W-:-:S05]  /*75f0*/  PRMT R3, R3, 0x5410, RZ ;  /* 0x0000541003037816 */ /* 0x000fca00000000ff */
[----:B------:R0:W-:Y:S01]  /*7600*/  STG.E [R16.64], R3 ;  /* 0x0000000310007986 */ /* 0x0001e2000c101924 */
[----:B------:R-:W-:Y:S05]  /*7610*/  BRA `(.L_x_172) ;  /* 0x00000b6000007947 */ /* 0x000fea0003800000 */
.L_x_177:
[----:B------:R-:W-:-:S05]  /*7620*/  PRMT R2, RZ, 0x5410, R19 ;  /* 0x00005410ff027816 */ /* 0x000fca0000000013 */
[----:B------:R-:W-:-:S06]  /*7630*/  FMUL.FTZ R2, R2, 1 ;  /* 0x3f80000002027820 */ /* 0x000fcc0000410000 */
[----:B------:R-:W0:Y:S02]  /*7640*/  F2F.F64.F32 R2, R2 ;  /* 0x0000000200027310 */ /* 0x000e240000201800 */
[----:B0-----:R0:W-:Y:S01]  /*7650*/  STG.E.64 [R16.64], R2 ;  /* 0x0000000210007986 */ /* 0x0011e2000c101b24 */
[----:B------:R-:W-:Y:S05]  /*7660*/  BRA `(.L_x_172) ;  /* 0x00000b1000007947 */ /* 0x000fea0003800000 */
.L_x_167:
        /* <DEDUP_REMOVED lines=13> */
.L_x_181:
[----:B------:R-:W-:Y:S01]  /*7740*/  PRMT R19, RZ, 0x5410, R19 ;  /* 0x00005410ff137816 */ /* 0x000fe20000000013 */
[----:B------:R-:W-:-:S04]  /*7750*/  CS2R R6, SRZ ;  /* 0x0000000000067805 */ /* 0x000fc8000001ff00 */
[----:B------:R-:W-:-:S06]  /*7760*/  FMUL.FTZ R4, R19, 1 ;  /* 0x3f80000013047820 */ /* 0x000fcc0000410000 */
[----:B------:R-:W0:Y:S02]  /*7770*/  F2F.F64.F32 R4, R4 ;  /* 0x0000000400047310 */ /* 0x000e240000201800 */
[----:B0-----:R0:W-:Y:S01]  /*7780*/  STG.E.128 [R16.64], R4 ;  /* 0x0000000410007986 */ /* 0x0011e2000c101d24 */
[----:B------:R-:W-:Y:S05]  /*7790*/  BRA `(.L_x_172) ;  /* 0x000009e000007947 */ /* 0x000fea0003800000 */
.L_x_180:
        /* <DEDUP_REMOVED lines=21> */
.L_x_185:
[----:B------:R-:W-:Y:S05]  /*78f0*/  BSYNC B0 ;  /* 0x0000000000007941 */ /* 0x000fea0003800000 */
.L_x_184:
[----:B------:R-:W-:-:S05]  /*7900*/  LOP3.LUT R3, R0, R3, RZ, 0xfc, !PT ;  /* 0x0000000300037212 */ /* 0x000fca00078efcff */
[----:B------:R0:W-:Y:S01]  /*7910*/  STG.E.U8 [R16.64], R3 ;  /* 0x0000000310007986 */ /* 0x0001e2000c101124 */
[----:B------:R-:W-:Y:S05]  /*7920*/  BRA `(.L_x_172) ;  /* 0x0000085000007947 */ /* 0x000fea0003800000 */
.L_x_183:
        /* <DEDUP_REMOVED lines=13> */
.L_x_187:
[----:B------:R-:W-:Y:S01]  /*7a00*/  IMAD.MOV.U32 R0, RZ, RZ, 0x7f ;  /* 0x0000007fff007424 */ /* 0x000fe200078e00ff */
[----:B------:R-:W-:-:S04]  /*7a10*/  ISETP.GT.U32.AND P0, PT, R2, 0x7f800000, PT ;  /* 0x7f8000000200780c */ /* 0x000fc80003f04070 */
[----:B------:R-:W-:-:S04]  /*7a20*/  SEL R0, R0, 0x7c, P0 ;  /* 0x0000007c00007807 */ /* 0x000fc80000000000 */
.L_x_188:
[----:B------:R-:W-:Y:S05]  /*7a30*/  BSYNC B0 ;  /* 0x0000000000007941 */ /* 0x000fea0003800000 */
.L_x_186:
[----:B------:R-:W-:-:S04]  /*7a40*/  LOP3.LUT R2, R19, 0x80000000, RZ, 0xc0, !PT ;  /* 0x8000000013027812 */ /* 0x000fc800078ec0ff */
[----:B------:R-:W-:-:S04]  /*7a50*/  SHF.R.U32.HI R3, RZ, 0x18, R2 ;  /* 0x00000018ff037819 */ /* 0x000fc80000011602 */
[----:B------:R-:W-:-:S05]  /*7a60*/  LOP3.LUT R3, R0, R3, RZ, 0xfc, !PT ;  /* 0x0000000300037212 */ /* 0x000fca00078efcff */
[----:B------:R0:W-:Y:S01]  /*7a70*/  STG.E.U8 [R16.64], R3 ;  /* 0x0000000310007986 */ /* 0x0001e2000c101124 */
[----:B------:R-:W-:Y:S05]  /*7a80*/  BRA `(.L_x_172) ;  /* 0x000006f000007947 */ /* 0x000fea0003800000 */
.L_x_182:
[----:B------:R0:W-:Y:S01]  /*7a90*/  STG.E.U16 [R16.64], R19 ;  /* 0x0000001310007986 */ /* 0x0001e2000c101524 */
[----:B------:R-:W-:Y:S05]  /*7aa0*/  BRA `(.L_x_172) ;  /* 0x000006d000007947 */ /* 0x000fea0003800000 */
.L_x_179:
        /* <DEDUP_REMOVED lines=12> */
.L_x_191:
        /* <DEDUP_REMOVED lines=17> */
.L_x_194:
[----:B------:R-:W-:-:S04]  /*7c80*/  LOP3.LUT R2, R19, 0x80000000, RZ, 0xc0, !PT ;  /* 0x8000000013027812 */ /* 0x000fc800078ec0ff */
[----:B------:R-:W-:-:S04]  /*7c90*/  SHF.R.U32.HI R3, RZ, 0x18, R2 ;  /* 0x00000018ff037819 */ /* 0x000fc80000011602 */
[----:B------:R-:W-:-:S04]  /*7ca0*/  LOP3.LUT R0, R0, R3, RZ, 0xfc, !PT ;  /* 0x0000000300007212 */ /* 0x000fc800078efcff */
[----:B------:R-:W-:Y:S02]  /*7cb0*/  PRMT R8, R0, 0x7610, R8 ;  /* 0x0000761000087816 */ /* 0x000fe40000000008 */
.L_x_193:
[----:B------:R-:W-:Y:S05]  /*7cc0*/  BSYNC B0 ;  /* 0x0000000000007941 */ /* 0x000fea0003800000 */
.L_x_192:
[----:B------:R0:W-:Y:S01]  /*7cd0*/  STG.E.U8 [R16.64], R8 ;  /* 0x0000000810007986 */ /* 0x0001e2000c101124 */
[----:B------:R-:W-:Y:S05]  /*7ce0*/  BRA `(.L_x_172) ;  /* 0x0000049000007947 */ /* 0x000fea0003800000 */
.L_x_190:
        /* <DEDUP_REMOVED lines=17> */
.L_x_197:
[----:B------:R-:W-:-:S04]  /*7e00*/  LOP3.LUT R2, R19, 0x80000000, RZ, 0xc0, !PT ;  /* 0x8000000013027812 */ /* 0x000fc800078ec0ff */
[----:B------:R-:W-:-:S04]  /*7e10*/  SHF.R.U32.HI R3, RZ, 0x18, R2 ;  /* 0x00000018ff037819 */ /* 0x000fc80000011602 */
[----:B------:R-:W-:-:S04]  /*7e20*/  LOP3.LUT R0, R0, R3, RZ, 0xfc, !PT ;  /* 0x0000000300007212 */ /* 0x000fc800078efcff */
[----:B------:R-:W-:Y:S02]  /*7e30*/  PRMT R8, R0, 0x7610, R8 ;  /* 0x0000761000087816 */ /* 0x000fe40000000008 */
.L_x_196:
[----:B------:R-:W-:Y:S05]  /*7e40*/  BSYNC B0 ;  /* 0x0000000000007941 */ /* 0x000fea0003800000 */
.L_x_195:
[----:B------:R0:W-:Y:S01]  /*7e50*/  STG.E.U8 [R16.64], R8 ;  /* 0x0000000810007986 */ /* 0x0001e2000c101124 */
[----:B------:R-:W-:Y:S05]  /*7e60*/  BRA `(.L_x_172) ;  /* 0x0000031000007947 */ /* 0x000fea0003800000 */
.L_x_189:
        /* <DEDUP_REMOVED lines=22> */
.L_x_171:
        /* <DEDUP_REMOVED lines=20> */
.L_x_199:
[----:B------:R-:W-:-:S06]  /*8110*/  PRMT R2, RZ, 0x5410, R19 ;  /* 0x00005410ff027816 */ /* 0x000fcc0000000013 */
[----:B------:R-:W0:Y:S02]  /*8120*/  F2I.U64.TRUNC R2, R2 ;  /* 0x0000000200027311 */ /* 0x000e24000020d800 */
[----:B0-----:R0:W-:Y:S01]  /*8130*/  STG.E.64 [R16.64], R2 ;  /* 0x0000000210007986 */ /* 0x0011e2000c101b24 */
[----:B------:R-:W-:Y:S05]  /*8140*/  BRA `(.L_x_172) ;  /* 0x0000003000007947 */ /* 0x000fea0003800000 */
.L_x_198:
[----:B------:R-:W-:-:S06]  /*8150*/  PRMT R19, RZ, 0x5410, R19 ;  /* 0x00005410ff137816 */ /* 0x000fcc0000000013 */
[----:B------:R-:W0:Y:S02]  /*8160*/  F2I.FTZ.U32.TRUNC.NTZ R19, R19 ;  /* 0x0000001300137305 */ /* 0x000e24000021f000 */
[----:B0-----:R0:W-:Y:S02]  /*8170*/  STG.E [R16.64], R19 ;  /* 0x0000001310007986 */ /* 0x0011e4000c101924 */
.L_x_172:
[----:B------:R-:W-:-:S04]  /*8180*/  IADD3 R23, R23, 0x80, RZ ;  /* 0x0000008017177810 */ /* 0x000fc80007ffe0ff */
[----:B------:R-:W-:-:S13]  /*8190*/  ISETP.GE.AND P0, PT, R23, c[0x0][0x160], PT ;  /* 0x0000580017007a0c */ /* 0x000fda0003f06270 */
[----:B------:R-:W-:Y:S05]  /*81a0*/  @P0 BRA `(.L_x_101) ;  /* 0x0000406000000947 */ /* 0x000fea0003800000 */
[----:B------:R-:W-:Y:S01]  /*81b0*/  ISETP.NE.AND P0, PT, RZ, c[0x0][0x168], PT ;  /* 0x00005a00ff007a0c */ /* 0x000fe20003f05270 */
[----:B------:R-:W-:Y:S02]  /*81c0*/  IMAD.MOV.U32 R18, RZ, RZ, RZ ;  /* 0x000000ffff127224 */ /* 0x000fe400078e00ff */
[----:B0-----:R-:W-:Y:S02]  /*81d0*/  IMAD.MOV.U32 R0, RZ, RZ, RZ ;  /* 0x000000ffff007224 */ /* 0x001fe400078e00ff */
        /* <DEDUP_REMOVED lines=252> */
.L_x_200:
        /* <DEDUP_REMOVED lines=21> */
.L_x_204:
[----:B------:R-:W2:Y:S02]  /*92f0*/  LDG.E.U8 R2, [R2.64] ;  /* 0x0000002402027981 */ /* 0x000ea4000c1e1100 */
[----:B--2---:R-:W0:Y:S02]  /*9300*/  I2F.U16 R0, R2 ;  /* 0x0000000200007306 */ /* 0x004e240000101000 */
[----:B0-----:R-:W-:-:S04]  /*9310*/  F2FP.BF16.PACK_AB R0, RZ, R0 ;  /* 0x00000000ff00723e */ /* 0x001fc800000010ff */
[----:B------:R-:W-:Y:S01]  /*9320*/  PRMT R19, R0, 0x7610, R19 ;  /* 0x0000761000137816 */ /* 0x000fe20000000013 */
[----:B------:R-:W-:Y:S05]  /*9330*/  BRA `(.L_x_206) ;  /* 0x00000f0000007947 */ /* 0x000fea0003800000 */
.L_x_203:
        /* <DEDUP_REMOVED lines=11> */
.L_x_208:
[----:B------:R-:W2:Y:S02]  /*93f0*/  LDG.E R2, [R2.64] ;  /* 0x0000002402027981 */ /* 0x000ea4000c1e1900 */
[----:B--2---:R-:W0:Y:S02]  /*9400*/  I2F R0, R2 ;  /* 0x0000000200007306 */ /* 0x004e240000201400 */
[----:B0-----:R-:W-:-:S04]  /*9410*/  F2FP.BF16.PACK_AB R0, RZ, R0 ;  /* 0x00000000ff00723e */ /* 0x001fc800000010ff */
[----:B------:R-:W-:Y:S01]  /*9420*/  PRMT R19, R0, 0x7610, R19 ;  /* 0x0000761000137816 */ /* 0x000fe20000000013 */
[----:B------:R-:W-:Y:S05]  /*9430*/  BRA `(.L_x_206) ;  /* 0x00000e0000007947 */ /* 0x000fea0003800000 */
.L_x_207:
[----:B------:R-:W2:Y:S02]  /*9440*/  LDG.E.U16 R2, [R2.64] ;  /* 0x0000002402027981 */ /* 0x000ea4000c1e1500 */
[----:B--2---:R-:W0:Y:S02]  /*9450*/  I2F.S16 R0, R2 ;  /* 0x0000000200007306 */ /* 0x004e240000101400 */
[----:B0-----:R-:W-:-:S04]  /*9460*/  F2FP.BF16.PACK_AB R0, RZ, R0 ;  /* 0x00000000ff00723e */ /* 0x001fc800000010ff */
[----:B------:R-:W-:Y:S01]  /*9470*/  PRMT R19, R0, 0x7610, R19 ;  /* 0x0000761000137816 */ /* 0x000fe20000000013 */
[----:B------:R-:W-:Y:S05]  /*9480*/  BRA `(.L_x_206) ;  /* 0x00000db000007947 */ /* 0x000fea0003800000 */
.L_x_202:
        /* <DEDUP_REMOVED lines=9> */
.L_x_210:
[----:B------:R-:W2:Y:S02]  /*9520*/  LDG.E.U16 R0, [R2.64] ;  /* 0x0000002402007981 */ /* 0x000ea4000c1e1500 */
[----:B--2---:R-:W-:-:S05]  /*9530*/  HADD2.F32 R0, -RZ, R0.H0_H0 ;  /* 0x20000000ff007230 */ /* 0x004fca0000004100 */
[----:B------:R-:W-:-:S04]  /*9540*/  F2FP.BF16.PACK_AB R0, RZ, R0 ;  /* 0x00000000ff00723e */ /* 0x000fc800000010ff */
[----:B------:R-:W-:Y:S01]  /*9550*/  PRMT R19, R0, 0x7610, R19 ;  /* 0x0000761000137816 */ /* 0x000fe20000000013 */
[----:B------:R-:W-:Y:S05]  /*9560*/  BRA `(.L_x_206) ;  /* 0x00000cd000007947 */ /* 0x000fea0003800000 */
.L_x_209:
        /* <DEDUP_REMOVED lines=9> */
.L_x_212:
[----:B------:R-:W2:Y:S02]  /*9600*/  LDG.E.U16 R2, [R2.64] ;  /* 0x0000002402027981 */ /* 0x000ea4000c1e1500 */
[----:B--2---:R-:W-:-:S05]  /*9610*/  HADD2.F32 R0, -RZ, R2.H0_H0 ;  /* 0x20000002ff007230 */ /* 0x004fca0000004100 */
[----:B------:R-:W-:-:S04]  /*9620*/  F2FP.BF16.PACK_AB R0, RZ, R0 ;  /* 0x00000000ff00723e */ /* 0x000fc800000010ff */
[----:B------:R-:W-:Y:S01]  /*9630*/  PRMT R19, R0, 0x7610, R19 ;  /* 0x0000761000137816 */ /* 0x000fe20000000013 */
[----:B------:R-:W-:Y:S05]  /*9640*/  BRA `(.L_x_206) ;  /* 0x00000bf000007947 */ /* 0x000fea0003800000 */
.L_x_211:
[----:B------:R-:W2:Y:S02]  /*9650*/  LDG.E.64 R2, [R2.64] ;  /* 0x0000002402027981 */ /* 0x000ea4000c1e1b00 */
[----:B--2---:R-:W0:Y:S01]  /*9660*/  F2F.F32.F64 R0, R2 ;  /* 0x0000000200007310 */ /* 0x004e220000301000 */
[----:B------:R-:W0:-:S14]  /*9670*/  DSETP.GEU.AND P0, PT, |R2|, c[0x2][0x0], PT ;  /* 0x008000000200762a */ /* 0x000e1c0003f0e200 */
[----:B0-----:R-:W-:-:S05]  /*9680*/  @!P0 FMUL R0, R0, 1.175494350822287508e-38 ;  /* 0x0080000000008820 */ /* 0x001fca0000400000 */
[----:B------:R-:W-:-:S04]  /*9690*/  F2FP.BF16.PACK_AB R0, RZ, R0 ;  /* 0x00000000ff00723e */ /* 0x000fc800000010ff */
[----:B------:R-:W-:Y:S01]  /*96a0*/  PRMT R19, R0, 0x7610, R19 ;  /* 0x0000761000137816 */ /* 0x000fe20000000013 */
[----:B------:R-:W-:Y:S05]  /*96b0*/  BRA `(.L_x_206) ;  /* 0x00000b8000007947 */ /* 0x000fea0003800000 */
.L_x_201:
        /* <DEDUP_REMOVED lines=14> */
.L_x_215:
[----:B------:R-:W2:Y:S02]  /*97a0*/  LDG.E.64 R2, [R2.64] ;  /* 0x0000002402027981 */ /* 0x000ea4000c1e1b00 */
[----:B--2---:R-:W0:Y:S01]  /*97b0*/  F2F.F32.F64 R0, R2 ;  /* 0x0000000200007310 */ /* 0x004e220000301000 */
[----:B------:R-:W0:-:S14]  /*97c0*/  DSETP.GEU.AND P0, PT, |R2|, c[0x2][0x0], PT ;  /* 0x008000000200762a */ /* 0x000e1c0003f0e200 */
[----:B0-----:R-:W-:-:S05]  /*97d0*/  @!P0 FMUL R0, R0, 1.175494350822287508e-38 ;  /* 0x0080000000008820 */ /* 0x001fca0000400000 */
[----:B------:R-:W-:-:S04]  /*97e0*/  F2FP.BF16.PACK_AB R0, RZ, R0 ;  /* 0x00000000ff00723e */ /* 0x000fc800000010ff */
[----:B------:R-:W-:Y:S01]  /*97f0*/  PRMT R19, R0, 0x7610, R19 ;  /* 0x0000761000137816 */ /* 0x000fe20000000013 */
[----:B------:R-:W-:Y:S05]  /*9800*/  BRA `(.L_x_206) ;  /* 0x00000a3000007947 */ /* 0x000fea0003800000 */
.L_x_214:
        /* <DEDUP_REMOVED lines=28> */
.L_x_217:
        /* <DEDUP_REMOVED lines=15> */
.L_x_216:
[----:B------:R0:W5:Y:S01]  /*9ac0*/  LDG.E.U16 R19, [R2.64] ;  /* 0x0000002402137981 */ /* 0x000162000c1e1500 */
[----:B------:R-:W-:Y:S05]  /*9ad0*/  BRA `(.L_x_206) ;  /* 0x0000076000007947 */ /* 0x000fea0003800000 */
.L_x_213:
        /* <DEDUP_REMOVED lines=12> */
.L_x_220:
        /* <DEDUP_REMOVED lines=21> */
.L_x_224:
[----:B------:R-:W-:Y:S05]  /*9cf0*/  BSYNC B1 ;  /* 0x0000000000017941 */ /* 0x000fea0003800000 */
.L_x_223:
[----:B------:R-:W-:Y:S01]  /*9d00*/  LEA R3, R0, 0x3b800000, 0x17 ;  /* 0x3b80000000037811 */ /* 0x000fe200078eb8ff */
[----:B------:R-:W-:-:S05]  /*9d10*/  IMAD.SHL.U32 R0, R2, 0x100000, RZ ;  /* 0x0010000002007824 */ /* 0x000fca00078e00ff */
[----:B------:R-:W-:Y:S02]  /*9d20*/  LOP3.LUT R0, R3, R0, R4, 0xfe, !PT ;  /* 0x0000000003007212 */ /* 0x000fe400078efe04 */
.L_x_222:
[----:B------:R-:W-:Y:S05]  /*9d30*/  BSYNC B0 ;  /* 0x0000000000007941 */ /* 0x000fea0003800000 */
.L_x_221:
[----:B------:R-:W-:-:S04]  /*9d40*/  F2FP.BF16.PACK_AB R0, RZ, R0 ;  /* 0x00000000ff00723e */ /* 0x000fc800000010ff */
[----:B------:R-:W-:Y:S01]  /*9d50*/  PRMT R19, R0, 0x7610, R19 ;  /* 0x0000761000137816 */ /* 0x000fe20000000013 */
[----:B------:R-:W-:Y:S05]  /*9d60*/  BRA `(.L_x_206) ;  /* 0x000004d000007947 */ /* 0x000fea0003800000 */
.L_x_219:
        /* <DEDUP_REMOVED lines=21> */
.L_x_228:
[----:B------:R-:W-:Y:S05]  /*9ec0*/  BSYNC B1 ;  /* 0x0000000000017941 */ /* 0x000fea0003800000 */
.L_x_227:
[----:B------:R-:W-:Y:S01]  /*9ed0*/  LEA R3, R0, 0x37800000, 0x17 ;  /* 0x3780000000037811 */ /* 0x000fe200078eb8ff */
[----:B------:R-:W-:-:S05]  /*9ee0*/  IMAD.SHL.U32 R0, R2, 0x200000, RZ ;  /* 0x0020000002007824 */ /* 0x000fca00078e00ff */
[----:B------:R-:W-:Y:S02]  /*9ef0*/  LOP3.LUT R0, R3, R0, R4, 0xfe, !PT ;  /* 0x0000000003007212 */ /* 0x000fe400078efe04 */
.L_x_226:
[----:B------:R-:W-:Y:S05]  /*9f00*/  BSYNC B0 ;  /* 0x0000000000007941 */ /* 0x000fea0003800000 */
.L_x_225:
[----:B------:R-:W-:-:S04]  /*9f10*/  F2FP.BF16.PACK_AB R0, RZ, R0 ;  /* 0x00000000ff00723e */ /* 0x000fc800000010ff */
[----:B------:R-:W-:Y:S01]  /*9f20*/  PRMT R19, R0, 0x7610, R19 ;  /* 0x0000761000137816 */ /* 0x000fe20000000013 */
[----:B------:R-:W-:Y:S05]  /*9f30*/  BRA `(.L_x_206) ;  /* 0x0000030000007947 */ /* 0x000fea0003800000 */
.L_x_218:
        /* <DEDUP_REMOVED lines=14> */
.L_x_232:
[----:B------:R-:W-:Y:S05]  /*a020*/  BSYNC B0 ;  /* 0x0000000000007941 */ /* 0x000fea0003800000 */
.L_x_231:
[----:B------:R-:W-:-:S04]  /*a030*/  F2FP.BF16.PACK_AB R0, RZ, R0 ;  /* 0x00000000ff00723e */ /* 0x000fc800000010ff */
[----:B------:R-:W-:Y:S01]  /*a040*/  PRMT R19, R0, 0x7610, R19 ;  /* 0x0000761000137816 */ /* 0x000fe20000000013 */
[----:B------:R-:W-:Y:S05]  /*a050*/  BRA `(.L_x_206) ;  /* 0x000001e000007947 */ /* 0x000fea0003800000 */
.L_x_205:
        /* <DEDUP_REMOVED lines=21> */
.L_x_230:
[----:B------:R-:W2:Y:S02]  /*a1b0*/  LDG.E.64 R2, [R2.64] ;  /* 0x0000002402027981 */ /* 0x000ea4000c1e1b00 */
[----:B--2---:R-:W0:Y:S02]  /*a1c0*/  I2F.U64 R0, R2 ;  /* 0x0000000200007312 */ /* 0x004e240000301000 */
[----:B0-----:R-:W-:-:S04]  /*a1d0*/  F2FP.BF16.PACK_AB R0, RZ, R0 ;  /* 0x00000000ff00723e */ /* 0x001fc800000010ff */
[----:B------:R-:W-:Y:S01]  /*a1e0*/  PRMT R19, R0, 0x7610, R19 ;  /* 0x0000761000137816 */ /* 0x000fe20000000013 */
[----:B------:R-:W-:Y:S05]  /*a1f0*/  BRA `(.L_x_206) ;  /* 0x0000004000007947 */ /* 0x000fea0003800000 */
.L_x_229:
[----:B------:R-:W2:Y:S02]  /*a200*/  LDG.E R2, [R2.64] ;  /* 0x0000002402027981 */ /* 0x000ea4000c1e1900 */
[----:B--2---:R-:W0:Y:S02]  /*a210*/  I2F.U32 R0, R2 ;  /* 0x0000000200007306 */ /* 0x004e240000201000 */
[----:B0-----:R-:W-:-:S04]  /*a220*/  F2FP.BF16.PACK_AB R0, RZ, R0 ;  /* 0x00000000ff00723e */ /* 0x001fc800000010ff */
[----:B------:R-:W-:Y:S02]  /*a230*/  PRMT R19, R0, 0x7610, R19 ;  /* 0x0000761000137816 */ /* 0x000fe40000000013 */
.L_x_206:
        /* <DEDUP_REMOVED lines=18> */
.L_x_236:
[----:B------:R-:W2:Y:S02]  /*a360*/  LDG.E.U8 R2, [R2.64] ;  /* 0x0000002402027981 */ /* 0x000ea4000c1e1100 */
[----:B--2---:R-:W0:Y:S02]  /*a370*/  I2F.U16 R0, R2 ;  /* 0x0000000200007306 */ /* 0x004e240000101000 */
[----:B0-----:R-:W-:Y:S01]  /*a380*/  F2FP.BF16.PACK_AB R0, RZ, R0 ;  /* 0x00000000ff00723e */ /* 0x001fe200000010ff */
[----:B------:R-:W-:Y:S05]  /*a390*/  BRA `(.L_x_238) ;  /* 0x00000e3000007947 */ /* 0x000fea0003800000 */
.L_x_235:
        /* <DEDUP_REMOVED lines=10> */
.L_x_240:
[----:B------:R-:W2:Y:S02]  /*a440*/  LDG.E R2, [R2.64] ;  /* 0x0000002402027981 */ /* 0x000ea4000c1e1900 */
[----:B--2---:R-:W0:Y:S02]  /*a450*/  I2F R0, R2 ;  /* 0x0000000200007306 */ /* 0x004e240000201400 */
[----:B0-----:R-:W-:Y:S01]  /*a460*/  F2FP.BF16.PACK_AB R0, RZ, R0 ;  /* 0x00000000ff00723e */ /* 0x001fe200000010ff */
[----:B------:R-:W-:Y:S05]  /*a470*/  BRA `(.L_x_238) ;  /* 0x00000d5000007947 */ /* 0x000fea0003800000 */
.L_x_239:
[----:B------:R-:W2:Y:S02]  /*a480*/  LDG.E.U16 R2, [R2.64] ;  /* 0x0000002402027981 */ /* 0x000ea4000c1e1500 */
[----:B--2---:R-:W0:Y:S02]  /*a490*/  I2F.S16 R0, R2 ;  /* 0x0000000200007306 */ /* 0x004e240000101400 */
[----:B0-----:R-:W-:Y:S01]  /*a4a0*/  F2FP.BF16.PACK_AB R0, RZ, R0 ;  /* 0x00000000ff00723e */ /* 0x001fe200000010ff */
[----:B------:R-:W-:Y:S05]  /*a4b0*/  BRA `(.L_x_238) ;  /* 0x00000d1000007947 */ /* 0x000fea0003800000 */
.L_x_234:
        /* <DEDUP_REMOVED lines=9> */
.L_x_242:
[----:B------:R-:W2:Y:S02]  /*a550*/  LDG.E.U16 R0, [R2.64] ;  /* 0x0000002402007981 */ /* 0x000ea4000c1e1500 */
[----:B--2---:R-:W-:-:S05]  /*a560*/  HADD2.F32 R0, -RZ, R0.H0_H0 ;  /* 0x20000000ff007230 */ /* 0x004fca0000004100 */
[----:B------:R-:W-:Y:S01]  /*a570*/  F2FP.BF16.PACK_AB R0, RZ, R0 ;  /* 0x00000000ff00723e */ /* 0x000fe200000010ff */
[----:B------:R-:W-:Y:S05]  /*a580*/  BRA `(.L_x_238) ;  /* 0x00000c4000007947 */ /* 0x000fea0003800000 */
.L_x_241:
        /* <DEDUP_REMOVED lines=9> */
.L_x_244:
[----:B------:R-:W2:Y:S02]  /*a620*/  LDG.E.U16 R2, [R2.64] ;  /* 0x0000002402027981 */ /* 0x000ea4000c1e1500 */
[----:B--2---:R-:W-:-:S05]  /*a630*/  HADD2.F32 R0, -RZ, R2.H0_H0 ;  /* 0x20000002ff007230 */ /* 0x004fca0000004100 */
[----:B------:R-:W-:Y:S01]  /*a640*/  F2FP.BF16.PACK_AB R0, RZ, R0 ;  /* 0x00000000ff00723e */ /* 0x000fe200000010ff */
[----:B------:R-:W-:Y:S05]  /*a650*/  BRA `(.L_x_238) ;  /* 0x00000b7000007947 */ /* 0x000fea0003800000 */
.L_x_243:
[----:B------:R-:W2:Y:S02]  /*a660*/  LDG.E.64 R2, [R2.64] ;  /* 0x0000002402027981 */ /* 0x000ea4000c1e1b00 */
[----:B--2---:R-:W0:Y:S01]  /*a670*/  F2F.F32.F64 R0, R2 ;  /* 0x0000000200007310 */ /* 0x004e220000301000 */
[----:B------:R-:W0:-:S14]  /*a680*/  DSETP.GEU.AND P0, PT, |R2|, c[0x2][0x0], PT ;  /* 0x008000000200762a */ /* 0x000e1c0003f0e200 */
[----:B0-----:R-:W-:-:S05]  /*a690*/  @!P0 FMUL R0, R0, 1.175494350822287508e-38 ;  /* 0x0080000000008820 */ /* 0x001fca0000400000 */
[----:B------:R-:W-:Y:S01]  /*a6a0*/  F2FP.BF16.PACK_AB R0, RZ, R0 ;  /* 0x00000000ff00723e */ /* 0x000fe200000010ff */
[----:B------:R-:W-:Y:S05]  /*a6b0*/  BRA `(.L_x_238) ;  /* 0x00000b1000007947 */ /* 0x000fea0003800000 */
.L_x_233:
        /* <DEDUP_REMOVED lines=13> */
.L_x_247:
[----:B------:R-:W2:Y:S02]  /*a790*/  LDG.E.64 R2, [R2.64] ;  /* 0x0000002402027981 */ /* 0x000ea4000c1e1b00 */
[----:B--2---:R-:W0:Y:S01]  /*a7a0*/  F2F.F32.F64 R0, R2 ;  /* 0x0000000200007310 */ /* 0x004e220000301000 */
[----:B------:R-:W0:-:S14]  /*a7b0*/  DSETP.GEU.AND P0, PT, |R2|, c[0x2][0x0], PT ;  /* 0x008000000200762a */ /* 0x000e1c0003f0e200 */
[----:B0-----:R-:W-:-:S05]  /*a7c0*/  @!P0 FMUL R0, R0, 1.175494350822287508e-38 ;  /* 0x0080000000008820 */ /* 0x001fca0000400000 */
[----:B------:R-:W-:Y:S01]  /*a7d0*/  F2FP.BF16.PACK_AB R0, RZ, R0 ;  /* 0x00000000ff00723e */ /* 0x000fe200000010ff */
[----:B------:R-:W-:Y:S05]  /*a7e0*/  BRA `(.L_x_238) ;  /* 0x000009e000007947 */ /* 0x000fea0003800000 */
.L_x_246:
        /* <DEDUP_REMOVED lines=28> */
.L_x_249:
        /* <DEDUP_REMOVED lines=15> */
.L_x_248:
[----:B------:R0:W5:Y:S01]  /*aaa0*/  LDG.E.U16 R0, [R2.64] ;  /* 0x0000002402007981 */ /* 0x000162000c1e1500 */
[----:B------:R-:W-:Y:S05]  /*aab0*/  BRA `(.L_x_238) ;  /* 0x0000071000007947 */ /* 0x000fea0003800000 */
.L_x_245:
        /* <DEDUP_REMOVED lines=12> */
.L_x_252:
        /* <DEDUP_REMOVED lines=21> */
.L_x_256:
[----:B------:R-:W-:Y:S05]  /*acd0*/  BSYNC B1 ;  /* 0x0000000000017941 */ /* 0x000fea0003800000 */
.L_x_255:
[----:B------:R-:W-:Y:S01]  /*ace0*/  LEA R3, R0, 0x3b800000, 0x17 ;  /* 0x3b80000000037811 */ /* 0x000fe200078eb8ff */
[----:B------:R-:W-:-:S05]  /*acf0*/  IMAD.SHL.U32 R0, R2, 0x100000, RZ ;  /* 0x0010000002007824 */ /* 0x000fca00078e00ff */
[----:B------:R-:W-:Y:S02]  /*ad00*/  LOP3.LUT R0, R3, R0, R4, 0xfe, !PT ;  /* 0x0000000003007212 */ /* 0x000fe400078efe04 */
.L_x_254:
[----:B------:R-:W-:Y:S05]  /*ad10*/  BSYNC B0 ;  /* 0x0000000000007941 */ /* 0x000fea0003800000 */
.L_x_253:
[----:B------:R-:W-:Y:S01]  /*ad20*/  F2FP.BF16.PACK_AB R0, RZ, R0 ;  /* 0x00000000ff00723e */ /* 0x000fe200000010ff */
[----:B------:R-:W-:Y:S05]  /*ad30*/  BRA `(.L_x_238) ;  /* 0x0000049000007947 */ /* 0x000fea0003800000 */
.L_x_251:
        /* <DEDUP_REMOVED lines=21> */
.L_x_260:
[----:B------:R-:W-:Y:S05]  /*ae90*/  BSYNC B1 ;  /* 0x0000000000017941 */ /* 0x000fea0003800000 */
.L_x_259:
[----:B------:R-:W-:Y:S01]  /*aea0*/  LEA R3, R0, 0x37800000, 0x17 ;  /* 0x3780000000037811 */ /* 0x000fe200078eb8ff */
[----:B------:R-:W-:-:S05]  /*aeb0*/  IMAD.SHL.U32 R0, R2, 0x200000, RZ ;  /* 0x0020000002007824 */ /* 0x000fca00078e00ff */
[----:B------:R-:W-:Y:S02]  /*aec0*/  LOP3.LUT R0, R3, R0, R4, 0xfe, !PT ;  /* 0x0000000003007212 */ /* 0x000fe400078efe04 */
.L_x_258:
[----:B------:R-:W-:Y:S05]  /*aed0*/  BSYNC B0 ;  /* 0x0000000000007941 */ /* 0x000fea0003800000 */
.L_x_257:
[----:B------:R-:W-:Y:S01]  /*aee0*/  F2FP.BF16.PACK_AB R0, RZ, R0 ;  /* 0x00000000ff00723e */ /* 0x000fe200000010ff */
[----:B------:R-:W-:Y:S05]  /*aef0*/  BRA `(.L_x_238) ;  /* 0x000002d000007947 */ /* 0x000fea0003800000 */
.L_x_250:
        /* <DEDUP_REMOVED lines=14> */
.L_x_264:
[----:B------:R-:W-:Y:S05]  /*afe0*/  BSYNC B0 ;  /* 0x0000000000007941 */ /* 0x000fea0003800000 */
.L_x_263:
[----:B------:R-:W-:Y:S01]  /*aff0*/  F2FP.BF16.PACK_AB R0, RZ, R0 ;  /* 0x00000000ff00723e */ /* 0x000fe200000010ff */
[----:B------:R-:W-:Y:S05]  /*b000*/  BRA `(.L_x_238) ;  /* 0x000001c000007947 */ /* 0x000fea0003800000 */
.L_x_237:
        /* <DEDUP_REMOVED lines=21> */
.L_x_262:
[----:B------:R-:W2:Y:S02]  /*b160*/  LDG.E.64 R2, [R2.64] ;  /* 0x0000002402027981 */ /* 0x000ea4000c1e1b00 */
[----:B--2---:R-:W0:Y:S02]  /*b170*/  I2F.U64 R0, R2 ;  /* 0x0000000200007312 */ /* 0x004e240000301000 */
[----:B0-----:R-:W-:Y:S01]  /*b180*/  F2FP.BF16.PACK_AB R0, RZ, R0 ;  /* 0x00000000ff00723e */ /* 0x001fe200000010ff */
[----:B------:R-:W-:Y:S05]  /*b190*/  BRA `(.L_x_238) ;  /* 0x0000003000007947 */ /* 0x000fea0003800000 */
.L_x_261:
[----:B------:R-:W2:Y:S02]  /*b1a0*/  LDG.E R2, [R2.64] ;  /* 0x0000002402027981 */ /* 0x000ea4000c1e1900 */
[----:B--2---:R-:W0:Y:S02]  /*b1b0*/  I2F.U32 R0, R2 ;  /* 0x0000000200007306 */ /* 0x004e240000201000 */
[----:B0-----:R-:W-:-:S06]  /*b1c0*/  F2FP.BF16.PACK_AB R0, RZ, R0 ;  /* 0x00000000ff00723e */ /* 0x001fcc00000010ff */
.L_x_238:
        /* <DEDUP_REMOVED lines=27> */
.L_x_268:
[----:B------:R-:W-:-:S06]  /*b380*/  PRMT R3, RZ, 0x5410, R19 ;  /* 0x00005410ff037816 */ /* 0x000fcc0000000013 */
[----:B------:R-:W0:Y:S02]  /*b390*/  F2I.S64.TRUNC R2, R3 ;  /* 0x0000000300027311 */ /* 0x000e24000020d900 */
[----:B0-----:R0:W-:Y:S01]  /*b3a0*/  STG.E.U8 [R16.64], R2 ;  /* 0x0000000210007986 */ /* 0x0011e2000c101124 */
[----:B------:R-:W-:Y:S05]  /*b3b0*/  BRA `(.L_x_270) ;  /* 0x00000e4000007947 */ /* 0x000fea0003800000 */
.L_x_267:
        /* <DEDUP_REMOVED lines=10> */
.L_x_272:
[----:B------:R-:W-:-:S06]  /*b460*/  PRMT R19, RZ, 0x5410, R19 ;  /* 0x00005410ff137816 */ /* 0x000fcc0000000013 */
[----:B------:R-:W0:Y:S02]  /*b470*/  F2I.FTZ.TRUNC.NTZ R19, R19 ;  /* 0x0000001300137305 */ /* 0x000e24000021f100 */
[----:B0-----:R0:W-:Y:S01]  /*b480*/  STG.E [R16.64], R19 ;  /* 0x0000001310007986 */ /* 0x0011e2000c101924 */
[----:B------:R-:W-:Y:S05]  /*b490*/  BRA `(.L_x_270) ;  /* 0x00000d6000007947 */ /* 0x000fea0003800000 */
.L_x_271:
[----:B------:R-:W-:-:S06]  /*b4a0*/  PRMT R19, RZ, 0x5410, R19 ;  /* 0x00005410ff137816 */ /* 0x000fcc0000000013 */
[----:B------:R-:W0:Y:S02]  /*b4b0*/  F2I.FTZ.TRUNC.NTZ R19, R19 ;  /* 0x0000001300137305 */ /* 0x000e24000021f100 */
[----:B0-----:R0:W-:Y:S01]  /*b4c0*/  STG.E.U16 [R16.64], R19 ;  /* 0x0000001310007986 */ /* 0x0011e2000c101524 */
[----:B------:R-:W-:Y:S05]  /*b4d0*/  BRA `(.L_x_270) ;  /* 0x00000d2000007947 */ /* 0x000fea0003800000 */
.L_x_266:
        /* <DEDUP_REMOVED lines=9> */
.L_x_274:
[----:B------:R-:W-:-:S04]  /*b570*/  PRMT R0, RZ, 0x5410, R19 ;  /* 0x00005410ff007816 */ /* 0x000fc80000000013 */
[----:B------:R-:W-:-:S05]  /*b580*/  F2FP.PACK_AB R0, RZ, R0 ;  /* 0x00000000ff00723e */ /* 0x000fca00000000ff */
[----:B------:R0:W-:Y:S01]  /*b590*/  STG.E.U16 [R16.64], R0 ;  /* 0x0000000010007986 */ /* 0x0001e2000c101524 */
[----:B------:R-:W-:Y:S05]  /*b5a0*/  BRA `(.L_x_270) ;  /* 0x00000c5000007947 */ /* 0x000fea0003800000 */
.L_x_273:
        /* <DEDUP_REMOVED lines=10> */
.L_x_276:
[----:B------:R-:W-:-:S04]  /*b650*/  PRMT R19, RZ, 0x5410, R19 ;  /* 0x00005410ff137816 */ /* 0x000fc80000000013 */
[----:B------:R-:W-:-:S04]  /*b660*/  F2FP.PACK_AB R3, RZ, R19 ;  /* 0x00000013ff03723e */ /* 0x000fc800000000ff */
[----:B------:R-:W-:-:S05]  /*b670*/  PRMT R3, R3, 0x5410, RZ ;  /* 0x0000541003037816 */ /* 0x000fca00000000ff */
[----:B------:R0:W-:Y:S01]  /*b680*/  STG.E [R16.64], R3 ;  /* 0x0000000310007986 */ /* 0x0001e2000c101924 */
[----:B------:R-:W-:Y:S05]  /*b690*/  BRA `(.L_x_270) ;  /* 0x00000b6000007947 */ /* 0x000fea0003800000 */
.L_x_275:
[----:B------:R-:W-:-:S05]  /*b6a0*/  PRMT R2, RZ, 0x5410, R19 ;  /* 0x00005410ff027816 */ /* 0x000fca0000000013 */
[----:B------:R-:W-:-:S06]  /*b6b0*/  FMUL.FTZ R2, R2, 1 ;  /* 0x3f80000002027820 */ /* 0x000fcc0000410000 */
[----:B------:R-:W0:Y:S02]  /*b6c0*/  F2F.F64.F32 R2, R2 ;  /* 0x0000000200027310 */ /* 0x000e240000201800 */
[----:B0-----:R0:W-:Y:S01]  /*b6d0*/  STG.E.64 [R16.64], R2 ;  /* 0x0000000210007986 */ /* 0x0011e2000c101b24 */
[----:B------:R-:W-:Y:S05]  /*b6e0*/  BRA `(.L_x_270) ;  /* 0x00000b1000007947 */ /* 0x000fea0003800000 */
.L_x_265:
        /* <DEDUP_REMOVED lines=13> */
.L_x_279:
[----:B------:R-:W-:Y:S01]  /*b7c0*/  PRMT R19, RZ, 0x5410, R19 ;  /* 0x00005410ff137816 */ /* 0x000fe20000000013 */
[----:B------:R-:W-:-:S04]  /*b7d0*/  CS2R R6, SRZ ;  /* 0x0000000000067805 */ /* 0x000fc8000001ff00 */
[----:B------:R-:W-:-:S06]  /*b7e0*/  FMUL.FTZ R4, R19, 1 ;  /* 0x3f80000013047820 */ /* 0x000fcc0000410000 */
[----:B------:R-:W0:Y:S02]  /*b7f0*/  F2F.F64.F32 R4, R4 ;  /* 0x0000000400047310 */ /* 0x000e240000201800 */
[----:B0-----:R0:W-:Y:S01]  /*b800*/  STG.E.128 [R16.64], R4 ;  /* 0x0000000410007986 */ /* 0x0011e2000c101d24 */
[----:B------:R-:W-:Y:S05]  /*b810*/  BRA `(.L_x_270) ;  /* 0x000009e000007947 */ /* 0x000fea0003800000 */
.L_x_278:
        /* <DEDUP_REMOVED lines=21> */
.L_x_283:
[----:B------:R-:W-:Y:S05]  /*b970*/  BSYNC B0 ;  /* 0x0000000000007941 */ /* 0x000fea0003800000 */
.L_x_282:
[----:B------:R-:W-:-:S05]  /*b980*/  LOP3.LUT R3, R0, R3, RZ, 0xfc, !PT ;  /* 0x0000000300037212 */ /* 0x000fca00078efcff */
[----:B------:R0:W-:Y:S01]  /*b990*/  STG.E.U8 [R16.64], R3 ;  /* 0x0000000310007986 */ /* 0x0001e2000c101124 */
[----:B------:R-:W-:Y:S05]  /*b9a0*/  BRA `(.L_x_270) ;  /* 0x0000085000007947 */ /* 0x000fea0003800000 */
.L_x_281:
        /* <DEDUP_REMOVED lines=13> */
.L_x_285:
[----:B------:R-:W-:Y:S01]  /*ba80*/  IMAD.MOV.U32 R0, RZ, RZ, 0x7f ;  /* 0x0000007fff007424 */ /* 0x000fe200078e00ff */
[----:B------:R-:W-:-:S04]  /*ba90*/  ISETP.GT.U32.AND P0, PT, R2, 0x7f800000, PT ;  /* 0x7f8000000200780c */ /* 0x000fc80003f04070 */
[----:B------:R-:W-:-:S04]  /*baa0*/  SEL R0, R0, 0x7c, P0 ;  /* 0x0000007c00007807 */ /* 0x000fc80000000000 */
.L_x_286:
[----:B------:R-:W-:Y:S05]  /*bab0*/  BSYNC B0 ;  /* 0x0000000000007941 */ /* 0x000fea0003800000 */
.L_x_284:
[----:B------:R-:W-:-:S04]  /*bac0*/  LOP3.LUT R2, R19, 0x80000000, RZ, 0xc0, !PT ;  /* 0x8000000013027812 */ /* 0x000fc800078ec0ff */
[----:B------:R-:W-:-:S04]  /*bad0*/  SHF.R.U32.HI R3, RZ, 0x18, R2 ;  /* 0x00000018ff037819 */ /* 0x000fc80000011602 */
[----:B------:R-:W-:-:S05]  /*bae0*/  LOP3.LUT R3, R0, R3, RZ, 0xfc, !PT ;  /* 0x0000000300037212 */ /* 0x000fca00078efcff */
[----:B------:R0:W-:Y:S01]  /*baf0*/  STG.E.U8 [R16.64], R3 ;  /* 0x0000000310007986 */ /* 0x0001e2000c101124 */
[----:B------:R-:W-:Y:S05]  /*bb00*/  BRA `(.L_x_270) ;  /* 0x000006f000007947 */ /* 0x000fea0003800000 */
.L_x_280:
[----:B------:R0:W-:Y:S01]  /*bb10*/  STG.E.U16 [R16.64], R19 ;  /* 0x0000001310007986 */ /* 0x0001e2000c101524 */
[----:B------:R-:W-:Y:S05]  /*bb20*/  BRA `(.L_x_270) ;  /* 0x000006d000007947 */ /* 0x000fea0003800000 */
.L_x_277:
        /* <DEDUP_REMOVED lines=12> */
.L_x_289:
        /* <DEDUP_REMOVED lines=17> */
.L_x_292:
[----:B------:R-:W-:-:S04]  /*bd00*/  LOP3.LUT R2, R19, 0x80000000, RZ, 0xc0, !PT ;  /* 0x8000000013027812 */ /* 0x000fc800078ec0ff */
[----:B------:R-:W-:-:S04]  /*bd10*/  SHF.R.U32.HI R3, RZ, 0x18, R2 ;  /* 0x00000018ff037819 */ /* 0x000fc80000011602 */
[----:B------:R-:W-:-:S04]  /*bd20*/  LOP3.LUT R0, R0, R3, RZ, 0xfc, !PT ;  /* 0x0000000300007212 */ /* 0x000fc800078efcff */
[----:B------:R-:W-:Y:S02]  /*bd30*/  PRMT R8, R0, 0x7610, R8 ;  /* 0x0000761000087816 */ /* 0x000fe40000000008 */
.L_x_291:
[----:B------:R-:W-:Y:S05]  /*bd40*/  BSYNC B0 ;  /* 0x0000000000007941 */ /* 0x000fea0003800000 */
.L_x_290:
[----:B------:R0:W-:Y:S01]  /*bd50*/  STG.E.U8 [R16.64], R8 ;  /* 0x0000000810007986 */ /* 0x0001e2000c101124 */
[----:B------:R-:W-:Y:S05]  /*bd60*/  BRA `(.L_x_270) ;  /* 0x0000049000007947 */ /* 0x000fea0003800000 */
.L_x_288:
        /* <DEDUP_REMOVED lines=17> */
.L_x_295:
[----:B------:R-:W-:-:S04]  /*be80*/  LOP3.LUT R2, R19, 0x80000000, RZ, 0xc0, !PT ;  /* 0x8000000013027812 */ /* 0x000fc800078ec0ff */
[----:B------:R-:W-:-:S04]  /*be90*/  SHF.R.U32.HI R3, RZ, 0x18, R2 ;  /* 0x00000018ff037819 */ /* 0x000fc80000011602 */
[----:B------:R-:W-:-:S04]  /*bea0*/  LOP3.LUT R0, R0, R3, RZ, 0xfc, !PT ;  /* 0x0000000300007212 */ /* 0x000fc800078efcff */
[----:B------:R-:W-:Y:S02]  /*beb0*/  PRMT R8, R0, 0x7610, R8 ;  /* 0x0000761000087816 */ /* 0x000fe40000000008 */
.L_x_294:
[----:B------:R-:W-:Y:S05]  /*bec0*/  BSYNC B0 ;  /* 0x0000000000007941 */ /* 0x000fea0003800000 */
.L_x_293:
[----:B------:R0:W-:Y:S01]  /*bed0*/  STG.E.U8 [R16.64], R8 ;  /* 0x0000000810007986 */ /* 0x0001e2000c101124 */
[----:B------:R-:W-:Y:S05]  /*bee0*/  BRA `(.L_x_270) ;  /* 0x0000031000007947 */ /* 0x000fea0003800000 */
.L_x_287:
        /* <DEDUP_REMOVED lines=22> */
.L_x_269:
        /* <DEDUP_REMOVED lines=20> */
.L_x_297:
[----:B------:R-:W-:-:S06]  /*c190*/  PRMT R2, RZ, 0x5410, R19 ;  /* 0x00005410ff027816 */ /* 0x000fcc0000000013 */
[----:B------:R-:W0:Y:S02]  /*c1a0*/  F2I.U64.TRUNC R2, R2 ;  /* 0x0000000200027311 */ /* 0x000e24000020d800 */
[----:B0-----:R0:W-:Y:S01]  /*c1b0*/  STG.E.64 [R16.64], R2 ;  /* 0x0000000210007986 */ /* 0x0011e2000c101b24 */
[----:B------:R-:W-:Y:S05]  /*c1c0*/  BRA `(.L_x_270) ;  /* 0x0000003000007947 */ /* 0x000fea0003800000 */
.L_x_296:
[----:B------:R-:W-:-:S06]  /*c1d0*/  PRMT R19, RZ, 0x5410, R19 ;  /* 0x00005410ff137816 */ /* 0x000fcc0000000013 */
[----:B------:R-:W0:Y:S02]  /*c1e0*/  F2I.FTZ.U32.TRUNC.NTZ R19, R19 ;  /* 0x0000001300137305 */ /* 0x000e24000021f000 */
[----:B0-----:R0:W-:Y:S02]  /*c1f0*/  STG.E [R16.64], R19 ;  /* 0x0000001310007986 */ /* 0x0011e4000c101924 */
.L_x_270:
[----:B------:R-:W-:Y:S02]  /*c200*/  IADD3 R23, R23, 0x80, RZ ;  /* 0x0000008017177810 */ /* 0x000fe40007ffe0ff */
.L_x_101:
[----:B------:R-:W-:Y:S05]  /*c210*/  BSYNC B6 ;  /* 0x0000000000067941 */ /* 0x000fea0003800000 */
.L_x_100:
[----:B------:R-:W-:-:S13]  /*c220*/  ISETP.GE.AND P0, PT, R23, c[0x0][0x160], PT ;  /* 0x0000580017007a0c */ /* 0x000fda0003f06270 */
[----:B------:R-:W-:Y:S05]  /*c230*/  @P0 EXIT ;  /* 0x000000000000094d */ /* 0x000fea0003800000 */
        /* <DEDUP_REMOVED lines=255> */
.L_x_298:
        /* <DEDUP_REMOVED lines=21> */
.L_x_302:
[----:B------:R-:W2:Y:S02]  /*d380*/  LDG.E.U8 R2, [R2.64] ;  /* 0x0000002402027981 */ /* 0x000ea4000c1e1100 */
[----:B--2---:R-:W0:Y:S02]  /*d390*/  I2F.U16 R0, R2 ;  /* 0x0000000200007306 */ /* 0x004e240000101000 */
[----:B0-----:R-:W-:-:S04]  /*d3a0*/  F2FP.BF16.PACK_AB R0, RZ, R0 ;  /* 0x00000000ff00723e */ /* 0x001fc800000010ff */
[----:B------:R-:W-:Y:S01]  /*d3b0*/  PRMT R19, R0, 0x7610, R19 ;  /* 0x0000761000137816 */ /* 0x000fe20000000013 */
[----:B------:R-:W-:Y:S05]  /*d3c0*/  BRA `(.L_x_304) ;  /* 0x00000f0000007947 */ /* 0x000fea0003800000 */
.L_x_301:
        /* <DEDUP_REMOVED lines=11> */
.L_x_306:
[----:B------:R-:W2:Y:S02]  /*d480*/  LDG.E R2, [R2.64] ;  /* 0x0000002402027981 */ /* 0x000ea4000c1e1900 */
[----:B--2---:R-:W0:Y:S02]  /*d490*/  I2F R0, R2 ;  /* 0x0000000200007306 */ /* 0x004e240000201400 */
[----:B0-----:R-:W-:-:S04]  /*d4a0*/  F2FP.BF16.PACK_AB R0, RZ, R0 ;  /* 0x00000000ff00723e */ /* 0x001fc800000010ff */
[----:B------:R-:W-:Y:S01]  /*d4b0*/  PRMT R19, R0, 0x7610, R19 ;  /* 0x0000761000137816 */ /* 0x000fe20000000013 */
[----:B------:R-:W-:Y:S05]  /*d4c0*/  BRA `(.L_x_304) ;  /* 0x00000e0000007947 */ /* 0x000fea0003800000 */
.L_x_305:
[----:B------:R-:W2:Y:S02]  /*d4d0*/  LDG.E.U16 R2, [R2.64] ;  /* 0x0000002402027981 */ /* 0x000ea4000c1e1500 */
[----:B--2---:R-:W0:Y:S02]  /*d4e0*/  I2F.S16 R0, R2 ;  /* 0x0000000200007306 */ /* 0x004e240000101400 */
[----:B0-----:R-:W-:-:S04]  /*d4f0*/  F2FP.BF16.PACK_AB R0, RZ, R0 ;  /* 0x00000000ff00723e */ /* 0x001fc800000010ff */
[----:B------:R-:W-:Y:S01]  /*d500*/  PRMT R19, R0, 0x7610, R19 ;  /* 0x0000761000137816 */ /* 0x000fe20000000013 */
[----:B------:R-:W-:Y:S05]  /*d510*/  BRA `(.L_x_304) ;  /* 0x00000db000007947 */ /* 0x000fea0003800000 */
.L_x_300:
        /* <DEDUP_REMOVED lines=9> */
.L_x_308:
[----:B------:R-:W2:Y:S02]  /*d5b0*/  LDG.E.U16 R0, [R2.64] ;  /* 0x0000002402007981 */ /* 0x000ea4000c1e1500 */
[----:B--2---:R-:W-:-:S05]  /*d5c0*/  HADD2.F32 R0, -RZ, R0.H0_H0 ;  /* 0x20000000ff007230 */ /* 0x004fca0000004100 */
[----:B------:R-:W-:-:S04]  /*d5d0*/  F2FP.BF16.PACK_AB R0, RZ, R0 ;  /* 0x00000000ff00723e */ /* 0x000fc800000010ff */
[----:B------:R-:W-:Y:S01]  /*d5e0*/  PRMT R19, R0, 0x7610, R19 ;  /* 0x0000761000137816 */ /* 0x000fe20000000013 */
[----:B------:R-:W-:Y:S05]  /*d5f0*/  BRA `(.L_x_304) ;  /* 0x00000cd000007947 */ /* 0x000fea0003800000 */
.L_x_307:
        /* <DEDUP_REMOVED lines=9> */
.L_x_310:
[----:B------:R-:W2:Y:S02]  /*d690*/  LDG.E.U16 R2, [R2.64] ;  /* 0x0000002402027981 */ /* 0x000ea4000c1e1500 */
[----:B--2---:R-:W-:-:S05]  /*d6a0*/  HADD2.F32 R0, -RZ, R2.H0_H0 ;  /* 0x20000002ff007230 */ /* 0x004fca0000004100 */
[----:B------:R-:W-:-:S04]  /*d6b0*/  F2FP.BF16.PACK_AB R0, RZ, R0 ;  /* 0x00000000ff00723e */ /* 0x000fc800000010ff */
[----:B------:R-:W-:Y:S01]  /*d6c0*/  PRMT R19, R0, 0x7610, R19 ;  /* 0x0000761000137816 */ /* 0x000fe20000000013 */
[----:B------:R-:W-:Y:S05]  /*d6d0*/  BRA `(.L_x_304) ;  /* 0x00000bf000007947 */ /* 0x000fea0003800000 */
.L_x_309:
[----:B------:R-:W2:Y:S02]  /*d6e0*/  LDG.E.64 R2, [R2.64] ;  /* 0x0000002402027981 */ /* 0x000ea4000c1e1b00 */
[----:B--2---:R-:W0:Y:S01]  /*d6f0*/  F2F.F32.F64 R0, R2 ;  /* 0x0000000200007310 */ /* 0x004e220000301000 */
[----:B------:R-:W0:-:S14]  /*d700*/  DSETP.GEU.AND P0, PT, |R2|, c[0x2][0x0], PT ;  /* 0x008000000200762a */ /* 0x000e1c0003f0e200 */
[----:B0-----:R-:W-:-:S05]  /*d710*/  @!P0 FMUL R0, R0, 1.175494350822287508e-38 ;  /* 0x0080000000008820 */ /* 0x001fca0000400000 */
[----:B------:R-:W-:-:S04]  /*d720*/  F2FP.BF16.PACK_AB R0, RZ, R0 ;  /* 0x00000000ff00723e */ /* 0x000fc800000010ff */
[----:B------:R-:W-:Y:S01]  /*d730*/  PRMT R19, R0, 0x7610, R19 ;  /* 0x0000761000137816 */ /* 0x000fe20000000013 */
[----:B------:R-:W-:Y:S05]  /*d740*/  BRA `(.L_x_304) ;  /* 0x00000b8000007947 */ /* 0x000fea0003800000 */
.L_x_299:
        /* <DEDUP_REMOVED lines=14> */
.L_x_313:
[----:B------:R-:W2:Y:S02]  /*d830*/  LDG.E.64 R2, [R2.64] ;  /* 0x0000002402027981 */ /* 0x000ea4000c1e1b00 */
[----:B--2---:R-:W0:Y:S01]  /*d840*/  F2F.F32.F64 R0, R2 ;  /* 0x0000000200007310 */ /* 0x004e220000301000 */
[----:B------:R-:W0:-:S14]  /*d850*/  DSETP.GEU.AND P0, PT, |R2|, c[0x2][0x0], PT ;  /* 0x008000000200762a */ /* 0x000e1c0003f0e200 */
[----:B0-----:R-:W-:-:S05]  /*d860*/  @!P0 FMUL R0, R0, 1.175494350822287508e-38 ;  /* 0x0080000000008820 */ /* 0x001fca0000400000 */
[----:B------:R-:W-:-:S04]  /*d870*/  F2FP.BF16.PACK_AB R0, RZ, R0 ;  /* 0x00000000ff00723e */ /* 0x000fc800000010ff */
[----:B------:R-:W-:Y:S01]  /*d880*/  PRMT R19, R0, 0x7610, R19 ;  /* 0x0000761000137816 */ /* 0x000fe20000000013 */
[----:B------:R-:W-:Y:S05]  /*d890*/  BRA `(.L_x_304) ;  /* 0x00000a3000007947 */ /* 0x000fea0003800000 */
.L_x_312:
        /* <DEDUP_REMOVED lines=28> */
.L_x_315:
        /* <DEDUP_REMOVED lines=15> */
.L_x_314:
[----:B------:R0:W5:Y:S01]  /*db50*/  LDG.E.U16 R19, [R2.64] ;  /* 0x0000002402137981 */ /* 0x000162000c1e1500 */
[----:B------:R-:W-:Y:S05]  /*db60*/  BRA `(.L_x_304) ;  /* 0x0000076000007947 */ /* 0x000fea0003800000 */
.L_x_311:
        /* <DEDUP_REMOVED lines=12> */
.L_x_318:
        /* <DEDUP_REMOVED lines=21> */
.L_x_322:
[----:B------:R-:W-:Y:S05]  /*dd80*/  BSYNC B1 ;  /* 0x0000000000017941 */ /* 0x000fea0003800000 */
.L_x_321:
[----:B------:R-:W-:Y:S01]  /*dd90*/  LEA R3, R0, 0x3b800000, 0x17 ;  /* 0x3b80000000037811 */ /* 0x000fe200078eb8ff */
[----:B------:R-:W-:-:S05]  /*dda0*/  IMAD.SHL.U32 R0, R2, 0x100000, RZ ;  /* 0x0010000002007824 */ /* 0x000fca00078e00ff */
[----:B------:R-:W-:Y:S02]  /*ddb0*/  LOP3.LUT R0, R3, R0, R4, 0xfe, !PT ;  /* 0x0000000003007212 */ /* 0x000fe400078efe04 */
.L_x_320:
[----:B------:R-:W-:Y:S05]  /*ddc0*/  BSYNC B0 ;  /* 0x0000000000007941 */ /* 0x000fea0003800000 */
.L_x_319:
[----:B------:R-:W-:-:S04]  /*ddd0*/  F2FP.BF16.PACK_AB R0, RZ, R0 ;  /* 0x00000000ff00723e */ /* 0x000fc800000010ff */
[----:B------:R-:W-:Y:S01]  /*dde0*/  PRMT R19, R0, 0x7610, R19 ;  /* 0x0000761000137816 */ /* 0x000fe20000000013 */
[----:B------:R-:W-:Y:S05]  /*ddf0*/  BRA `(.L_x_304) ;  /* 0x000004d000007947 */ /* 0x000fea0003800000 */
.L_x_317:
        /* <DEDUP_REMOVED lines=21> */
.L_x_326:
[----:B------:R-:W-:Y:S05]  /*df50*/  BSYNC B1 ;  /* 0x0000000000017941 */ /* 0x000fea0003800000 */
.L_x_325:
[----:B------:R-:W-:Y:S01]  /*df60*/  LEA R3, R0, 0x37800000, 0x17 ;  /* 0x3780000000037811 */ /* 0x000fe200078eb8ff */
[----:B------:R-:W-:-:S05]  /*df70*/  IMAD.SHL.U32 R0, R2, 0x200000, RZ ;  /* 0x0020000002007824 */ /* 0x000fca00078e00ff */
[----:B------:R-:W-:Y:S02]  /*df80*/  LOP3.LUT R0, R3, R0, R4, 0xfe, !PT ;  /* 0x0000000003007212 */ /* 0x000fe400078efe04 */
.L_x_324:
[----:B------:R-:W-:Y:S05]  /*df90*/  BSYNC B0 ;  /* 0x0000000000007941 */ /* 0x000fea0003800000 */
.L_x_323:
[----:B------:R-:W-:-:S04]  /*dfa0*/  F2FP.BF16.PACK_AB R0, RZ, R0 ;  /* 0x00000000ff00723e */ /* 0x000fc800000010ff */
[----:B------:R-:W-:Y:S01]  /*dfb0*/  PRMT R19, R0, 0x7610, R19 ;  /* 0x0000761000137816 */ /* 0x000fe20000000013 */
[----:B------:R-:W-:Y:S05]  /*dfc0*/  BRA `(.L_x_304) ;  /* 0x0000030000007947 */ /* 0x000fea0003800000 */
.L_x_316:
        /* <DEDUP_REMOVED lines=14> */
.L_x_330:
[----:B------:R-:W-:Y:S05]  /*e0b0*/  BSYNC B0 ;  /* 0x0000000000007941 */ /* 0x000fea0003800000 */
.L_x_329:
[----:B------:R-:W-:-:S04]  /*e0c0*/  F2FP.BF16.PACK_AB R0, RZ, R0 ;  /* 0x00000000ff00723e */ /* 0x000fc800000010ff */
[----:B------:R-:W-:Y:S01]  /*e0d0*/  PRMT R19, R0, 0x7610, R19 ;  /* 0x0000761000137816 */ /* 0x000fe20000000013 */
[----:B------:R-:W-:Y:S05]  /*e0e0*/  BRA `(.L_x_304) ;  /* 0x000001e000007947 */ /* 0x000fea0003800000 */
.L_x_303:
        /* <DEDUP_REMOVED lines=21> */
.L_x_328:
[----:B------:R-:W2:Y:S02]  /*e240*/  LDG.E.64 R2, [R2.64] ;  /* 0x0000002402027981 */ /* 0x000ea4000c1e1b00 */
[----:B--2---:R-:W0:Y:S02]  /*e250*/  I2F.U64 R0, R2 ;  /* 0x0000000200007312 */ /* 0x004e240000301000 */
[----:B0-----:R-:W-:-:S04]  /*e260*/  F2FP.BF16.PACK_AB R0, RZ, R0 ;  /* 0x00000000ff00723e */ /* 0x001fc800000010ff */
[----:B------:R-:W-:Y:S01]  /*e270*/  PRMT R19, R0, 0x7610, R19 ;  /* 0x0000761000137816 */ /* 0x000fe20000000013 */
[----:B------:R-:W-:Y:S05]  /*e280*/  BRA `(.L_x_304) ;  /* 0x0000004000007947 */ /* 0x000fea0003800000 */
.L_x_327:
[----:B------:R-:W2:Y:S02]  /*e290*/  LDG.E R2, [R2.64] ;  /* 0x0000002402027981 */ /* 0x000ea4000c1e1900 */
[----:B--2---:R-:W0:Y:S02]  /*e2a0*/  I2F.U32 R0, R2 ;  /* 0x0000000200007306 */ /* 0x004e240000201000 */
[----:B0-----:R-:W-:-:S04]  /*e2b0*/  F2FP.BF16.PACK_AB R0, RZ, R0 ;  /* 0x00000000ff00723e */ /* 0x001fc800000010ff */
[----:B------:R-:W-:Y:S02]  /*e2c0*/  PRMT R19, R0, 0x7610, R19 ;  /* 0x0000761000137816 */ /* 0x000fe40000000013 */
.L_x_304:
        /* <DEDUP_REMOVED lines=18> */
.L_x_334:
[----:B------:R-:W2:Y:S02]  /*e3f0*/  LDG.E.U8 R2, [R2.64] ;  /* 0x0000002402027981 */ /* 0x000ea4000c1e1100 */
[----:B--2---:R-:W0:Y:S02]  /*e400*/  I2F.U16 R0, R2 ;  /* 0x0000000200007306 */ /* 0x004e240000101000 */
[----:B0-----:R-:W-:Y:S01]  /*e410*/  F2FP.BF16.PACK_AB R0, RZ, R0 ;  /* 0x00000000ff00723e */ /* 0x001fe200000010ff */
[----:B------:R-:W-:Y:S05]  /*e420*/  BRA `(.L_x_336) ;  /* 0x00000e3000007947 */ /* 0x000fea0003800000 */
.L_x_333:
        /* <DEDUP_REMOVED lines=10> */
.L_x_338:
[----:B------:R-:W2:Y:S02]  /*e4d0*/  LDG.E R2, [R2.64] ;  /* 0x0000002402027981 */ /* 0x000ea4000c1e1900 */
[----:B--2---:R-:W0:Y:S02]  /*e4e0*/  I2F R0, R2 ;  /* 0x0000000200007306 */ /* 0x004e240000201400 */
[----:B0-----:R-:W-:Y:S01]  /*e4f0*/  F2FP.BF16.PACK_AB R0, RZ, R0 ;  /* 0x00000000ff00723e */ /* 0x001fe200000010ff */
[----:B------:R-:W-:Y:S05]  /*e500*/  BRA `(.L_x_336) ;  /* 0x00000d5000007947 */ /* 0x000fea0003800000 */
.L_x_337:
[----:B------:R-:W2:Y:S02]  /*e510*/  LDG.E.U16 R2, [R2.64] ;  /* 0x0000002402027981 */ /* 0x000ea4000c1e1500 */
[----:B--2---:R-:W0:Y:S02]  /*e520*/  I2F.S16 R0, R2 ;  /* 0x0000000200007306 */ /* 0x004e240000101400 */
[----:B0-----:R-:W-:Y:S01]  /*e530*/  F2FP.BF16.PACK_AB R0, RZ, R0 ;  /* 0x00000000ff00723e */ /* 0x001fe200000010ff */
[----:B------:R-:W-:Y:S05]  /*e540*/  BRA `(.L_x_336) ;  /* 0x00000d1000007947 */ /* 0x000fea0003800000 */
.L_x_332:
        /* <DEDUP_REMOVED lines=9> */
.L_x_340:
[----:B------:R-:W2:Y:S02]  /*e5e0*/  LDG.E.U16 R0, [R2.64] ;  /* 0x0000002402007981 */ /* 0x000ea4000c1e1500 */
[----:B--2---:R-:W-:-:S05]  /*e5f0*/  HADD2.F32 R0, -RZ, R0.H0_H0 ;  /* 0x20000000ff007230 */ /* 0x004fca0000004100 */
[----:B------:R-:W-:Y:S01]  /*e600*/  F2FP.BF16.PACK_AB R0, RZ, R0 ;  /* 0x00000000ff00723e */ /* 0x000fe200000010ff */
[----:B------:R-:W-:Y:S05]  /*e610*/  BRA `(.L_x_336) ;  /* 0x00000c4000007947 */ /* 0x000fea0003800000 */
.L_x_339:
        /* <DEDUP_REMOVED lines=9> */
.L_x_342:
[----:B------:R-:W2:Y:S02]  /*e6b0*/  LDG.E.U16 R2, [R2.64] ;  /* 0x0000002402027981 */ /* 0x000ea4000c1e1500 */
[----:B--2---:R-:W-:-:S05]  /*e6c0*/  HADD2.F32 R0, -RZ, R2.H0_H0 ;  /* 0x20000002ff007230 */ /* 0x004fca0000004100 */
[----:B------:R-:W-:Y:S01]  /*e6d0*/  F2FP.BF16.PACK_AB R0, RZ, R0 ;  /* 0x00000000ff00723e */ /* 0x000fe200000010ff */
[----:B------:R-:W-:Y:S05]  /*e6e0*/  BRA `(.L_x_336) ;  /* 0x00000b7000007947 */ /* 0x000fea0003800000 */
.L_x_341:
[----:B------:R-:W2:Y:S02]  /*e6f0*/  LDG.E.64 R2, [R2.64] ;  /* 0x0000002402027981 */ /* 0x000ea4000c1e1b00 */
[----:B--2---:R-:W0:Y:S01]  /*e700*/  F2F.F32.F64 R0, R2 ;  /* 0x0000000200007310 */ /* 0x004e220000301000 */
[----:B------:R-:W0:-:S14]  /*e710*/  DSETP.GEU.AND P0, PT, |R2|, c[0x2][0x0], PT ;  /* 0x008000000200762a */ /* 0x000e1c0003f0e200 */
[----:B0-----:R-:W-:-:S05]  /*e720*/  @!P0 FMUL R0, R0, 1.175494350822287508e-38 ;  /* 0x0080000000008820 */ /* 0x001fca0000400000 */
[----:B------:R-:W-:Y:S01]  /*e730*/  F2FP.BF16.PACK_AB R0, RZ, R0 ;  /* 0x00000000ff00723e */ /* 0x000fe200000010ff */
[----:B------:R-:W-:Y:S05]  /*e740*/  BRA `(.L_x_336) ;  /* 0x00000b1000007947 */ /* 0x000fea0003800000 */
.L_x_331:
        /* <DEDUP_REMOVED lines=13> */
.L_x_345:
[----:B------:R-:W2:Y:S02]  /*e820*/  LDG.E.64 R2, [R2.64] ;  /* 0x0000002402027981 */ /* 0x000ea4000c1e1b00 */
[----:B--2---:R-:W0:Y:S01]  /*e830*/  F2F.F32.F64 R0, R2 ;  /* 0x0000000200007310 */ /* 0x004e220000301000 */
[----:B------:R-:W0:-:S14]  /*e840*/  DSETP.GEU.AND P0, PT, |R2|, c[0x2][0x0], PT ;  /* 0x008000000200762a */ /* 0x000e1c0003f0e200 */
[----:B0-----:R-:W-:-:S05]  /*e850*/  @!P0 FMUL R0, R0, 1.175494350822287508e-38 ;  /* 0x0080000000008820 */ /* 0x001fca0000400000 */
[----:B------:R-:W-:Y:S01]  /*e860*/  F2FP.BF16.PACK_AB R0, RZ, R0 ;  /* 0x00000000ff00723e */ /* 0x000fe200000010ff */
[----:B------:R-:W-:Y:S05]  /*e870*/  BRA `(.L_x_336) ;  /* 0x000009e000007947 */ /* 0x000fea0003800000 */
.L_x_344:
        /* <DEDUP_REMOVED lines=28> */
.L_x_347:
        /* <DEDUP_REMOVED lines=15> */
.L_x_346:
[----:B------:R0:W5:Y:S01]  /*eb30*/  LDG.E.U16 R0, [R2.64] ;  /* 0x0000002402007981 */ /* 0x000162000c1e1500 */
[----:B------:R-:W-:Y:S05]  /*eb40*/  BRA `(.L_x_336) ;  /* 0x0000071000007947 */ /* 0x000fea0003800000 */
.L_x_343:
        /* <DEDUP_REMOVED lines=12> */
.L_x_350:
        /* <DEDUP_REMOVED lines=21> */
.L_x_354:
[----:B------:R-:W-:Y:S05]  /*ed60*/  BSYNC B1 ;  /* 0x0000000000017941 */ /* 0x000fea0003800000 */
.L_x_353:
[----:B------:R-:W-:Y:S01]  /*ed70*/  LEA R3, R0, 0x3b800000, 0x17 ;  /* 0x3b80000000037811 */ /* 0x000fe200078eb8ff */
[----:B------:R-:W-:-:S05]  /*ed80*/  IMAD.SHL.U32 R0, R2, 0x100000, RZ ;  /* 0x0010000002007824 */ /* 0x000fca00078e00ff */
[----:B------:R-:W-:Y:S02]  /*ed90*/  LOP3.LUT R0, R3, R0, R4, 0xfe, !PT ;  /* 0x0000000003007212 */ /* 0x000fe400078efe04 */
.L_x_352:
[----:B------:R-:W-:Y:S05]  /*eda0*/  BSYNC B0 ;  /* 0x0000000000007941 */ /* 0x000fea0003800000 */
.L_x_351:
[----:B------:R-:W-:Y:S01]  /*edb0*/  F2FP.BF16.PACK_AB R0, RZ, R0 ;  /* 0x00000000ff00723e */ /* 0x000fe200000010ff */
[----:B------:R-:W-:Y:S05]  /*edc0*/  BRA `(.L_x_336) ;  /* 0x0000049000007947 */ /* 0x000fea0003800000 */
.L_x_349:
        /* <DEDUP_REMOVED lines=21> */
.L_x_358:
[----:B------:R-:W-:Y:S05]  /*ef20*/  BSYNC B1 ;  /* 0x0000000000017941 */ /* 0x000fea0003800000 */
.L_x_357:
[----:B------:R-:W-:Y:S01]  /*ef30*/  LEA R3, R0, 0x37800000, 0x17 ;  /* 0x3780000000037811 */ /* 0x000fe200078eb8ff */
[----:B------:R-:W-:-:S05]  /*ef40*/  IMAD.SHL.U32 R0, R2, 0x200000, RZ ;  /* 0x0020000002007824 */ /* 0x000fca00078e00ff */
[----:B------:R-:W-:Y:S02]  /*ef50*/  LOP3.LUT R0, R3, R0, R4, 0xfe, !PT ;  /* 0x0000000003007212 */ /* 0x000fe400078efe04 */
.L_x_356:
[----:B------:R-:W-:Y:S05]  /*ef60*/  BSYNC B0 ;  /* 0x0000000000007941 */ /* 0x000fea0003800000 */
.L_x_355:
[----:B------:R-:W-:Y:S01]  /*ef70*/  F2FP.BF16.PACK_AB R0, RZ, R0 ;  /* 0x00000000ff00723e */ /* 0x000fe200000010ff */
[----:B------:R-:W-:Y:S05]  /*ef80*/  BRA `(.L_x_336) ;  /* 0x000002d000007947 */ /* 0x000fea0003800000 */
.L_x_348:
        /* <DEDUP_REMOVED lines=14> */
.L_x_362:
[----:B------:R-:W-:Y:S05]  /*f070*/  BSYNC B0 ;  /* 0x0000000000007941 */ /* 0x000fea0003800000 */
.L_x_361:
[----:B------:R-:W-:Y:S01]  /*f080*/  F2FP.BF16.PACK_AB R0, RZ, R0 ;  /* 0x00000000ff00723e */ /* 0x000fe200000010ff */
[----:B------:R-:W-:Y:S05]  /*f090*/  BRA `(.L_x_336) ;  /* 0x000001c000007947 */ /* 0x000fea0003800000 */
.L_x_335:
        /* <DEDUP_REMOVED lines=21> */
.L_x_360:
[----:B------:R-:W2:Y:S02]  /*f1f0*/  LDG.E.64 R2, [R2.64] ;  /* 0x0000002402027981 */ /* 0x000ea4000c1e1b00 */
[----:B--2---:R-:W0:Y:S02]  /*f200*/  I2F.U64 R0, R2 ;  /* 0x0000000200007312 */ /* 0x004e240000301000 */
[----:B0-----:R-:W-:Y:S01]  /*f210*/  F2FP.BF16.PACK_AB R0, RZ, R0 ;  /* 0x00000000ff00723e */ /* 0x001fe200000010ff */
[----:B------:R-:W-:Y:S05]  /*f220*/  BRA `(.L_x_336) ;  /* 0x0000003000007947 */ /* 0x000fea0003800000 */
.L_x_359:
[----:B------:R-:W2:Y:S02]  /*f230*/  LDG.E R2, [R2.64] ;  /* 0x0000002402027981 */ /* 0x000ea4000c1e1900 */
[----:B--2---:R-:W0:Y:S02]  /*f240*/  I2F.U32 R0, R2 ;  /* 0x0000000200007306 */ /* 0x004e240000201000 */
[----:B0-----:R-:W-:-:S06]  /*f250*/  F2FP.BF16.PACK_AB R0, RZ, R0 ;  /* 0x00000000ff00723e */ /* 0x001fcc00000010ff */
.L_x_336:
        /* <DEDUP_REMOVED lines=25> */
[----:B0-----:R-:W-:Y:S01]  /*f3f0*/  STG.E.U8 [R16.64], R3 ;  /* 0x0000000310007986 */ /* 0x001fe2000c101124 */
[----:B------:R-:W-:Y:S05]  /*f400*/  EXIT ;  /* 0x000000000000794d */ /* 0x000fea0003800000 */
.L_x_366:
[----:B------:R-:W-:-:S06]  /*f410*/  PRMT R3, RZ, 0x5410, R19 ;  /* 0x00005410ff037816 */ /* 0x000fcc0000000013 */
[----:B------:R-:W0:Y:S02]  /*f420*/  F2I.S64.TRUNC R2, R3 ;  /* 0x0000000300027311 */ /* 0x000e24000020d900 */
[----:B0-----:R-:W-:Y:S01]  /*f430*/  STG.E.U8 [R16.64], R2 ;  /* 0x0000000210007986 */ /* 0x001fe2000c101124 */
[----:B------:R-:W-:Y:S05]  /*f440*/  EXIT ;  /* 0x000000000000794d */ /* 0x000fea0003800000 */
.L_x_365:
        /* <DEDUP_REMOVED lines=8> */
[----:B0-----:R-:W-:Y:S01]  /*f4d0*/  STG.E.64 [R16.64], R2 ;  /* 0x0000000210007986 */ /* 0x001fe2000c101b24 */
[----:B------:R-:W-:Y:S05]  /*f4e0*/  EXIT ;  /* 0x000000000000794d */ /* 0x000fea0003800000 */
.L_x_369:
[----:B------:R-:W-:-:S06]  /*f4f0*/  PRMT R19, RZ, 0x5410, R19 ;  /* 0x00005410ff137816 */ /* 0x000fcc0000000013 */
[----:B------:R-:W0:Y:S02]  /*f500*/  F2I.FTZ.TRUNC.NTZ R19, R19 ;  /* 0x0000001300137305 */ /* 0x000e24000021f100 */
[----:B0-----:R-:W-:Y:S01]  /*f510*/  STG.E [R16.64], R19 ;  /* 0x0000001310007986 */ /* 0x001fe2000c101924 */
[----:B------:R-:W-:Y:S05]  /*f520*/  EXIT ;  /* 0x000000000000794d */ /* 0x000fea0003800000 */
.L_x_368:
[----:B------:R-:W-:-:S06]  /*f530*/  PRMT R19, RZ, 0x5410, R19 ;  /* 0x00005410ff137816 */ /* 0x000fcc0000000013 */
[----:B------:R-:W0:Y:S02]  /*f540*/  F2I.FTZ.TRUNC.NTZ R19, R19 ;  /* 0x0000001300137305 */ /* 0x000e24000021f100 */
[----:B0-----:R-:W-:Y:S01]  /*f550*/  STG.E.U16 [R16.64], R19 ;  /* 0x0000001310007986 */ /* 0x001fe2000c101524 */
[----:B------:R-:W-:Y:S05]  /*f560*/  EXIT ;  /* 0x000000000000794d */ /* 0x000fea0003800000 */
.L_x_364:
[----:B------:R-:W-:-:S13]  /*f570*/  ISETP.GT.AND P0, PT, R5, 0x6, PT ;  /* 0x000000060500780c */ /* 0x000fda0003f04270 */
[----:B------:R-:W-:Y:S05]  /*f580*/  @P0 BRA `(.L_x_370) ;  /* 0x000000b000000947 */ /* 0x000fea0003800000 */
[----:B------:R-:W-:-:S13]  /*f590*/  ISETP.NE.AND P0, PT, R5, 0x5, PT ;  /* 0x000000050500780c */ /* 0x000fda0003f05270 */
[----:B------:R-:W-:Y:S05]  /*f5a0*/  @!P0 BRA `(.L_x_371) ;  /* 0x0000005000008947 */ /* 0x000fea0003800000 */
[----:B------:R-:W-:-:S13]  /*f5b0*/  ISETP.NE.AND P0, PT, R5, 0x6, PT ;  /* 0x000000060500780c */ /* 0x000fda0003f05270 */
[----:B------:R-:W-:Y:S05]  /*f5c0*/  @P0 BRA `(.L_x_367) ;  /* 0x00000b1000000947 */ /* 0x000fea0003800000 */
[----:B------:R-:W-:-:S05]  /*f5d0*/  PRMT R19, RZ, 0x5410, R19 ;  /* 0x00005410ff137816 */ /* 0x000fca0000000013 */
[----:B------:R-:W-:Y:S01]  /*f5e0*/  STG.E [R16.64], R19 ;  /* 0x0000001310007986 */ /* 0x000fe2000c101924 */
[----:B------:R-:W-:Y:S05]  /*f5f0*/  EXIT ;  /* 0x000000000000794d */ /* 0x000fea0003800000 */
.L_x_371:
[----:B------:R-:W-:-:S04]  /*f600*/  PRMT R0, RZ, 0x5410, R19 ;  /* 0x00005410ff007816 */ /* 0x000fc80000000013 */
[----:B------:R-:W-:-:S05]  /*f610*/  F2FP.PACK_AB R0, RZ, R0 ;  /* 0x00000000ff00723e */ /* 0x000fca00000000ff */
[----:B------:R-:W-:Y:S01]  /*f620*/  STG.E.U16 [R16.64], R0 ;  /* 0x0000000010007986 */ /* 0x000fe2000c101524 */
[----:B------:R-:W-:Y:S05]  /*f630*/  EXIT ;  /* 0x000000000000794d */ /* 0x000fea0003800000 */
.L_x_370:
        /* <DEDUP_REMOVED lines=8> */
[----:B------:R-:W-:Y:S01]  /*f6c0*/  STG.E.64 [R16.64], R2 ;  /* 0x0000000210007986 */ /* 0x000fe2000c101b24 */
[----:B------:R-:W-:Y:S05]  /*f6d0*/  EXIT ;  /* 0x000000000000794d */ /* 0x000fea0003800000 */
.L_x_373:
[----:B------:R-:W-:-:S04]  /*f6e0*/  PRMT R19, RZ, 0x5410, R19 ;  /* 0x00005410ff137816 */ /* 0x000fc80000000013 */
[----:B------:R-:W-:-:S04]  /*f6f0*/  F2FP.PACK_AB R3, RZ, R19 ;  /* 0x00000013ff03723e */ /* 0x000fc800000000ff */
[----:B------:R-:W-:-:S05]  /*f700*/  PRMT R3, R3, 0x5410, RZ ;  /* 0x0000541003037816 */ /* 0x000fca00000000ff */
[----:B------:R-:W-:Y:S01]  /*f710*/  STG.E [R16.64], R3 ;  /* 0x0000000310007986 */ /* 0x000fe2000c101924 */
[----:B------:R-:W-:Y:S05]  /*f720*/  EXIT ;  /* 0x000000000000794d */ /* 0x000fea0003800000 */
.L_x_372:
[----:B------:R-:W-:-:S05]  /*f730*/  PRMT R2, RZ, 0x5410, R19 ;  /* 0x00005410ff027816 */ /* 0x000fca0000000013 */
[----:B------:R-:W-:-:S06]  /*f740*/  FMUL.FTZ R2, R2, 1 ;  /* 0x3f80000002027820 */ /* 0x000fcc0000410000 */
[----:B------:R-:W0:Y:S02]  /*f750*/  F2F.F64.F32 R2, R2 ;  /* 0x0000000200027310 */ /* 0x000e240000201800 */
[----:B0-----:R-:W-:Y:S01]  /*f760*/  STG.E.64 [R16.64], R2 ;  /* 0x0000000210007986 */ /* 0x001fe2000c101b24 */
[----:B------:R-:W-:Y:S05]  /*f770*/  EXIT ;  /* 0x000000000000794d */ /* 0x000fea0003800000 */
.L_x_363:
        /* <DEDUP_REMOVED lines=11> */
[----:B------:R-:W-:Y:S01]  /*f830*/  STG.E.U8 [R16.64], R3 ;  /* 0x0000000310007986 */ /* 0x000fe2000c101124 */
[----:B------:R-:W-:Y:S05]  /*f840*/  EXIT ;  /* 0x000000000000794d */ /* 0x000fea0003800000 */
.L_x_376:
[----:B------:R-:W-:Y:S01]  /*f850*/  PRMT R19, RZ, 0x5410, R19 ;  /* 0x00005410ff137816 */ /* 0x000fe20000000013 */
[----:B------:R-:W-:-:S04]  /*f860*/  CS2R R6, SRZ ;  /* 0x0000000000067805 */ /* 0x000fc8000001ff00 */
[----:B------:R-:W-:-:S06]  /*f870*/  FMUL.FTZ R4, R19, 1 ;  /* 0x3f80000013047820 */ /* 0x000fcc0000410000 */
[----:B------:R-:W0:Y:S02]  /*f880*/  F2F.F64.F32 R4, R4 ;  /* 0x0000000400047310 */ /* 0x000e240000201800 */
[----:B0-----:R-:W-:Y:S01]  /*f890*/  STG.E.128 [R16.64], R4 ;  /* 0x0000000410007986 */ /* 0x001fe2000c101d24 */
[----:B------:R-:W-:Y:S05]  /*f8a0*/  EXIT ;  /* 0x000000000000794d */ /* 0x000fea0003800000 */
.L_x_375:
        /* <DEDUP_REMOVED lines=21> */
.L_x_380:
[----:B------:R-:W-:Y:S05]  /*fa00*/  BSYNC B0 ;  /* 0x0000000000007941 */ /* 0x000fea0003800000 */
.L_x_379:
[----:B------:R-:W-:-:S05]  /*fa10*/  LOP3.LUT R3, R0, R3, RZ, 0xfc, !PT ;  /* 0x0000000300037212 */ /* 0x000fca00078efcff */
[----:B------:R-:W-:Y:S01]  /*fa20*/  STG.E.U8 [R16.64], R3 ;  /* 0x0000000310007986 */ /* 0x000fe2000c101124 */
[----:B------:R-:W-:Y:S05]  /*fa30*/  EXIT ;  /* 0x000000000000794d */ /* 0x000fea0003800000 */
.L_x_378:
        /* <DEDUP_REMOVED lines=13> */
.L_x_382:
[----:B------:R-:W-:Y:S01]  /*fb10*/  IMAD.MOV.U32 R0, RZ, RZ, 0x7f ;  /* 0x0000007fff007424 */ /* 0x000fe200078e00ff */
[----:B------:R-:W-:-:S04]  /*fb20*/  ISETP.GT.U32.AND P0, PT, R2, 0x7f800000, PT ;  /* 0x7f8000000200780c */ /* 0x000fc80003f04070 */
[----:B------:R-:W-:-:S04]  /*fb30*/  SEL R0, R0, 0x7c, P0 ;  /* 0x0000007c00007807 */ /* 0x000fc80000000000 */
.L_x_383:
[----:B------:R-:W-:Y:S05]  /*fb40*/  BSYNC B0 ;  /* 0x0000000000007941 */ /* 0x000fea0003800000 */
.L_x_381:
[----:B------:R-:W-:-:S04]  /*fb50*/  LOP3.LUT R2, R19, 0x80000000, RZ, 0xc0, !PT ;  /* 0x8000000013027812 */ /* 0x000fc800078ec0ff */
[----:B------:R-:W-:-:S04]  /*fb60*/  SHF.R.U32.HI R3, RZ, 0x18, R2 ;  /* 0x00000018ff037819 */ /* 0x000fc80000011602 */
[----:B------:R-:W-:-:S05]  /*fb70*/  LOP3.LUT R3, R0, R3, RZ, 0xfc, !PT ;  /* 0x0000000300037212 */ /* 0x000fca00078efcff */
[----:B------:R-:W-:Y:S01]  /*fb80*/  STG.E.U8 [R16.64], R3 ;  /* 0x0000000310007986 */ /* 0x000fe2000c101124 */
[----:B------:R-:W-:Y:S05]  /*fb90*/  EXIT ;  /* 0x000000000000794d */ /* 0x000fea0003800000 */
.L_x_377:
[----:B------:R-:W-:Y:S01]  /*fba0*/  STG.E.U16 [R16.64], R19 ;  /* 0x0000001310007986 */ /* 0x000fe2000c101524 */
[----:B------:R-:W-:Y:S05]  /*fbb0*/  EXIT ;  /* 0x000000000000794d */ /* 0x000fea0003800000 */
.L_x_374:
        /* <DEDUP_REMOVED lines=10> */
[----:B0-----:R-:W-:Y:S01]  /*fc60*/  STG.E.U16 [R16.64], R3 ;  /* 0x0000000310007986 */ /* 0x001fe2000c101524 */
[----:B------:R-:W-:Y:S05]  /*fc70*/  EXIT ;  /* 0x000000000000794d */ /* 0x000fea0003800000 */
.L_x_386:
        /* <DEDUP_REMOVED lines=17> */
.L_x_389:
[----:B------:R-:W-:-:S04]  /*fd90*/  LOP3.LUT R2, R19, 0x80000000, RZ, 0xc0, !PT ;  /* 0x8000000013027812 */ /* 0x000fc800078ec0ff */
[----:B------:R-:W-:-:S04]  /*fda0*/  SHF.R.U32.HI R3, RZ, 0x18, R2 ;  /* 0x00000018ff037819 */ /* 0x000fc80000011602 */
[----:B------:R-:W-:-:S04]  /*fdb0*/  LOP3.LUT R0, R0, R3, RZ, 0xfc, !PT ;  /* 0x0000000300007212 */ /* 0x000fc800078efcff */
[----:B------:R-:W-:Y:S02]  /*fdc0*/  PRMT R8, R0, 0x7610, R8 ;  /* 0x0000761000087816 */ /* 0x000fe40000000008 */
.L_x_388:
[----:B------:R-:W-:Y:S05]  /*fdd0*/  BSYNC B0 ;  /* 0x0000000000007941 */ /* 0x000fea0003800000 */
.L_x_387:
[----:B------:R-:W-:Y:S01]  /*fde0*/  STG.E.U8 [R16.64], R8 ;  /* 0x0000000810007986 */ /* 0x000fe2000c101124 */
[----:B------:R-:W-:Y:S05]  /*fdf0*/  EXIT ;  /* 0x000000000000794d */ /* 0x000fea0003800000 */
.L_x_385:
        /* <DEDUP_REMOVED lines=17> */
.L_x_392:
[----:B------:R-:W-:-:S04]  /*ff10*/  LOP3.LUT R2, R19, 0x80000000, RZ, 0xc0, !PT ;  /* 0x8000000013027812 */ /* 0x000fc800078ec0ff */
[----:B------:R-:W-:-:S04]  /*ff20*/  SHF.R.U32.HI R3, RZ, 0x18, R2 ;  /* 0x00000018ff037819 */ /* 0x000fc80000011602 */
[----:B------:R-:W-:-:S04]  /*ff30*/  LOP3.LUT R0, R0, R3, RZ, 0xfc, !PT ;  /* 0x0000000300007212 */ /* 0x000fc800078efcff */
[----:B------:R-:W-:Y:S02]  /*ff40*/  PRMT R8, R0, 0x7610, R8 ;  /* 0x0000761000087816 */ /* 0x000fe40000000008 */
.L_x_391:
[----:B------:R-:W-:Y:S05]  /*ff50*/  BSYNC B0 ;  /* 0x0000000000007941 */ /* 0x000fea0003800000 */
.L_x_390:
[----:B------:R-:W-:Y:S01]  /*ff60*/  STG.E.U8 [R16.64], R8 ;  /* 0x0000000810007986 */ /* 0x000fe2000c101124 */
[----:B------:R-:W-:Y:S05]  /*ff70*/  EXIT ;  /* 0x000000000000794d */ /* 0x000fea0003800000 */
.L_x_384:
        /* <DEDUP_REMOVED lines=20> */
[----:B------:R-:W-:Y:S01]  /*100c0*/  STG.E.U8 [R16.64], R3 ;  /* 0x0000000310007986 */ /* 0x000fe2000c101124 */
[----:B------:R-:W-:Y:S05]  /*100d0*/  EXIT ;  /* 0x000000000000794d */ /* 0x000fea0003800000 */
.L_x_367:
        /* <DEDUP_REMOVED lines=19> */
[----:B------:R-:W-:Y:S05]  /*10210*/  EXIT ;  /* 0x000000000000794d */ /* 0x000fea0003800000 */
.L_x_394:
[----:B------:R-:W-:-:S06]  /*10220*/  PRMT R2, RZ, 0x5410, R19 ;  /* 0x00005410ff027816 */ /* 0x000fcc0000000013 */
[----:B------:R-:W0:Y:S02]  /*10230*/  F2I.U64.TRUNC R2, R2 ;  /* 0x0000000200027311 */ /* 0x000e24000020d800 */
[----:B0-----:R-:W-:Y:S01]  /*10240*/  STG.E.64 [R16.64], R2 ;  /* 0x0000000210007986 */ /* 0x001fe2000c101b24 */
[----:B------:R-:W-:Y:S05]  /*10250*/  EXIT ;  /* 0x000000000000794d */ /* 0x000fea0003800000 */
.L_x_393:
[----:B------:R-:W-:-:S06]  /*10260*/  PRMT R19, RZ, 0x5410, R19 ;  /* 0x00005410ff137816 */ /* 0x000fcc0000000013 */
[----:B------:R-:W0:Y:S02]  /*10270*/  F2I.FTZ.U32.TRUNC.NTZ R19, R19 ;  /* 0x0000001300137305 */ /* 0x000e24000021f000 */
[----:B0-----:R-:W-:Y:S01]  /*10280*/  STG.E [R16.64], R19 ;  /* 0x0000001310007986 */ /* 0x001fe2000c101924 */
[----:B------:R-:W-:Y:S05]  /*10290*/  EXIT ;  /* 0x000000000000794d */ /* 0x000fea0003800000 */
.L_x_395:
[----:B------:R-:W-:-:S00]  /*102a0*/  BRA `(.L_x_395) ;  /* 0xfffffff000007947 */ /* 0x000fc0000383ffff */
[----:B------:R-:W-:-:S00]  /*102b0*/  NOP ;  /* 0x0000000000007918 */ /* 0x000fc00000000000 */
        /* <DEDUP_REMOVED lines=12> */
.L_x_7092:


//--------------------- .text._ZN2at6native27unrolled_elementwise_kernelIZZZNS0_65_GLOBAL__N__cd49fe81_27_ActivationSoftplusKernel_cu_9e10b42f_309424softplus_backward_kernelERNS_18TensorIteratorBaseERKN3c106ScalarES8_ENKUlvE_clEvENKUlvE2_clEvEUlNS5_8BFloat16ESB_E_St5arrayIPcLm3EELi4E23TrivialOffsetCalculatorILi2EjESG_ILi1EjENS0_6memory12LoadWithCastILi2EEENSJ_13StoreWithCastILi1EEEEEviT_T0_T2_T3_T4_T5_ --------------------------
	.section	.text._ZN2at6native27unrolled_elementwise_kernelIZZZNS0_65_GLOBAL__N__cd49fe81_27_ActivationSoftplusKernel_cu_9e10b42f_309424softplus_backward_kernelERNS_18TensorIteratorBaseERKN3c106ScalarES8_ENKUlvE_clEvENKUlvE2_clEvEUlNS5_8BFloat16ESB_E_St5arrayIPcLm3EELi4E23TrivialOffsetCalculatorILi2EjESG_ILi1EjENS0_6memory12LoadWithCastILi2EEENSJ_13StoreWithCastILi1EEEEEviT_T0_T2_T3_T4_T5_,"ax",@progbits
	.sectioninfo	@"SHI_REGISTERS=32"
	.align	128
        .global         _ZN2at6native27unrolled_elementwise_kernelIZZZNS0_65_GLOBAL__N__cd49fe81_27_ActivationSoftplusKernel_cu_9e10b42f_309424softplus_backward_kernelERNS_18TensorIteratorBaseERKN3c106ScalarES8_ENKUlvE_clEvENKUlvE2_clEvEUlNS5_8BFloat16ESB_E_St5arrayIPcLm3EELi4E23TrivialOffsetCalculatorILi2EjESG_ILi1EjENS0_6memory12LoadWithCastILi2EEENSJ_13StoreWithCastILi1EEEEEviT_T0_T2_T3_T4_T5_
        .type           _ZN2at6native27unrolled_elementwise_kernelIZZZNS0_65_GLOBAL__N__cd49fe81_27_ActivationSoftplusKernel_cu_9e10b42f_309424softplus_backward_kernelERNS_18TensorIteratorBaseERKN3c106ScalarES8_ENKUlvE_clEvENKUlvE2_clEvEUlNS5_8BFloat16ESB_E_St5arrayIPcLm3EELi4E23TrivialOffsetCalculatorILi2EjESG_ILi1EjENS0_6memory12LoadWithCastILi2EEENSJ_13StoreWithCastILi1EEEEEviT_T0_T2_T3_T4_T5_,@function
        .size           _ZN2at6native27unrolled_elementwise_kernelIZZZNS0_65_GLOBAL__N__cd49fe81_27_ActivationSoftplusKernel_cu_9e10b42f_309424softplus_backward_kernelERNS_18TensorIteratorBaseERKN3c106ScalarES8_ENKUlvE_clEvENKUlvE2_clEvEUlNS5_8BFloat16ESB_E_St5arrayIPcLm3EELi4E23TrivialOffsetCalculatorILi2EjESG_ILi1EjENS0_6memory12LoadWithCastILi2EEENSJ_13StoreWithCastILi1EEEEEviT_T0_T2_T3_T4_T5_,(.L_x_7093 - _ZN2at6native27unrolled_elementwise_kernelIZZZNS0_65_GLOBAL__N__cd49fe81_27_ActivationSoftplusKernel_cu_9e10b42f_309424softplus_backward_kernelERNS_18TensorIteratorBaseERKN3c106ScalarES8_ENKUlvE_clEvENKUlvE2_clEvEUlNS5_8BFloat16ESB_E_St5arrayIPcLm3EELi4E23TrivialOffsetCalculatorILi2EjESG_ILi1EjENS0_6memory12LoadWithCastILi2EEENSJ_13StoreWithCastILi1EEEEEviT_T0_T2_T3_T4_T5_)
        .other          _ZN2at6native27unrolled_elementwise_kernelIZZZNS0_65_GLOBAL__N__cd49fe81_27_ActivationSoftplusKernel_cu_9e10b42f_309424softplus_backward_kernelERNS_18TensorIteratorBaseERKN3c106ScalarES8_ENKUlvE_clEvENKUlvE2_clEvEUlNS5_8BFloat16ESB_E_St5arrayIPcLm3EELi4E23TrivialOffsetCalculatorILi2EjESG_ILi1EjENS0_6memory12LoadWithCastILi2EEENSJ_13StoreWithCastILi1EEEEEviT_T0_T2_T3_T4_T5_,@"STO_CUDA_ENTRY STV_DEFAULT"
_ZN2at6native27unrolled_elementwise_kernelIZZZNS0_65_GLOBAL__N__cd49fe81_27_ActivationSoftplusKernel_cu_9e10b42f_309424softplus_backward_kernelERNS_18TensorIteratorBaseERKN3c106ScalarES8_ENKUlvE_clEvENKUlvE2_clEvEUlNS5_8BFloat16ESB_E_St5arrayIPcLm3EELi4E23TrivialOffsetCalculatorILi2EjESG_ILi1EjENS0_6memory12LoadWithCastILi2EEENSJ_13StoreWithCastILi1EEEEEviT_T0_T2_T3_T4_T5_:
.text._ZN2at6native27unrolled_elementwise_kernelIZZZNS0_65_GLOBAL__N__cd49fe81_27_ActivationSoftplusKernel_cu_9e10b42f_309424softplus_backward_kernelERNS_18TensorIteratorBaseERKN3c106ScalarES8_ENKUlvE_clEvENKUlvE2_clEvEUlNS5_8BFloat16ESB_E_St5arrayIPcLm3EELi4E23TrivialOffsetCalculatorILi2EjESG_ILi1EjENS0_6memory12LoadWithCastILi2EEENSJ_13StoreWithCastILi1EEEEEviT_T0_T2_T3_T4_T5_:
[----:B------:R-:W-:Y:S02]  /*0000*/  IMAD.MOV.U32 R1, RZ, RZ, c[0x0][0x28] ;  /* 0x00000a00ff017624 */ /* 0x000fe400078e00ff */
[----:B------:R-:W0:Y:S01]  /*0010*/  S2R R16, SR_CTAID.X ;  /* 0x0000000000107919 */ /* 0x000e220000002500 */
[----:B------:R-:W-:Y:S01]  /*0020*/  IMAD.MOV.U32 R3, RZ, RZ, -0x200 ;  /* 0xfffffe00ff037424 */ /* 0x000fe200078e00ff */
[----:B------:R-:W1:Y:S01]  /*0030*/  LDC.U8 R18, c[0x0][0x194] ;  /* 0x00006500ff127b82 */ /* 0x000e620000000000 */
[----:B------:R-:W-:Y:S01]  /*0040*/  ULDC.64 UR36, c[0x0][0x118] ;  /* 0x0000460000247ab9 */ /* 0x000fe20000000a00 */
[----:B------:R-:W2:Y:S01]  /*0050*/  S2R R17, SR_TID.X ;  /* 0x0000000000117919 */ /* 0x000ea20000002100 */
[----:B------:R-:W-:Y:S01]  /*0060*/  BSSY B6, `(.L_x_396) ;  /* 0x000021a000067945 */ /* 0x000fe20003800000 */
[----:B------:R-:W-:Y:S02]  /*0070*/  PRMT R23, RZ, 0x7610, R23 ;  /* 0x00007610ff177816 */ /* 0x000fe40000000017 */
[----:B------:R-:W-:Y:S02]  /*0080*/  PRMT R24, RZ, 0x7610, R24 ;  /* 0x00007610ff187816 */ /* 0x000fe40000000018 */
[----:B------:R-:W3:Y:S01]  /*0090*/  LDC.U8 R19, c[0x0][0x195] ;  /* 0x00006540ff137b82 */ /* 0x000ee20000000000 */
[----:B------:R-:W-:Y:S01]  /*00a0*/  PRMT R25, RZ, 0x7610, R25 ;  /* 0x00007610ff197816 */ /* 0x000fe20000000019 */
[----:B0-----:R-:W-:-:S05]  /*00b0*/  IMAD R22, R16, R3, c[0x0][0x160] ;  /* 0x0000580010167624 */ /* 0x001fca00078e0203 */
[----:B--2---:R-:W-:-:S13]  /*00c0*/  ISETP.GE.AND P0, PT, R17, R22, PT ;  /* 0x000000161100720c */ /* 0x004fda0003f06270 */
[----:B------:R-:W-:Y:S05]  /*00d0*/  @P0 BRA `(.L_x_397) ;  /* 0x0000212000000947 */ /* 0x000fea0003800000 */
[----:B-1-3--:R-:W-:Y:S01]  /*00e0*/  PRMT R0, R18, 0x9910, RZ ;  /* 0x0000991012007816 */ /* 0x00afe200000000ff */
[----:B------:R-:W-:-:S03]  /*00f0*/  IMAD R25, R16, 0x200, R17 ;  /* 0x0000020010197824 */ /* 0x000fc600078e0211 */
[----:B------:R-:W-:Y:S01]  /*0100*/  ISETP.GT.AND P0, PT, R0, 0x9, PT ;  /* 0x000000090000780c */ /* 0x000fe20003f04270 */
[----:B------:R-:W-:-:S05]  /*0110*/  IMAD R2, R25, c[0x0][0x198], RZ ;  /* 0x0000660019027a24 */ /* 0x000fca00078e02ff */
[----:B------:R-:W-:-:S05]  /*0120*/  IADD3 R2, P1, R2, c[0x0][0x180], RZ ;  /* 0x0000600002027a10 */ /* 0x000fca0007f3e0ff */
[----:B------:R-:W-:Y:S02]  /*0130*/  IMAD.X R3, RZ, RZ, c[0x0][0x184], P1 ;  /* 0x00006100ff037624 */ /* 0x000fe400008e06ff */
        /* <DEDUP_REMOVED lines=14> */
.L_x_401:
[----:B------:R-:W2:Y:S02]  /*0220*/  LDG.E.U8 R2, [R2.64] ;  /* 0x0000002402027981 */ /* 0x000ea4000c1e1100 */
[----:B--2---:R-:W0:Y:S02]  /*0230*/  I2F.U16 R0, R2 ;  /* 0x0000000200007306 */ /* 0x004e240000101000 */
[----:B0-----:R-:W-:-:S04]  /*0240*/  F2FP.BF16.PACK_AB R0, RZ, R0 ;  /* 0x00000000ff00723e */ /* 0x001fc800000010ff */
[----:B------:R-:W-:Y:S01]  /*0250*/  PRMT R24, R0, 0x7610, R24 ;  /* 0x0000761000187816 */ /* 0x000fe20000000018 */
[----:B------:R-:W-:Y:S05]  /*0260*/  BRA `(.L_x_403) ;  /* 0x00000f0000007947 */ /* 0x000fea0003800000 */
.L_x_400:
        /* <DEDUP_REMOVED lines=11> */
.L_x_405:
[----:B------:R-:W2:Y:S02]  /*0320*/  LDG.E R2, [R2.64] ;  /* 0x0000002402027981 */ /* 0x000ea4000c1e1900 */
[----:B--2---:R-:W0:Y:S02]  /*0330*/  I2F R0, R2 ;  /* 0x0000000200007306 */ /* 0x004e240000201400 */
[----:B0-----:R-:W-:-:S04]  /*0340*/  F2FP.BF16.PACK_AB R0, RZ, R0 ;  /* 0x00000000ff00723e */ /* 0x001fc800000010ff */
[----:B------:R-:W-:Y:S01]  /*0350*/  PRMT R24, R0, 0x7610, R24 ;  /* 0x0000761000187816 */ /* 0x000fe20000000018 */
[----:B------:R-:W-:Y:S05]  /*0360*/  BRA `(.L_x_403) ;  /* 0x00000e0000007947 */ /* 0x000fea0003800000 */
.L_x_404:
[----:B------:R-:W2:Y:S02]  /*0370*/  LDG.E.U16 R2, [R2.64] ;  /* 0x0000002402027981 */ /* 0x000ea4000c1e1500 */
[----:B--2---:R-:W0:Y:S02]  /*0380*/  I2F.S16 R0, R2 ;  /* 0x0000000200007306 */ /* 0x004e240000101400 */
[----:B0-----:R-:W-:-:S04]  /*0390*/  F2FP.BF16.PACK_AB R0, RZ, R0 ;  /* 0x00000000ff00723e */ /* 0x001fc800000010ff */
[----:B------:R-:W-:Y:S01]  /*03a0*/  PRMT R24, R0, 0x7610, R24 ;  /* 0x0000761000187816 */ /* 0x000fe20000000018 */
[----:B------:R-:W-:Y:S05]  /*03b0*/  BRA `(.L_x_403) ;  /* 0x00000db000007947 */ /* 0x000fea0003800000 */
.L_x_399:
        /* <DEDUP_REMOVED lines=9> */
.L_x_407:
[----:B------:R-:W2:Y:S02]  /*0450*/  LDG.E.U16 R0, [R2.64] ;  /* 0x0000002402007981 */ /* 0x000ea4000c1e1500 */
[----:B--2---:R-:W-:-:S05]  /*0460*/  HADD2.F32 R0, -RZ, R0.H0_H0 ;  /* 0x20000000ff007230 */ /* 0x004fca0000004100 */
[----:B------:R-:W-:-:S04]  /*0470*/  F2FP.BF16.PACK_AB R0, RZ, R0 ;  /* 0x00000000ff00723e */ /* 0x000fc800000010ff */
[----:B------:R-:W-:Y:S01]  /*0480*/  PRMT R24, R0, 0x7610, R24 ;  /* 0x0000761000187816 */ /* 0x000fe20000000018 */
[----:B------:R-:W-:Y:S05]  /*0490*/  BRA `(.L_x_403) ;  /* 0x00000cd000007947 */ /* 0x000fea0003800000 */
.L_x_406:
        /* <DEDUP_REMOVED lines=9> */
.L_x_409:
[----:B------:R-:W2:Y:S02]  /*0530*/  LDG.E.U16 R2, [R2.64] ;  /* 0x0000002402027981 */ /* 0x000ea4000c1e1500 */
[----:B--2---:R-:W-:-:S05]  /*0540*/  HADD2.F32 R0, -RZ, R2.H0_H0 ;  /* 0x20000002ff007230 */ /* 0x004fca0000004100 */
[----:B------:R-:W-:-:S04]  /*0550*/  F2FP.BF16.PACK_AB R0, RZ, R0 ;  /* 0x00000000ff00723e */ /* 0x000fc800000010ff */
[----:B------:R-:W-:Y:S01]  /*0560*/  PRMT R24, R0, 0x7610, R24 ;  /* 0x0000761000187816 */ /* 0x000fe20000000018 */
[----:B------:R-:W-:Y:S05]  /*0570*/  BRA `(.L_x_403) ;  /* 0x00000bf000007947 */ /* 0x000fea0003800000 */
.L_x_408:
[----:B------:R-:W2:Y:S02]  /*0580*/  LDG.E.64 R2, [R2.64] ;  /* 0x0000002402027981 */ /* 0x000ea4000c1e1b00 */
[----:B--2---:R-:W0:Y:S01]  /*0590*/  F2F.F32.F64 R0, R2 ;  /* 0x0000000200007310 */ /* 0x004e220000301000 */
[----:B------:R-:W0:-:S14]  /*05a0*/  DSETP.GEU.AND P0, PT, |R2|, c[0x2][0x0], PT ;  /* 0x008000000200762a */ /* 0x000e1c0003f0e200 */
[----:B0-----:R-:W-:-:S05]  /*05b0*/  @!P0 FMUL R0, R0, 1.175494350822287508e-38 ;  /* 0x0080000000008820 */ /* 0x001fca0000400000 */
[----:B------:R-:W-:-:S04]  /*05c0*/  F2FP.BF16.PACK_AB R0, RZ, R0 ;  /* 0x00000000ff00723e */ /* 0x000fc800000010ff */
[----:B------:R-:W-:Y:S01]  /*05d0*/  PRMT R24, R0, 0x7610, R24 ;  /* 0x0000761000187816 */ /* 0x000fe20000000018 */
[----:B------:R-:W-:Y:S05]  /*05e0*/  BRA `(.L_x_403) ;  /* 0x00000b8000007947 */ /* 0x000fea0003800000 */
.L_x_398:
        /* <DEDUP_REMOVED lines=14> */
.L_x_412:
[----:B------:R-:W2:Y:S02]  /*06d0*/  LDG.E.64 R2, [R2.64] ;  /* 0x0000002402027981 */ /* 0x000ea4000c1e1b00 */
[----:B--2---:R-:W0:Y:S01]  /*06e0*/  F2F.F32.F64 R0, R2 ;  /* 0x0000000200007310 */ /* 0x004e220000301000 */
[----:B------:R-:W0:-:S14]  /*06f0*/  DSETP.GEU.AND P0, PT, |R2|, c[0x2][0x0], PT ;  /* 0x008000000200762a */ /* 0x000e1c0003f0e200 */
[----:B0-----:R-:W-:-:S05]  /*0700*/  @!P0 FMUL R0, R0, 1.175494350822287508e-38 ;  /* 0x0080000000008820 */ /* 0x001fca0000400000 */
[----:B------:R-:W-:-:S04]  /*0710*/  F2FP.BF16.PACK_AB R0, RZ, R0 ;  /* 0x00000000ff00723e */ /* 0x000fc800000010ff */
[----:B------:R-:W-:Y:S01]  /*0720*/  PRMT R24, R0, 0x7610, R24 ;  /* 0x0000761000187816 */ /* 0x000fe20000000018 */
[----:B------:R-:W-:Y:S05]  /*0730*/  BRA `(.L_x_403) ;  /* 0x00000a3000007947 */ /* 0x000fea0003800000 */
.L_x_411:
        /* <DEDUP_REMOVED lines=28> */
.L_x_414:
        /* <DEDUP_REMOVED lines=15> */
.L_x_413:
[----:B------:R0:W5:Y:S01]  /*09f0*/  LDG.E.U16 R24, [R2.64] ;  /* 0x0000002402187981 */ /* 0x000162000c1e1500 */
[----:B------:R-:W-:Y:S05]  /*0a00*/  BRA `(.L_x_403) ;  /* 0x0000076000007947 */ /* 0x000fea0003800000 */
.L_x_410:
        /* <DEDUP_REMOVED lines=12> */
.L_x_417:
        /* <DEDUP_REMOVED lines=21> */
.L_x_421:
[----:B------:R-:W-:Y:S05]  /*0c20*/  BSYNC B1 ;  /* 0x0000000000017941 */ /* 0x000fea0003800000 */
.L_x_420:
[----:B------:R-:W-:Y:S01]  /*0c30*/  LEA R3, R0, 0x3b800000, 0x17 ;  /* 0x3b80000000037811 */ /* 0x000fe200078eb8ff */
[----:B------:R-:W-:-:S05]  /*0c40*/  IMAD.SHL.U32 R0, R2, 0x100000, RZ ;  /* 0x0010000002007824 */ /* 0x000fca00078e00ff */
[----:B------:R-:W-:Y:S02]  /*0c50*/  LOP3.LUT R0, R3, R0, R4, 0xfe, !PT ;  /* 0x0000000003007212 */ /* 0x000fe400078efe04 */
.L_x_419:
[----:B------:R-:W-:Y:S05]  /*0c60*/  BSYNC B0 ;  /* 0x0000000000007941 */ /* 0x000fea0003800000 */
.L_x_418:
[----:B------:R-:W-:-:S04]  /*0c70*/  F2FP.BF16.PACK_AB R0, RZ, R0 ;  /* 0x00000000ff00723e */ /* 0x000fc800000010ff */
[----:B------:R-:W-:Y:S01]  /*0c80*/  PRMT R24, R0, 0x7610, R24 ;  /* 0x0000761000187816 */ /* 0x000fe20000000018 */
[----:B------:R-:W-:Y:S05]  /*0c90*/  BRA `(.L_x_403) ;  /* 0x000004d000007947 */ /* 0x000fea0003800000 */
.L_x_416:
        /* <DEDUP_REMOVED lines=21> */
.L_x_425:
[----:B------:R-:W-:Y:S05]  /*0df0*/  BSYNC B1 ;  /* 0x0000000000017941 */ /* 0x000fea0003800000 */
.L_x_424:
[----:B------:R-:W-:Y:S01]  /*0e00*/  LEA R3, R0, 0x37800000, 0x17 ;  /* 0x3780000000037811 */ /* 0x000fe200078eb8ff */
[----:B------:R-:W-:-:S05]  /*0e10*/  IMAD.SHL.U32 R0, R2, 0x200000, RZ ;  /* 0x0020000002007824 */ /* 0x000fca00078e00ff */
[----:B------:R-:W-:Y:S02]  /*0e20*/  LOP3.LUT R0, R3, R0, R4, 0xfe, !PT ;  /* 0x0000000003007212 */ /* 0x000fe400078efe04 */
.L_x_423:
[----:B------:R-:W-:Y:S05]  /*0e30*/  BSYNC B0 ;  /* 0x0000000000007941 */ /* 0x000fea0003800000 */
.L_x_422:
[----:B------:R-:W-:-:S04]  /*0e40*/  F2FP.BF16.PACK_AB R0, RZ, R0 ;  /* 0x00000000ff00723e */ /* 0x000fc800000010ff */
[----:B------:R-:W-:Y:S01]  /*0e50*/  PRMT R24, R0, 0x7610, R24 ;  /* 0x0000761000187816 */ /* 0x000fe20000000018 */
[----:B------:R-:W-:Y:S05]  /*0e60*/  BRA `(.L_x_403) ;  /* 0x0000030000007947 */ /* 0x000fea0003800000 */
.L_x_415:
        /* <DEDUP_REMOVED lines=14> */
.L_x_429:
[----:B------:R-:W-:Y:S05]  /*0f50*/  BSYNC B0 ;  /* 0x0000000000007941 */ /* 0x000fea0003800000 */
.L_x_428:
[----:B------:R-:W-:-:S04]  /*0f60*/  F2FP.BF16.PACK_AB R0, RZ, R0 ;  /* 0x00000000ff00723e */ /* 0x000fc800000010ff */
[----:B------:R-:W-:Y:S01]  /*0f70*/  PRMT R24, R0, 0x7610, R24 ;  /* 0x0000761000187816 */ /* 0x000fe20000000018 */
[----:B------:R-:W-:Y:S05]  /*0f80*/  BRA `(.L_x_403) ;  /* 0x000001e000007947 */ /* 0x000fea0003800000 */
.L_x_402:
        /* <DEDUP_REMOVED lines=21> */
.L_x_427:
[----:B------:R-:W2:Y:S02]  /*10e0*/  LDG.E.64 R2, [R2.64] ;  /* 0x0000002402027981 */ /* 0x000ea4000c1e1b00 */
[----:B--2---:R-:W0:Y:S02]  /*10f0*/  I2F.U64 R0, R2 ;  /* 0x0000000200007312 */ /* 0x004e240000301000 */
[----:B0-----:R-:W-:-:S04]  /*1100*/  F2FP.BF16.PACK_AB R0, RZ, R0 ;  /* 0x00000000ff00723e */ /* 0x001fc800000010ff */
[----:B------:R-:W-:Y:S01]  /*1110*/  PRMT R24, R0, 0x7610, R24 ;  /* 0x0000761000187816 */ /* 0x000fe20000000018 */
[----:B------:R-:W-:Y:S05]  /*1120*/  BRA `(.L_x_403) ;  /* 0x0000004000007947 */ /* 0x000fea0003800000 */
.L_x_426:
[----:B------:R-:W2:Y:S02]  /*1130*/  LDG.E R2, [R2.64] ;  /* 0x0000002402027981 */ /* 0x000ea4000c1e1900 */
[----:B--2---:R-:W0:Y:S02]  /*1140*/  I2F.U32 R0, R2 ;  /* 0x0000000200007306 */ /* 0x004e240000201000 */
[----:B0-----:R-:W-:-:S04]  /*1150*/  F2FP.BF16.PACK_AB R0, RZ, R0 ;  /* 0x00000000ff00723e */ /* 0x001fc800000010ff */
[----:B------:R-:W-:Y:S02]  /*1160*/  PRMT R24, R0, 0x7610, R24 ;  /* 0x0000761000187816 */ /* 0x000fe40000000018 */
.L_x_403:
[----:B------:R-:W-:Y:S01]  /*1170*/  PRMT R0, R19, 0x9910, RZ ;  /* 0x0000991013007816 */ /* 0x000fe200000000ff */
[----:B0-----:R-:W-:-:S03]  /*1180*/  IMAD R2, R25, c[0x0][0x19c], RZ ;  /* 0x0000670019027a24 */ /* 0x001fc600078e02ff */
[----:B------:R-:W-:Y:S02]  /*1190*/  ISETP.GT.AND P0, PT, R0, 0x9, PT ;  /* 0x000000090000780c */ /* 0x000fe40003f04270 */
[----:B------:R-:W-:-:S05]  /*11a0*/  IADD3 R2, P1, R2, c[0x0][0x188], RZ ;  /* 0x0000620002027a10 */ /* 0x000fca0007f3e0ff */
[----:B------:R-:W-:-:S06]  /*11b0*/  IMAD.X R3, RZ, RZ, c[0x0][0x18c], P1 ;  /* 0x00006300ff037624 */ /* 0x000fcc00008e06ff */
        /* <DEDUP_REMOVED lines=14> */
.L_x_433:
[----:B------:R-:W2:Y:S02]  /*12a0*/  LDG.E.U8 R2, [R2.64] ;  /* 0x0000002402027981 */ /* 0x000ea4000c1e1100 */
[----:B--2---:R-:W0:Y:S02]  /*12b0*/  I2F.U16 R0, R2 ;  /* 0x0000000200007306 */ /* 0x004e240000101000 */
[----:B0-----:R-:W-:-:S04]  /*12c0*/  F2FP.BF16.PACK_AB R0, RZ, R0 ;  /* 0x00000000ff00723e */ /* 0x001fc800000010ff */
[----:B------:R-:W-:Y:S01]  /*12d0*/  PRMT R25, R0, 0x7610, R25 ;  /* 0x0000761000197816 */ /* 0x000fe20000000019 */
[----:B------:R-:W-:Y:S05]  /*12e0*/  BRA `(.L_x_435) ;  /* 0x00000f0000007947 */ /* 0x000fea0003800000 */
.L_x_432:
        /* <DEDUP_REMOVED lines=11> */
.L_x_437:
[----:B------:R-:W2:Y:S02]  /*13a0*/  LDG.E R2, [R2.64] ;  /* 0x0000002402027981 */ /* 0x000ea4000c1e1900 */
[----:B--2---:R-:W0:Y:S02]  /*13b0*/  I2F R0, R2 ;  /* 0x0000000200007306 */ /* 0x004e240000201400 */
[----:B0-----:R-:W-:-:S04]  /*13c0*/  F2FP.BF16.PACK_AB R0, RZ, R0 ;  /* 0x00000000ff00723e */ /* 0x001fc800000010ff */
[----:B------:R-:W-:Y:S01]  /*13d0*/  PRMT R25, R0, 0x7610, R25 ;  /* 0x0000761000197816 */ /* 0x000fe20000000019 */
[----:B------:R-:W-:Y:S05]  /*13e0*/  BRA `(.L_x_435) ;  /* 0x00000e0000007947 */ /* 0x000fea0003800000 */
.L_x_436:
[----:B------:R-:W2:Y:S02]  /*13f0*/  LDG.E.U16 R2, [R2.64] ;  /* 0x0000002402027981 */ /* 0x000ea4000c1e1500 */
[----:B--2---:R-:W0:Y:S02]  /*1400*/  I2F.S16 R0, R2 ;  /* 0x0000000200007306 */ /* 0x004e240000101400 */
[----:B0-----:R-:W-:-:S04]  /*1410*/  F2FP.BF16.PACK_AB R0, RZ, R0 ;  /* 0x00000000ff00723e */ /* 0x001fc800000010ff */
[----:B------:R-:W-:Y:S01]  /*1420*/  PRMT R25, R0, 0x7610, R25 ;  /* 0x0000761000197816 */ /* 0x000fe20000000019 */
[----:B------:R-:W-:Y:S05]  /*1430*/  BRA `(.L_x_435) ;  /* 0x00000db000007947 */ /* 0x000fea0003800000 */
.L_x_431:
        /* <DEDUP_REMOVED lines=9> */
.L_x_439:
[----:B------:R-:W2:Y:S02]  /*14d0*/  LDG.E.U16 R0, [R2.64] ;  /* 0x0000002402007981 */ /* 0x000ea4000c1e1500 */
[----:B--2---:R-:W-:-:S05]  /*14e0*/  HADD2.F32 R0, -RZ, R0.H0_H0 ;  /* 0x20000000ff007230 */ /* 0x004fca0000004100 */
[----:B------:R-:W-:-:S04]  /*14f0*/  F2FP.BF16.PACK_AB R0, RZ, R0 ;  /* 0x00000000ff00723e */ /* 0x000fc800000010ff */
[----:B------:R-:W-:Y:S01]  /*1500*/  PRMT R25, R0, 0x7610, R25 ;  /* 0x0000761000197816 */ /* 0x000fe20000000019 */
[----:B------:R-:W-:Y:S05]  /*1510*/  BRA `(.L_x_435) ;  /* 0x00000cd000007947 */ /* 0x000fea0003800000 */
.L_x_438:
        /* <DEDUP_REMOVED lines=9> */
.L_x_441:
[----:B------:R-:W2:Y:S02]  /*15b0*/  LDG.E.U16 R2, [R2.64] ;  /* 0x0000002402027981 */ /* 0x000ea4000c1e1500 */
[----:B--2---:R-:W-:-:S05]  /*15c0*/  HADD2.F32 R0, -RZ, R2.H0_H0 ;  /* 0x20000002ff007230 */ /* 0x004fca0000004100 */
[----:B------:R-:W-:-:S04]  /*15d0*/  F2FP.BF16.PACK_AB R0, RZ, R0 ;  /* 0x00000000ff00723e */ /* 0x000fc800000010ff */
[----:B------:R-:W-:Y:S01]  /*15e0*/  PRMT R25, R0, 0x7610, R25 ;  /* 0x0000761000197816 */ /* 0x000fe20000000019 */
[----:B------:R-:W-:Y:S05]  /*15f0*/  BRA `(.L_x_435) ;  /* 0x00000bf000007947 */ /* 0x000fea0003800000 */
.L_x_440:
[----:B------:R-:W2:Y:S02]  /*1600*/  LDG.E.64 R2, [R2.64] ;  /* 0x0000002402027981 */ /* 0x000ea4000c1e1b00 */
[----:B--2---:R-:W0:Y:S01]  /*1610*/  F2F.F32.F64 R0, R2 ;  /* 0x0000000200007310 */ /* 0x004e220000301000 */
[----:B------:R-:W0:-:S14]  /*1620*/  DSETP.GEU.AND P0, PT, |R2|, c[0x2][0x0], PT ;  /* 0x008000000200762a */ /* 0x000e1c0003f0e200 */
[----:B0-----:R-:W-:-:S05]  /*1630*/  @!P0 FMUL R0, R0, 1.175494350822287508e-38 ;  /* 0x0080000000008820 */ /* 0x001fca0000400000 */
[----:B------:R-:W-:-:S04]  /*1640*/  F2FP.BF16.PACK_AB R0, RZ, R0 ;  /* 0x00000000ff00723e */ /* 0x000fc800000010ff */
[----:B------:R-:W-:Y:S01]  /*1650*/  PRMT R25, R0, 0x7610, R25 ;  /* 0x0000761000197816 */ /* 0x000fe20000000019 */
[----:B------:R-:W-:Y:S05]  /*1660*/  BRA `(.L_x_435) ;  /* 0x00000b8000007947 */ /* 0x000fea0003800000 */
.L_x_430:
        /* <DEDUP_REMOVED lines=14> */
.L_x_444:
[----:B------:R-:W2:Y:S02]  /*1750*/  LDG.E.64 R2, [R2.64] ;  /* 0x0000002402027981 */ /* 0x000ea4000c1e1b00 */
[----:B--2---:R-:W0:Y:S01]  /*1760*/  F2F.F32.F64 R0, R2 ;  /* 0x0000000200007310 */ /* 0x004e220000301000 */
[----:B------:R-:W0:-:S14]  /*1770*/  DSETP.GEU.AND P0, PT, |R2|, c[0x2][0x0], PT ;  /* 0x008000000200762a */ /* 0x000e1c0003f0e200 */
[----:B0-----:R-:W-:-:S05]  /*1780*/  @!P0 FMUL R0, R0, 1.175494350822287508e-38 ;  /* 0x0080000000008820 */ /* 0x001fca0000400000 */
[----:B------:R-:W-:-:S04]  /*1790*/  F2FP.BF16.PACK_AB R0, RZ, R0 ;  /* 0x00000000ff00723e */ /* 0x000fc800000010ff */
[----:B------:R-:W-:Y:S01]  /*17a0*/  PRMT R25, R0, 0x7610, R25 ;  /* 0x0000761000197816 */ /* 0x000fe20000000019 */
[----:B------:R-:W-:Y:S05]  /*17b0*/  BRA `(.L_x_435) ;  /* 0x00000a3000007947 */ /* 0x000fea0003800000 */
.L_x_443:
        /* <DEDUP_REMOVED lines=28> */
.L_x_446:
        /* <DEDUP_REMOVED lines=15> */
.L_x_445:
[----:B------:R0:W5:Y:S01]  /*1a70*/  LDG.E.U16 R25, [R2.64] ;  /* 0x0000002402197981 */ /* 0x000162000c1e1500 */
[----:B------:R-:W-:Y:S05]  /*1a80*/  BRA `(.L_x_435) ;  /* 0x0000076000007947 */ /* 0x000fea0003800000 */
.L_x_442:
        /* <DEDUP_REMOVED lines=12> */
.L_x_449:
        /* <DEDUP_REMOVED lines=21> */
.L_x_453:
[----:B------:R-:W-:Y:S05]  /*1ca0*/  BSYNC B1 ;  /* 0x0000000000017941 */ /* 0x000fea0003800000 */
.L_x_452:
[----:B------:R-:W-:Y:S01]  /*1cb0*/  LEA R3, R0, 0x3b800000, 0x17 ;  /* 0x3b80000000037811 */ /* 0x000fe200078eb8ff */
[----:B------:R-:W-:-:S05]  /*1cc0*/  IMAD.SHL.U32 R0, R2, 0x100000, RZ ;  /* 0x0010000002007824 */ /* 0x000fca00078e00ff */
[----:B------:R-:W-:Y:S02]  /*1cd0*/  LOP3.LUT R0, R3, R0, R4, 0xfe, !PT ;  /* 0x0000000003007212 */ /* 0x000fe400078efe04 */
.L_x_451:
[----:B------:R-:W-:Y:S05]  /*1ce0*/  BSYNC B0 ;  /* 0x0000000000007941 */ /* 0x000fea0003800000 */
.L_x_450:
[----:B------:R-:W-:-:S04]  /*1cf0*/  F2FP.BF16.PACK_AB R0, RZ, R0 ;  /* 0x00000000ff00723e */ /* 0x000fc800000010ff */
[----:B------:R-:W-:Y:S01]  /*1d00*/  PRMT R25, R0, 0x7610, R25 ;  /* 0x0000761000197816 */ /* 0x000fe20000000019 */
[----:B------:R-:W-:Y:S05]  /*1d10*/  BRA `(.L_x_435) ;  /* 0x000004d000007947 */ /* 0x000fea0003800000 */
.L_x_448:
        /* <DEDUP_REMOVED lines=21> */
.L_x_457:
[----:B------:R-:W-:Y:S05]  /*1e70*/  BSYNC B1 ;  /* 0x0000000000017941 */ /* 0x000fea0003800000 */
.L_x_456:
[----:B------:R-:W-:Y:S01]  /*1e80*/  LEA R3, R0, 0x37800000, 0x17 ;  /* 0x3780000000037811 */ /* 0x000fe200078eb8ff */
[----:B------:R-:W-:-:S05]  /*1e90*/  IMAD.SHL.U32 R0, R2, 0x200000, RZ ;  /* 0x0020000002007824 */ /* 0x000fca00078e00ff */
[----:B------:R-:W-:Y:S02]  /*1ea0*/  LOP3.LUT R0, R3, R0, R4, 0xfe, !PT ;  /* 0x0000000003007212 */ /* 0x000fe400078efe04 */
.L_x_455:
[----:B------:R-:W-:Y:S05]  /*1eb0*/  BSYNC B0 ;  /* 0x0000000000007941 */ /* 0x000fea0003800000 */
.L_x_454:
[----:B------:R-:W-:-:S04]  /*1ec0*/  F2FP.BF16.PACK_AB R0, RZ, R0 ;  /* 0x00000000ff00723e */ /* 0x000fc800000010ff */
[----:B------:R-:W-:Y:S01]  /*1ed0*/  PRMT R25, R0, 0x7610, R25 ;  /* 0x0000761000197816 */ /* 0x000fe20000000019 */
[----:B------:R-:W-:Y:S05]  /*1ee0*/  BRA `(.L_x_435) ;  /* 0x0000030000007947 */ /* 0x000fea0003800000 */
.L_x_447:
        /* <DEDUP_REMOVED lines=14> */
.L_x_461:
[----:B------:R-:W-:Y:S05]  /*1fd0*/  BSYNC B0 ;  /* 0x0000000000007941 */ /* 0x000fea0003800000 */
.L_x_460:
[----:B------:R-:W-:-:S04]  /*1fe0*/  F2FP.BF16.PACK_AB R0, RZ, R0 ;  /* 0x00000000ff00723e */ /* 0x000fc800000010ff */
[----:B------:R-:W-:Y:S01]  /*1ff0*/  PRMT R25, R0, 0x7610, R25 ;  /* 0x0000761000197816 */ /* 0x000fe20000000019 */
[----:B------:R-:W-:Y:S05]  /*2000*/  BRA `(.L_x_435) ;  /* 0x000001e000007947 */ /* 0x000fea0003800000 */
.L_x_434:
        /* <DEDUP_REMOVED lines=18> */
[----:B0----5:R-:W-:Y:S05]  /*2130*/  CALL.ABS.NOINC R2 ;  /* 0x0000000002007343 */ /* 0x021fea0003c00000 */
[----:B------:R-:W-:Y:S01]  /*2140*/  PRMT R25, RZ, 0x7610, R25 ;  /* 0x00007610ff197816 */ /* 0x000fe20000000019 */
[----:B------:R-:W-:Y:S05]  /*2150*/  BRA `(.L_x_435) ;  /* 0x0000009000007947 */ /* 0x000fea0003800000 */
.L_x_459:
[----:B------:R-:W2:Y:S02]  /*2160*/  LDG.E.64 R2, [R2.64] ;  /* 0x0000002402027981 */ /* 0x000ea4000c1e1b00 */
[----:B--2---:R-:W0:Y:S02]  /*2170*/  I2F.U64 R0, R2 ;  /* 0x0000000200007312 */ /* 0x004e240000301000 */
[----:B0-----:R-:W-:-:S04]  /*2180*/  F2FP.BF16.PACK_AB R0, RZ, R0 ;  /* 0x00000000ff00723e */ /* 0x001fc800000010ff */
[----:B------:R-:W-:Y:S01]  /*2190*/  PRMT R25, R0, 0x7610, R25 ;  /* 0x0000761000197816 */ /* 0x000fe20000000019 */
[----:B------:R-:W-:Y:S05]  /*21a0*/  BRA `(.L_x_435) ;  /* 0x0000004000007947 */ /* 0x000fea0003800000 */
.L_x_458:
[----:B------:R-:W2:Y:S02]  /*21b0*/  LDG.E R2, [R2.64] ;  /* 0x0000002402027981 */ /* 0x000ea4000c1e1900 */
[----:B--2---:R-:W0:Y:S02]  /*21c0*/  I2F.U32 R0, R2 ;  /* 0x0000000200007306 */ /* 0x004e240000201000 */
[----:B0-----:R-:W-:-:S04]  /*21d0*/  F2FP.BF16.PACK_AB R0, RZ, R0 ;  /* 0x00000000ff00723e */ /* 0x001fc800000010ff */
[----:B------:R-:W-:Y:S02]  /*21e0*/  PRMT R25, R0, 0x7610, R25 ;  /* 0x0000761000197816 */ /* 0x000fe40000000019 */
.L_x_435:
[----:B------:R-:W-:-:S05]  /*21f0*/  IADD3 R17, R17, 0x80, RZ ;  /* 0x0000008011117810 */ /* 0x000fca0007ffe0ff */
.L_x_397:
[----:B-1-3--:R-:W-:Y:S05]  /*2200*/  BSYNC B6 ;  /* 0x0000000000067941 */ /* 0x00afea0003800000 */
.L_x_396:
[----:B------:R-:W-:Y:S01]  /*2210*/  ISETP.GE.AND P0, PT, R17, R22, PT ;  /* 0x000000161100720c */ /* 0x000fe20003f06270 */
[----:B------:R-:W-:Y:S01]  /*2220*/  BSSY B6, `(.L_x_462) ;  /* 0x0000216000067945 */ /* 0x000fe20003800000 */
[----:B------:R-:W-:-:S11]  /*2230*/  PRMT R26, RZ, 0x7610, R26 ;  /* 0x00007610ff1a7816 */ /* 0x000fd6000000001a */
[----:B------:R-:W-:Y:S05]  /*2240*/  @P0 BRA `(.L_x_463) ;  /* 0x0000213000000947 */ /* 0x000fea0003800000 */
[----:B------:R-:W-:Y:S01]  /*2250*/  PRMT R0, R18, 0x9910, RZ ;  /* 0x0000991012007816 */ /* 0x000fe200000000ff */
[----:B------:R-:W-:-:S03]  /*2260*/  IMAD R26, R16, 0x200, R17 ;  /* 0x00000200101a7824 */ /* 0x000fc600078e0211 */
[----:B------:R-:W-:Y:S01]  /*2270*/  ISETP.GT.AND P1, PT, R0, 0x9, PT ;  /* 0x000000090000780c */ /* 0x000fe20003f24270 */
[----:B0-----:R-:W-:-:S05]  /*2280*/  IMAD R2, R26, c[0x0][0x198], RZ ;  /* 0x000066001a027a24 */ /* 0x001fca00078e02ff */
        /* <DEDUP_REMOVED lines=16> */
.L_x_467:
[----:B------:R-:W2:Y:S02]  /*2390*/  LDG.E.U8 R2, [R2.64] ;  /* 0x0000002402027981 */ /* 0x000ea4000c1e1100 */
[----:B--2---:R-:W0:Y:S02]  /*23a0*/  I2F.U16 R0, R2 ;  /* 0x0000000200007306 */ /* 0x004e240000101000 */
[----:B0-----:R-:W-:-:S04]  /*23b0*/  F2FP.BF16.PACK_AB R0, RZ, R0 ;  /* 0x00000000ff00723e */ /* 0x001fc800000010ff */
[----:B------:R-:W-:Y:S01]  /*23c0*/  PRMT R23, R0, 0x7610, R23 ;  /* 0x0000761000177816 */ /* 0x000fe20000000017 */
[----:B------:R-:W-:Y:S05]  /*23d0*/  BRA `(.L_x_469) ;  /* 0x00000f1000007947 */ /* 0x000fea0003800000 */
.L_x_466:
        /* <DEDUP_REMOVED lines=11> */
.L_x_471:
[----:B------:R-:W2:Y:S02]  /*2490*/  LDG.E R2, [R2.64] ;  /* 0x0000002402027981 */ /* 0x000ea4000c1e1900 */
[----:B--2---:R-:W0:Y:S02]  /*24a0*/  I2F R0, R2 ;  /* 0x0000000200007306 */ /* 0x004e240000201400 */
[----:B0-----:R-:W-:-:S04]  /*24b0*/  F2FP.BF16.PACK_AB R0, RZ, R0 ;  /* 0x00000000ff00723e */ /* 0x001fc800000010ff */
[----:B------:R-:W-:Y:S01]  /*24c0*/  PRMT R23, R0, 0x7610, R23 ;  /* 0x0000761000177816 */ /* 0x000fe20000000017 */
[----:B------:R-:W-:Y:S05]  /*24d0*/  BRA `(.L_x_469) ;  /* 0x00000e1000007947 */ /* 0x000fea0003800000 */
.L_x_470:
[----:B------:R-:W2:Y:S02]  /*24e0*/  LDG.E.U16 R2, [R2.64] ;  /* 0x0000002402027981 */ /* 0x000ea4000c1e1500 */
[----:B--2---:R-:W0:Y:S02]  /*24f0*/  I2F.S16 R0, R2 ;  /* 0x0000000200007306 */ /* 0x004e240000101400 */
[----:B0-----:R-:W-:-:S04]  /*2500*/  F2FP.BF16.PACK_AB R0, RZ, R0 ;  /* 0x00000000ff00723e */ /* 0x001fc800000010ff */
[----:B------:R-:W-:Y:S01]  /*2510*/  PRMT R23, R0, 0x7610, R23 ;  /* 0x0000761000177816 */ /* 0x000fe20000000017 */
[----:B------:R-:W-:Y:S05]  /*2520*/  BRA `(.L_x_469) ;  /* 0x00000dc000007947 */ /* 0x000fea0003800000 */
.L_x_465:
        /* <DEDUP_REMOVED lines=9> */
.L_x_473:
[----:B------:R-:W2:Y:S02]  /*25c0*/  LDG.E.U16 R0, [R2.64] ;  /* 0x0000002402007981 */ /* 0x000ea4000c1e1500 */
[----:B--2---:R-:W-:-:S05]  /*25d0*/  HADD2.F32 R0, -RZ, R0.H0_H0 ;  /* 0x20000000ff007230 */ /* 0x004fca0000004100 */
[----:B------:R-:W-:-:S04]  /*25e0*/  F2FP.BF16.PACK_AB R0, RZ, R0 ;  /* 0x00000000ff00723e */ /* 0x000fc800000010ff */
[----:B------:R-:W-:Y:S01]  /*25f0*/  PRMT R23, R0, 0x7610, R23 ;  /* 0x0000761000177816 */ /* 0x000fe20000000017 */
[----:B------:R-:W-:Y:S05]  /*2600*/  BRA `(.L_x_469) ;  /* 0x00000ce000007947 */ /* 0x000fea0003800000 */
.L_x_472:
        /* <DEDUP_REMOVED lines=9> */
.L_x_475:
[----:B------:R-:W2:Y:S02]  /*26a0*/  LDG.E.U16 R2, [R2.64] ;  /* 0x0000002402027981 */ /* 0x000ea4000c1e1500 */
[----:B--2---:R-:W-:-:S05]  /*26b0*/  HADD2.F32 R0, -RZ, R2.H0_H0 ;  /* 0x20000002ff007230 */ /* 0x004fca0000004100 */
[----:B------:R-:W-:-:S04]  /*26c0*/  F2FP.BF16.PACK_AB R0, RZ, R0 ;  /* 0x00000000ff00723e */ /* 0x000fc800000010ff */
[----:B------:R-:W-:Y:S01]  /*26d0*/  PRMT R23, R0, 0x7610, R23 ;  /* 0x0000761000177816 */ /* 0x000fe20000000017 */
[----:B------:R-:W-:Y:S05]  /*26e0*/  BRA `(.L_x_469) ;  /* 0x00000c0000007947 */ /* 0x000fea0003800000 */
.L_x_474:
[----:B------:R-:W2:Y:S02]  /*26f0*/  LDG.E.64 R2, [R2.64] ;  /* 0x0000002402027981 */ /* 0x000ea4000c1e1b00 */
[----:B--2---:R-:W0:Y:S01]  /*2700*/  F2F.F32.F64 R0, R2 ;  /* 0x0000000200007310 */ /* 0x004e220000301000 */
[----:B------:R-:W0:-:S14]  /*2710*/  DSETP.GEU.AND P0, PT, |R2|, c[0x2][0x0], PT ;  /* 0x008000000200762a */ /* 0x000e1c0003f0e200 */
[----:B0-----:R-:W-:-:S05]  /*2720*/  @!P0 FMUL R0, R0, 1.175494350822287508e-38 ;  /* 0x0080000000008820 */ /* 0x001fca0000400000 */
[----:B------:R-:W-:-:S04]  /*2730*/  F2FP.BF16.PACK_AB R0, RZ, R0 ;  /* 0x00000000ff00723e */ /* 0x000fc800000010ff */
[----:B------:R-:W-:Y:S01]  /*2740*/  PRMT R23, R0, 0x7610, R23 ;  /* 0x0000761000177816 */ /* 0x000fe20000000017 */
[----:B------:R-:W-:Y:S05]  /*2750*/  BRA `(.L_x_469) ;  /* 0x00000b9000007947 */ /* 0x000fea0003800000 */
.L_x_464:
        /* <DEDUP_REMOVED lines=14> */
.L_x_478:
[----:B------:R-:W2:Y:S02]  /*2840*/  LDG.E.64 R2, [R2.64] ;  /* 0x0000002402027981 */ /* 0x000ea4000c1e1b00 */
[----:B--2---:R-:W0:Y:S01]  /*2850*/  F2F.F32.F64 R0, R2 ;  /* 0x0000000200007310 */ /* 0x004e220000301000 */
[----:B------:R-:W0:-:S14]  /*2860*/  DSETP.GEU.AND P0, PT, |R2|, c[0x2][0x0], PT ;  /* 0x008000000200762a */ /* 0x000e1c0003f0e200 */
[----:B0-----:R-:W-:-:S05]  /*2870*/  @!P0 FMUL R0, R0, 1.175494350822287508e-38 ;  /* 0x0080000000008820 */ /* 0x001fca0000400000 */
[----:B------:R-:W-:-:S04]  /*2880*/  F2FP.BF16.PACK_AB R0, RZ, R0 ;  /* 0x00000000ff00723e */ /* 0x000fc800000010ff */
[----:B------:R-:W-:Y:S01]  /*2890*/  PRMT R23, R0, 0x7610, R23 ;  /* 0x0000761000177816 */ /* 0x000fe20000000017 */
[----:B------:R-:W-:Y:S05]  /*28a0*/  BRA `(.L_x_469) ;  /* 0x00000a4000007947 */ /* 0x000fea0003800000 */
.L_x_477:
        /* <DEDUP_REMOVED lines=28> */
.L_x_480:
[----:B------:R-:W2:Y:S02]  /*2a70*/  LDG.E.U8 R3, [R2.64] ;  /* 0x0000002402037981 */ /* 0x000ea4000c1e1100 */
[----:B--2---:R-:W-:-:S05]  /*2a80*/  IMAD.SHL.U32 R0, R3, 0x2000000, RZ ;  /* 0x0200000003007824 */ /* 0x004fca00078e00ff */
[----:B------:R-:W-:-:S13]  /*2a90*/  ISETP.GE.U32.AND P0, PT, R0, 0x8000000, PT ;  /* 0x080000000000780c */ /* 0x000fda0003f06070 */
[C---:B------:R-:W-:Y:S02]  /*2aa0*/  @P0 IMAD.SHL.U32 R4, R3.reuse, 0x200000, RZ ;  /* 0x0020000003040824 */ /* 0x040fe400078e00ff */
[C---:B------:R-:W-:Y:S02]  /*2ab0*/  @!P0 IMAD.SHL.U32 R0, R3.reuse, 0x100, RZ ;  /* 0x0000010003008824 */ /* 0x040fe400078e00ff */
[----:B------:R-:W-:Y:S01]  /*2ac0*/  IMAD.SHL.U32 R3, R3, 0x1000000, RZ ;  /* 0x0100000003037824 */ /* 0x000fe200078e00ff */
[----:B------:R-:W-:Y:S02]  /*2ad0*/  @P0 LOP3.LUT R4, R4, 0xfe00000, RZ, 0xc0, !PT ;  /* 0x0fe0000004040812 */ /* 0x000fe400078ec0ff */
        /* <DEDUP_REMOVED lines=9> */
.L_x_479:
[----:B------:R0:W5:Y:S01]  /*2b70*/  LDG.E.U16 R23, [R2.64] ;  /* 0x0000002402177981 */ /* 0x000162000c1e1500 */
[----:B------:R-:W-:Y:S05]  /*2b80*/  BRA `(.L_x_469) ;  /* 0x0000076000007947 */ /* 0x000fea0003800000 */
.L_x_476:
        /* <DEDUP_REMOVED lines=12> */
.L_x_483:
        /* <DEDUP_REMOVED lines=21> */
.L_x_487:
[----:B------:R-:W-:Y:S05]  /*2da0*/  BSYNC B1 ;  /* 0x0000000000017941 */ /* 0x000fea0003800000 */
.L_x_486:
[----:B------:R-:W-:Y:S01]  /*2db0*/  LEA R3, R0, 0x3b800000, 0x17 ;  /* 0x3b80000000037811 */ /* 0x000fe200078eb8ff */
[----:B------:R-:W-:-:S05]  /*2dc0*/  IMAD.SHL.U32 R0, R2, 0x100000, RZ ;  /* 0x0010000002007824 */ /* 0x000fca00078e00ff */
[----:B------:R-:W-:Y:S02]  /*2dd0*/  LOP3.LUT R0, R3, R0, R4, 0xfe, !PT ;  /* 0x0000000003007212 */ /* 0x000fe400078efe04 */
.L_x_485:
[----:B------:R-:W-:Y:S05]  /*2de0*/  BSYNC B0 ;  /* 0x0000000000007941 */ /* 0x000fea0003800000 */
.L_x_484:
[----:B------:R-:W-:-:S04]  /*2df0*/  F2FP.BF16.PACK_AB R0, RZ, R0 ;  /* 0x00000000ff00723e */ /* 0x000fc800000010ff */
[----:B------:R-:W-:Y:S01]  /*2e00*/  PRMT R23, R0, 0x7610, R23 ;  /* 0x0000761000177816 */ /* 0x000fe20000000017 */
[----:B------:R-:W-:Y:S05]  /*2e10*/  BRA `(.L_x_469) ;  /* 0x000004d000007947 */ /* 0x000fea0003800000 */
.L_x_482:
        /* <DEDUP_REMOVED lines=21> */
.L_x_491:
[----:B------:R-:W-:Y:S05]  /*2f70*/  BSYNC B1 ;  /* 0x0000000000017941 */ /* 0x000fea0003800000 */
.L_x_490:
[----:B------:R-:W-:Y:S01]  /*2f80*/  LEA R3, R0, 0x37800000, 0x17 ;  /* 0x3780000000037811 */ /* 0x000fe200078eb8ff */
[----:B------:R-:W-:-:S05]  /*2f90*/  IMAD.SHL.U32 R0, R2, 0x200000, RZ ;  /* 0x0020000002007824 */ /* 0x000fca00078e00ff */
[----:B------:R-:W-:Y:S02]  /*2fa0*/  LOP3.LUT R0, R3, R0, R4, 0xfe, !PT ;  /* 0x0000000003007212 */ /* 0x000fe400078efe04 */
.L_x_489:
[----:B------:R-:W-:Y:S05]  /*2fb0*/  BSYNC B0 ;  /* 0x0000000000007941 */ /* 0x000fea0003800000 */
.L_x_488:
[----:B------:R-:W-:-:S04]  /*2fc0*/  F2FP.BF16.PACK_AB R0, RZ, R0 ;  /* 0x00000000ff00723e */ /* 0x000fc800000010ff */
[----:B------:R-:W-:Y:S01]  /*2fd0*/  PRMT R23, R0, 0x7610, R23 ;  /* 0x0000761000177816 */ /* 0x000fe20000000017 */
[----:B------:R-:W-:Y:S05]  /*2fe0*/  BRA `(.L_x_469) ;  /* 0x0000030000007947 */ /* 0x000fea0003800000 */
.L_x_481:
        /* <DEDUP_REMOVED lines=14> */
.L_x_495:
[----:B------:R-:W-:Y:S05]  /*30d0*/  BSYNC B0 ;  /* 0x0000000000007941 */ /* 0x000fea0003800000 */
.L_x_494:
[----:B------:R-:W-:-:S04]  /*30e0*/  F2FP.BF16.PACK_AB R0, RZ, R0 ;  /* 0x00000000ff00723e */ /* 0x000fc800000010ff */
[----:B------:R-:W-:Y:S01]  /*30f0*/  PRMT R23, R0, 0x7610, R23 ;  /* 0x0000761000177816 */ /* 0x000fe20000000017 */
[----:B------:R-:W-:Y:S05]  /*3100*/  BRA `(.L_x_469) ;  /* 0x000001e000007947 */ /* 0x000fea0003800000 */
.L_x_468:
        /* <DEDUP_REMOVED lines=21> */
.L_x_493:
[----:B------:R-:W2:Y:S02]  /*3260*/  LDG.E.64 R2, [R2.64] ;  /* 0x0000002402027981 */ /* 0x000ea4000c1e1b00 */
[----:B--2---:R-:W0:Y:S02]  /*3270*/  I2F.U64 R0, R2 ;  /* 0x0000000200007312 */ /* 0x004e240000301000 */
[----:B0-----:R-:W-:-:S04]  /*3280*/  F2FP.BF16.PACK_AB R0, RZ, R0 ;  /* 0x00000000ff00723e */ /* 0x001fc800000010ff */
[----:B------:R-:W-:Y:S01]  /*3290*/  PRMT R23, R0, 0x7610, R23 ;  /* 0x0000761000177816 */ /* 0x000fe20000000017 */
[----:B------:R-:W-:Y:S05]  /*32a0*/  BRA `(.L_x_469) ;  /* 0x0000004000007947 */ /* 0x000fea0003800000 */
.L_x_492:
[----:B------:R-:W2:Y:S02]  /*32b0*/  LDG.E R2, [R2.64] ;  /* 0x0000002402027981 */ /* 0x000ea4000c1e1900 */
[----:B--2---:R-:W0:Y:S02]  /*32c0*/  I2F.U32 R0, R2 ;  /* 0x0000000200007306 */ /* 0x004e240000201000 */
[----:B0-----:R-:W-:-:S04]  /*32d0*/  F2FP.BF16.PACK_AB R0, RZ, R0 ;  /* 0x00000000ff00723e */ /* 0x001fc800000010ff */
[----:B------:R-:W-:Y:S02]  /*32e0*/  PRMT R23, R0, 0x7610, R23 ;  /* 0x0000761000177816 */ /* 0x000fe40000000017 */
.L_x_469:
        /* <DEDUP_REMOVED lines=19> */
.L_x_499:
[----:B------:R-:W2:Y:S02]  /*3420*/  LDG.E.U8 R2, [R2.64] ;  /* 0x0000002402027981 */ /* 0x000ea4000c1e1100 */
[----:B--2---:R-:W0:Y:S02]  /*3430*/  I2F.U16 R0, R2 ;  /* 0x0000000200007306 */ /* 0x004e240000101000 */
[----:B0-----:R-:W-:-:S04]  /*3440*/  F2FP.BF16.PACK_AB R0, RZ, R0 ;  /* 0x00000000ff00723e */ /* 0x001fc800000010ff */
[----:B------:R-:W-:Y:S01]  /*3450*/  PRMT R26, R0, 0x7610, R26 ;  /* 0x00007610001a7816 */ /* 0x000fe2000000001a */
[----:B------:R-:W-:Y:S05]  /*3460*/  BRA `(.L_x_501) ;  /* 0x00000f0000007947 */ /* 0x000fea0003800000 */
.L_x_498:
        /* <DEDUP_REMOVED lines=11> */
.L_x_503:
[----:B------:R-:W2:Y:S02]  /*3520*/  LDG.E R2, [R2.64] ;  /* 0x0000002402027981 */ /* 0x000ea4000c1e1900 */
[----:B--2---:R-:W0:Y:S02]  /*3530*/  I2F R0, R2 ;  /* 0x0000000200007306 */ /* 0x004e240000201400 */
[----:B0-----:R-:W-:-:S04]  /*3540*/  F2FP.BF16.PACK_AB R0, RZ, R0 ;  /* 0x00000000ff00723e */ /* 0x001fc800000010ff */
[----:B------:R-:W-:Y:S01]  /*3550*/  PRMT R26, R0, 0x7610, R26 ;  /* 0x00007610001a7816 */ /* 0x000fe2000000001a */
[----:B------:R-:W-:Y:S05]  /*3560*/  BRA `(.L_x_501) ;  /* 0x00000e0000007947 */ /* 0x000fea0003800000 */
.L_x_502:
[----:B------:R-:W2:Y:S02]  /*3570*/  LDG.E.U16 R2, [R2.64] ;  /* 0x0000002402027981 */ /* 0x000ea4000c1e1500 */
[----:B--2---:R-:W0:Y:S02]  /*3580*/  I2F.S16 R0, R2 ;  /* 0x0000000200007306 */ /* 0x004e240000101400 */
[----:B0-----:R-:W-:-:S04]  /*3590*/  F2FP.BF16.PACK_AB R0, RZ, R0 ;  /* 0x00000000ff00723e */ /* 0x001fc800000010ff */
[----:B------:R-:W-:Y:S01]  /*35a0*/  PRMT R26, R0, 0x7610, R26 ;  /* 0x00007610001a7816 */ /* 0x000fe2000000001a */
[----:B------:R-:W-:Y:S05]  /*35b0*/  BRA `(.L_x_501) ;  /* 0x00000db000007947 */ /* 0x000fea0003800000 */
.L_x_497:
        /* <DEDUP_REMOVED lines=9> */
.L_x_505:
[----:B------:R-:W2:Y:S02]  /*3650*/  LDG.E.U16 R0, [R2.64] ;  /* 0x0000002402007981 */ /* 0x000ea4000c1e1500 */
[----:B--2---:R-:W-:-:S05]  /*3660*/  HADD2.F32 R0, -RZ, R0.H0_H0 ;  /* 0x20000000ff007230 */ /* 0x004fca0000004100 */
[----:B------:R-:W-:-:S04]  /*3670*/  F2FP.BF16.PACK_AB R0, RZ, R0 ;  /* 0x00000000ff00723e */ /* 0x000fc800000010ff */
[----:B------:R-:W-:Y:S01]  /*3680*/  PRMT R26, R0, 0x7610, R26 ;  /* 0x00007610001a7816 */ /* 0x000fe2000000001a */
[----:B------:R-:W-:Y:S05]  /*3690*/  BRA `(.L_x_501) ;  /* 0x00000cd000007947 */ /* 0x000fea0003800000 */
.L_x_504:
        /* <DEDUP_REMOVED lines=9> */
.L_x_507:
[----:B------:R-:W2:Y:S02]  /*3730*/  LDG.E.U16 R2, [R2.64] ;  /* 0x0000002402027981 */ /* 0x000ea4000c1e1500 */
[----:B--2---:R-:W-:-:S05]  /*3740*/  HADD2.F32 R0, -RZ, R2.H0_H0 ;  /* 0x20000002ff007230 */ /* 0x004fca0000004100 */
[----:B------:R-:W-:-:S04]  /*3750*/  F2FP.BF16.PACK_AB R0, RZ, R0 ;  /* 0x00000000ff00723e */ /* 0x000fc800000010ff */
[----:B------:R-:W-:Y:S01]  /*3760*/  PRMT R26, R0, 0x7610, R26 ;  /* 0x00007610001a7816 */ /* 0x000fe2000000001a */
[----:B------:R-:W-:Y:S05]  /*3770*/  BRA `(.L_x_501) ;  /* 0x00000bf000007947 */ /* 0x000fea0003800000 */
.L_x_506:
[----:B------:R-:W2:Y:S02]  /*3780*/  LDG.E.64 R2, [R2.64] ;  /* 0x0000002402027981 */ /* 0x000ea4000c1e1b00 */
[----:B--2---:R-:W0:Y:S01]  /*3790*/  F2F.F32.F64 R0, R2 ;  /* 0x0000000200007310 */ /* 0x004e220000301000 */
[----:B------:R-:W0:-:S14]  /*37a0*/  DSETP.GEU.AND P0, PT, |R2|, c[0x2][0x0], PT ;  /* 0x008000000200762a */ /* 0x000e1c0003f0e200 */
[----:B0-----:R-:W-:-:S05]  /*37b0*/  @!P0 FMUL R0, R0, 1.175494350822287508e-38 ;  /* 0x0080000000008820 */ /* 0x001fca0000400000 */
[----:B------:R-:W-:-:S04]  /*37c0*/  F2FP.BF16.PACK_AB R0, RZ, R0 ;  /* 0x00000000ff00723e */ /* 0x000fc800000010ff */
[----:B------:R-:W-:Y:S01]  /*37d0*/  PRMT R26, R0, 0x7610, R26 ;  /* 0x00007610001a7816 */ /* 0x000fe2000000001a */
[----:B------:R-:W-:Y:S05]  /*37e0*/  BRA `(.L_x_501) ;  /* 0x00000b8000007947 */ /* 0x000fea0003800000 */
.L_x_496:
        /* <DEDUP_REMOVED lines=14> */
.L_x_510:
[----:B------:R-:W2:Y:S02]  /*38d0*/  LDG.E.64 R2, [R2.64] ;  /* 0x0000002402027981 */ /* 0x000ea4000c1e1b00 */
[----:B--2---:R-:W0:Y:S01]  /*38e0*/  F2F.F32.F64 R0, R2 ;  /* 0x0000000200007310 */ /* 0x004e220000301000 */
[----:B------:R-:W0:-:S14]  /*38f0*/  DSETP.GEU.AND P0, PT, |R2|, c[0x2][0x0], PT ;  /* 0x008000000200762a */ /* 0x000e1c0003f0e200 */
[----:B0-----:R-:W-:-:S05]  /*3900*/  @!P0 FMUL R0, R0, 1.175494350822287508e-38 ;  /* 0x0080000000008820 */ /* 0x001fca0000400000 */
[----:B------:R-:W-:-:S04]  /*3910*/  F2FP.BF16.PACK_AB R0, RZ, R0 ;  /* 0x00000000ff00723e */ /* 0x000fc800000010ff */
[----:B------:R-:W-:Y:S01]  /*3920*/  PRMT R26, R0, 0x7610, R26 ;  /* 0x00007610001a7816 */ /* 0x000fe2000000001a */
[----:B------:R-:W-:Y:S05]  /*3930*/  BRA `(.L_x_501) ;  /* 0x00000a3000007947 */ /* 0x000fea0003800000 */
.L_x_509:
        /* <DEDUP_REMOVED lines=28> */
.L_x_512:
        /* <DEDUP_REMOVED lines=15> */
.L_x_511:
[----:B------:R0:W5:Y:S01]  /*3bf0*/  LDG.E.U16 R26, [R2.64] ;  /* 0x00000024021a7981 */ /* 0x000162000c1e1500 */
[----:B------:R-:W-:Y:S05]  /*3c00*/  BRA `(.L_x_501) ;  /* 0x0000076000007947 */ /* 0x000fea0003800000 */
.L_x_508:
        /* <DEDUP_REMOVED lines=12> */
.L_x_515:
        /* <DEDUP_REMOVED lines=21> */
.L_x_519:
[----:B------:R-:W-:Y:S05]  /*3e20*/  BSYNC B1 ;  /* 0x0000000000017941 */ /* 0x000fea0003800000 */
.L_x_518:
[----:B------:R-:W-:Y:S01]  /*3e30*/  LEA R3, R0, 0x3b800000, 0x17 ;  /* 0x3b80000000037811 */ /* 0x000fe200078eb8ff */
[----:B------:R-:W-:-:S05]  /*3e40*/  IMAD.SHL.U32 R0, R2, 0x100000, RZ ;  /* 0x0010000002007824 */ /* 0x000fca00078e00ff */
[----:B------:R-:W-:Y:S02]  /*3e50*/  LOP3.LUT R0, R3, R0, R4, 0xfe, !PT ;  /* 0x0000000003007212 */ /* 0x000fe400078efe04 */
.L_x_517:
[----:B------:R-:W-:Y:S05]  /*3e60*/  BSYNC B0 ;  /* 0x0000000000007941 */ /* 0x000fea0003800000 */
.L_x_516:
[----:B------:R-:W-:-:S04]  /*3e70*/  F2FP.BF16.PACK_AB R0, RZ, R0 ;  /* 0x00000000ff00723e */ /* 0x000fc800000010ff */
[----:B------:R-:W-:Y:S01]  /*3e80*/  PRMT R26, R0, 0x7610, R26 ;  /* 0x00007610001a7816 */ /* 0x000fe2000000001a */
[----:B------:R-:W-:Y:S05]  /*3e90*/  BRA `(.L_x_501) ;  /* 0x000004d000007947 */ /* 0x000fea0003800000 */
.L_x_514:
        /* <DEDUP_REMOVED lines=21> */
.L_x_523:
[----:B------:R-:W-:Y:S05]  /*3ff0*/  BSYNC B1 ;  /* 0x0000000000017941 */ /* 0x000fea0003800000 */
.L_x_522:
[----:B------:R-:W-:Y:S01]  /*4000*/  LEA R3, R0, 0x37800000, 0x17 ;  /* 0x3780000000037811 */ /* 0x000fe200078eb8ff */
[----:B------:R-:W-:-:S05]  /*4010*/  IMAD.SHL.U32 R0, R2, 0x200000, RZ ;  /* 0x0020000002007824 */ /* 0x000fca00078e00ff */
[----:B------:R-:W-:Y:S02]  /*4020*/  LOP3.LUT R0, R3, R0, R4, 0xfe, !PT ;  /* 0x0000000003007212 */ /* 0x000fe400078efe04 */
.L_x_521:
[----:B------:R-:W-:Y:S05]  /*4030*/  BSYNC B0 ;  /* 0x0000000000007941 */ /* 0x000fea0003800000 */
.L_x_520:
[----:B------:R-:W-:-:S04]  /*4040*/  F2FP.BF16.PACK_AB R0, RZ, R0 ;  /* 0x00000000ff00723e */ /* 0x000fc800000010ff */
[----:B------:R-:W-:Y:S01]  /*4050*/  PRMT R26, R0, 0x7610, R26 ;  /* 0x00007610001a7816 */ /* 0x000fe2000000001a */
[----:B------:R-:W-:Y:S05]  /*4060*/  BRA `(.L_x_501) ;  /* 0x0000030000007947 */ /* 0x000fea0003800000 */
.L_x_513:
        /* <DEDUP_REMOVED lines=14> */
.L_x_527:
[----:B------:R-:W-:Y:S05]  /*4150*/  BSYNC B0 ;  /* 0x0000000000007941 */ /* 0x000fea0003800000 */
.L_x_526:
[----:B------:R-:W-:-:S04]  /*4160*/  F2FP.BF16.PACK_AB R0, RZ, R0 ;  /* 0x00000000ff00723e */ /* 0x000fc800000010ff */
[----:B------:R-:W-:Y:S01]  /*4170*/  PRMT R26, R0, 0x7610, R26 ;  /* 0x00007610001a7816 */ /* 0x000fe2000000001a */
[----:B------:R-:W-:Y:S05]  /*4180*/  BRA `(.L_x_501) ;  /* 0x000001e000007947 */ /* 0x000fea0003800000 */
.L_x_500:
        /* <DEDUP_REMOVED lines=21> */
.L_x_525:
[----:B------:R-:W2:Y:S02]  /*42e0*/  LDG.E.64 R2, [R2.64] ;  /* 0x0000002402027981 */ /* 0x000ea4000c1e1b00 */
[----:B--2---:R-:W0:Y:S02]  /*42f0*/  I2F.U64 R0, R2 ;  /* 0x0000000200007312 */ /* 0x004e240000301000 */
[----:B0-----:R-:W-:-:S04]  /*4300*/  F2FP.BF16.PACK_AB R0, RZ, R0 ;  /* 0x00000000ff00723e */ /* 0x001fc800000010ff */
[----:B------:R-:W-:Y:S01]  /*4310*/  PRMT R26, R0, 0x7610, R26 ;  /* 0x00007610001a7816 */ /* 0x000fe2000000001a */
[----:B------:R-:W-:Y:S05]  /*4320*/  BRA `(.L_x_501) ;  /* 0x0000004000007947 */ /* 0x000fea0003800000 */
.L_x_524:
[----:B------:R-:W2:Y:S02]  /*4330*/  LDG.E R2, [R2.64] ;  /* 0x0000002402027981 */ /* 0x000ea4000c1e1900 */
[----:B--2---:R-:W0:Y:S02]  /*4340*/  I2F.U32 R0, R2 ;  /* 0x0000000200007306 */ /* 0x004e240000201000 */
[----:B0-----:R-:W-:-:S04]  /*4350*/  F2FP.BF16.PACK_AB R0, RZ, R0 ;  /* 0x00000000ff00723e */ /* 0x001fc800000010ff */
[----:B------:R-:W-:Y:S02]  /*4360*/  PRMT R26, R0, 0x7610, R26 ;  /* 0x00007610001a7816 */ /* 0x000fe4000000001a */
.L_x_501:
[----:B------:R-:W-:-:S05]  /*4370*/  IADD3 R17, R17, 0x80, RZ ;  /* 0x0000008011117810 */ /* 0x000fca0007ffe0ff */
.L_x_463:
[----:B------:R-:W-:Y:S05]  /*4380*/  BSYNC B6 ;  /* 0x0000000000067941 */ /* 0x000fea0003800000 */
.L_x_462:
[----:B------:R-:W-:Y:S01]  /*4390*/  ISETP.GE.AND P0, PT, R17, R22, PT ;  /* 0x000000161100720c */ /* 0x000fe20003f06270 */
[----:B------:R-:W-:Y:S01]  /*43a0*/  BSSY B6, `(.L_x_528) ;  /* 0x0000216000067945 */ /* 0x000fe20003800000 */
[----:B------:R-:W-:Y:S02]  /*43b0*/  PRMT R27, RZ, 0x7610, R27 ;  /* 0x00007610ff1b7816 */ /* 0x000fe4000000001b */
[----:B------:R-:W-:Y:S02]  /*43c0*/  PRMT R28, RZ, 0x7610, R28 ;  /* 0x00007610ff1c7816 */ /* 0x000fe4000000001c */
[----:B0-----:R-:W-:-:S07]  /*43d0*/  PRMT R2, RZ, 0x7610, R2 ;  /* 0x00007610ff027816 */ /* 0x001fce0000000002 */
[----:B------:R-:W-:Y:S05]  /*43e0*/  @P0 BRA `(.L_x_529) ;  /* 0x0000211000000947 */ /* 0x000fea0003800000 */
[----:B------:R-:W-:Y:S01]  /*43f0*/  PRMT R0, R18, 0x9910, RZ ;  /* 0x0000991012007816 */ /* 0x000fe200000000ff */
        /* <DEDUP_REMOVED lines=19> */
.L_x_533:
[----:B------:R-:W2:Y:S02]  /*4530*/  LDG.E.U8 R4, [R4.64] ;  /* 0x0000002404047981 */ /* 0x000ea4000c1e1100 */
[----:B--2---:R-:W0:Y:S02]  /*4540*/  I2F.U16 R0, R4 ;  /* 0x0000000400007306 */ /* 0x004e240000101000 */
[----:B0-----:R-:W-:-:S04]  /*4550*/  F2FP.BF16.PACK_AB R0, RZ, R0 ;  /* 0x00000000ff00723e */ /* 0x001fc800000010ff */
[----:B------:R-:W-:Y:S01]  /*4560*/  PRMT R28, R0, 0x7610, R28 ;  /* 0x00007610001c7816 */ /* 0x000fe2000000001c */
[----:B------:R-:W-:Y:S05]  /*4570*/  BRA `(.L_x_535) ;  /* 0x00000f0000007947 */ /* 0x000fea0003800000 */
.L_x_532:
        /* <DEDUP_REMOVED lines=11> */
.L_x_537:
[----:B------:R-:W2:Y:S02]  /*4630*/  LDG.E R4, [R4.64] ;  /* 0x0000002404047981 */ /* 0x000ea4000c1e1900 */
[----:B--2---:R-:W0:Y:S02]  /*4640*/  I2F R0, R4 ;  /* 0x0000000400007306 */ /* 0x004e240000201400 */
[----:B0-----:R-:W-:-:S04]  /*4650*/  F2FP.BF16.PACK_AB R0, RZ, R0 ;  /* 0x00000000ff00723e */ /* 0x001fc800000010ff */
[----:B------:R-:W-:Y:S01]  /*4660*/  PRMT R28, R0, 0x7610, R28 ;  /* 0x00007610001c7816 */ /* 0x000fe2000000001c */
[----:B------:R-:W-:Y:S05]  /*4670*/  BRA `(.L_x_535) ;  /* 0x00000e0000007947 */ /* 0x000fea0003800000 */
.L_x_536:
[----:B------:R-:W2:Y:S02]  /*4680*/  LDG.E.U16 R4, [R4.64] ;  /* 0x0000002404047981 */ /* 0x000ea4000c1e1500 */
[----:B--2---:R-:W0:Y:S02]  /*4690*/  I2F.S16 R0, R4 ;  /* 0x0000000400007306 */ /* 0x004e240000101400 */
[----:B0-----:R-:W-:-:S04]  /*46a0*/  F2FP.BF16.PACK_AB R0, RZ, R0 ;  /* 0x00000000ff00723e */ /* 0x001fc800000010ff */
[----:B------:R-:W-:Y:S01]  /*46b0*/  PRMT R28, R0, 0x7610, R28 ;  /* 0x00007610001c7816 */ /* 0x000fe2000000001c */
[----:B------:R-:W-:Y:S05]  /*46c0*/  BRA `(.L_x_535) ;  /* 0x00000db000007947 */ /* 0x000fea0003800000 */
.L_x_531:
        /* <DEDUP_REMOVED lines=9> */
.L_x_539:
[----:B------:R-:W2:Y:S02]  /*4760*/  LDG.E.U16 R0, [R4.64] ;  /* 0x0000002404007981 */ /* 0x000ea4000c1e1500 */
[----:B--2---:R-:W-:-:S05]  /*4770*/  HADD2.F32 R0, -RZ, R0.H0_H0 ;  /* 0x20000000ff007230 */ /* 0x004fca0000004100 */
[----:B------:R-:W-:-:S04]  /*4780*/  F2FP.BF16.PACK_AB R0, RZ, R0 ;  /* 0x00000000ff00723e */ /* 0x000fc800000010ff */
[----:B------:R-:W-:Y:S01]  /*4790*/  PRMT R28, R0, 0x7610, R28 ;  /* 0x00007610001c7816 */ /* 0x000fe2000000001c */
[----:B------:R-:W-:Y:S05]  /*47a0*/  BRA `(.L_x_535) ;  /* 0x00000cd000007947 */ /* 0x000fea0003800000 */
.L_x_538:
        /* <DEDUP_REMOVED lines=9> */
.L_x_541:
[----:B------:R-:W2:Y:S02]  /*4840*/  LDG.E.U16 R4, [R4.64] ;  /* 0x0000002404047981 */ /* 0x000ea4000c1e1500 */
[----:B--2---:R-:W-:-:S05]  /*4850*/  HADD2.F32 R0, -RZ, R4.H0_H0 ;  /* 0x20000004ff007230 */ /* 0x004fca0000004100 */
[----:B------:R-:W-:-:S04]  /*4860*/  F2FP.BF16.PACK_AB R0, RZ, R0 ;  /* 0x00000000ff00723e */ /* 0x000fc800000010ff */
[----:B------:R-:W-:Y:S01]  /*4870*/  PRMT R28, R0, 0x7610, R28 ;  /* 0x00007610001c7816 */ /* 0x000fe2000000001c */
[----:B------:R-:W-:Y:S05]  /*4880*/  BRA `(.L_x_535) ;  /* 0x00000bf000007947 */ /* 0x000fea0003800000 */
.L_x_540:
[----:B------:R-:W2:Y:S02]  /*4890*/  LDG.E.64 R4, [R4.64] ;  /* 0x0000002404047981 */ /* 0x000ea4000c1e1b00 */
[----:B--2---:R-:W0:Y:S01]  /*48a0*/  F2F.F32.F64 R0, R4 ;  /* 0x0000000400007310 */ /* 0x004e220000301000 */
[----:B------:R-:W0:-:S14]  /*48b0*/  DSETP.GEU.AND P0, PT, |R4|, c[0x2][0x0], PT ;  /* 0x008000000400762a */ /* 0x000e1c0003f0e200 */
[----:B0-----:R-:W-:-:S05]  /*48c0*/  @!P0 FMUL R0, R0, 1.175494350822287508e-38 ;  /* 0x0080000000008820 */ /* 0x001fca0000400000 */
[----:B------:R-:W-:-:S04]  /*48d0*/  F2FP.BF16.PACK_AB R0, RZ, R0 ;  /* 0x00000000ff00723e */ /* 0x000fc800000010ff */
[----:B------:R-:W-:Y:S01]  /*48e0*/  PRMT R28, R0, 0x7610, R28 ;  /* 0x00007610001c7816 */ /* 0x000fe2000000001c */
[----:B------:R-:W-:Y:S05]  /*48f0*/  BRA `(.L_x_535) ;  /* 0x00000b8000007947 */ /* 0x000fea0003800000 */
.L_x_530:
        /* <DEDUP_REMOVED lines=14> */
.L_x_544:
[----:B------:R-:W2:Y:S02]  /*49e0*/  LDG.E.64 R4, [R4.64] ;  /* 0x0000002404047981 */ /* 0x000ea4000c1e1b00 */
[----:B--2---:R-:W0:Y:S01]  /*49f0*/  F2F.F32.F64 R0, R4 ;  /* 0x0000000400007310 */ /* 0x004e220000301000 */
[----:B------:R-:W0:-:S14]  /*4a00*/  DSETP.GEU.AND P0, PT, |R4|, c[0x2][0x0], PT ;  /* 0x008000000400762a */ /* 0x000e1c0003f0e200 */
[----:B0-----:R-:W-:-:S05]  /*4a10*/  @!P0 FMUL R0, R0, 1.175494350822287508e-38 ;  /* 0x0080000000008820 */ /* 0x001fca0000400000 */
[----:B------:R-:W-:-:S04]  /*4a20*/  F2FP.BF16.PACK_AB R0, RZ, R0 ;  /* 0x00000000ff00723e */ /* 0x000fc800000010ff */
[----:B------:R-:W-:Y:S01]  /*4a30*/  PRMT R28, R0, 0x7610, R28 ;  /* 0x00007610001c7816 */ /* 0x000fe2000000001c */
[----:B------:R-:W-:Y:S05]  /*4a40*/  BRA `(.L_x_535) ;  /* 0x00000a3000007947 */ /* 0x000fea0003800000 */
.L_x_543:
        /* <DEDUP_REMOVED lines=28> */
.L_x_546:
[----:B------:R-:W2:Y:S02]  /*4c10*/  LDG.E.U8 R4, [R4.64] ;  /* 0x0000002404047981 */ /* 0x000ea4000c1e1100 */
[----:B--2---:R-:W-:-:S05]  /*4c20*/  IMAD.SHL.U32 R0, R4, 0x2000000, RZ ;  /* 0x0200000004007824 */ /* 0x004fca00078e00ff */
[----:B------:R-:W-:-:S13]  /*4c30*/  ISETP.GE.U32.AND P0, PT, R0, 0x8000000, PT ;  /* 0x080000000000780c */ /* 0x000fda0003f06070 */
[C---:B------:R-:W-:Y:S02]  /*4c40*/  @!P0 IMAD.SHL.U32 R0, R4.reuse, 0x100, RZ ;  /* 0x0000010004008824 */ /* 0x040fe400078e00ff */
[----:B------:R-:W-:-:S03]  /*4c50*/  @P0 IMAD.SHL.U32 R3, R4, 0x200000, RZ ;  /* 0x0020000004030824 */ /* 0x000fc600078e00ff */
[----:B------:R-:W-:Y:S02]  /*4c60*/  @!P0 LOP3.LUT R0, R0, 0x7f00, RZ, 0xc0, !PT ;  /* 0x00007f0000008812 */ /* 0x000fe400078ec0ff */
[----:B------:R-:W-:Y:S02]  /*4c70*/  @P0 LOP3.LUT R3, R3, 0x70000000, RZ, 0xfc, !PT ;  /* 0x7000000003030812 */ /* 0x000fe400078efcff */
[----:B------:R-:W-:-:S03]  /*4c80*/  @!P0 LOP3.LUT R0, R0, 0x3f000000, RZ, 0xfc, !PT ;  /* 0x3f00000000008812 */ /* 0x000fc600078efcff */
[----:B------:R-:W-:Y:S02]  /*4c90*/  @P0 FMUL.FTZ R3, R3, 1.9259299443872358531e-34 ;  /* 0x0780000003030820 */ /* 0x000fe40000410000 */
[----:B------:R-:W-:Y:S02]  /*4ca0*/  @!P0 FADD.FTZ R3, R0, -0.5 ;  /* 0xbf00000000038421 */ /* 0x000fe40000010000 */
[----:B------:R-:W-:-:S05]  /*4cb0*/  IMAD.SHL.U32 R0, R4, 0x1000000, RZ ;  /* 0x0100000004007824 */ /* 0x000fca00078e00ff */
[----:B------:R-:W-:-:S04]  /*4cc0*/  LOP3.LUT R0, R3, 0x80000000, R0, 0xf8, !PT ;  /* 0x8000000003007812 */ /* 0x000fc800078ef800 */
[----:B------:R-:W-:-:S04]  /*4cd0*/  F2FP.BF16.PACK_AB R0, RZ, R0 ;  /* 0x00000000ff00723e */ /* 0x000fc800000010ff */
[----:B------:R-:W-:Y:S01]  /*4ce0*/  PRMT R28, R0, 0x7610, R28 ;  /* 0x00007610001c7816 */ /* 0x000fe2000000001c */
[----:B------:R-:W-:Y:S05]  /*4cf0*/  BRA `(.L_x_535) ;  /* 0x0000078000007947 */ /* 0x000fea0003800000 */
.L_x_545:
[----:B------:R0:W5:Y:S01]  /*4d00*/  LDG.E.U16 R28, [R4.64] ;  /* 0x00000024041c7981 */ /* 0x000162000c1e1500 */
[----:B------:R-:W-:Y:S05]  /*4d10*/  BRA `(.L_x_535) ;  /* 0x0000076000007947 */ /* 0x000fea0003800000 */
.L_x_542:
        /* <DEDUP_REMOVED lines=12> */
.L_x_549:
        /* <DEDUP_REMOVED lines=21> */
.L_x_553:
[----:B------:R-:W-:Y:S05]  /*4f30*/  BSYNC B1 ;  /* 0x0000000000017941 */ /* 0x000fea0003800000 */
.L_x_552:
[----:B------:R-:W-:Y:S01]  /*4f40*/  LEA R5, R0, 0x3b800000, 0x17 ;  /* 0x3b80000000057811 */ /* 0x000fe200078eb8ff */
[----:B------:R-:W-:-:S05]  /*4f50*/  IMAD.SHL.U32 R0, R3, 0x100000, RZ ;  /* 0x0010000003007824 */ /* 0x000fca00078e00ff */
[----:B------:R-:W-:Y:S02]  /*4f60*/  LOP3.LUT R0, R5, R0, R6, 0xfe, !PT ;  /* 0x0000000005007212 */ /* 0x000fe400078efe06 */
.L_x_551:
[----:B------:R-:W-:Y:S05]  /*4f70*/  BSYNC B0 ;  /* 0x0000000000007941 */ /* 0x000fea0003800000 */
.L_x_550:
[----:B------:R-:W-:-:S04]  /*4f80*/  F2FP.BF16.PACK_AB R0, RZ, R0 ;  /* 0x00000000ff00723e */ /* 0x000fc800000010ff */
[----:B------:R-:W-:Y:S01]  /*4f90*/  PRMT R28, R0, 0x7610, R28 ;  /* 0x00007610001c7816 */ /* 0x000fe2000000001c */
[----:B------:R-:W-:Y:S05]  /*4fa0*/  BRA `(.L_x_535) ;  /* 0x000004d000007947 */ /* 0x000fea0003800000 */
.L_x_548:
        /* <DEDUP_REMOVED lines=21> */
.L_x_557:
[----:B------:R-:W-:Y:S05]  /*5100*/  BSYNC B1 ;  /* 0x0000000000017941 */ /* 0x000fea0003800000 */
.L_x_556:
[----:B------:R-:W-:Y:S01]  /*5110*/  LEA R5, R0, 0x37800000, 0x17 ;  /* 0x3780000000057811 */ /* 0x000fe200078eb8ff */
[----:B------:R-:W-:-:S05]  /*5120*/  IMAD.SHL.U32 R0, R3, 0x200000, RZ ;  /* 0x0020000003007824 */ /* 0x000fca00078e00ff */
[----:B------:R-:W-:Y:S02]  /*5130*/  LOP3.LUT R0, R5, R0, R6, 0xfe, !PT ;  /* 0x0000000005007212 */ /* 0x000fe400078efe06 */
.L_x_555:
[----:B------:R-:W-:Y:S05]  /*5140*/  BSYNC B0 ;  /* 0x0000000000007941 */ /* 0x000fea0003800000 */
.L_x_554:
[----:B------:R-:W-:-:S04]  /*5150*/  F2FP.BF16.PACK_AB R0, RZ, R0 ;  /* 0x00000000ff00723e */ /* 0x000fc800000010ff */
[----:B------:R-:W-:Y:S01]  /*5160*/  PRMT R28, R0, 0x7610, R28 ;  /* 0x00007610001c7816 */ /* 0x000fe2000000001c */
[----:B------:R-:W-:Y:S05]  /*5170*/  BRA `(.L_x_535) ;  /* 0x0000030000007947 */ /* 0x000fea0003800000 */
.L_x_547:
        /* <DEDUP_REMOVED lines=14> */
.L_x_561:
[----:B------:R-:W-:Y:S05]  /*5260*/  BSYNC B0 ;  /* 0x0000000000007941 */ /* 0x000fea0003800000 */
.L_x_560:
[----:B------:R-:W-:-:S04]  /*5270*/  F2FP.BF16.PACK_AB R0, RZ, R0 ;  /* 0x00000000ff00723e */ /* 0x000fc800000010ff */
[----:B------:R-:W-:Y:S01]  /*5280*/  PRMT R28, R0, 0x7610, R28 ;  /* 0x00007610001c7816 */ /* 0x000fe2000000001c */
[----:B------:R-:W-:Y:S05]  /*5290*/  BRA `(.L_x_535) ;  /* 0x000001e000007947 */ /* 0x000fea0003800000 */
.L_x_534:
        /* <DEDUP_REMOVED lines=21> */
.L_x_559:
[----:B------:R-:W2:Y:S02]  /*53f0*/  LDG.E.64 R4, [R4.64] ;  /* 0x0000002404047981 */ /* 0x000ea4000c1e1b00 */
[----:B--2---:R-:W0:Y:S02]  /*5400*/  I2F.U64 R0, R4 ;  /* 0x0000000400007312 */ /* 0x004e240000301000 */
[----:B0-----:R-:W-:-:S04]  /*5410*/  F2FP.BF16.PACK_AB R0, RZ, R0 ;  /* 0x00000000ff00723e */ /* 0x001fc800000010ff */
[----:B------:R-:W-:Y:S01]  /*5420*/  PRMT R28, R0, 0x7610, R28 ;  /* 0x00007610001c7816 */ /* 0x000fe2000000001c */
[----:B------:R-:W-:Y:S05]  /*5430*/  BRA `(.L_x_535) ;  /* 0x0000004000007947 */ /* 0x000fea0003800000 */
.L_x_558:
[----:B------:R-:W2:Y:S02]  /*5440*/  LDG.E R4, [R4.64] ;  /* 0x0000002404047981 */ /* 0x000ea4000c1e1900 */
[----:B--2---:R-:W0:Y:S02]  /*5450*/  I2F.U32 R0, R4 ;  /* 0x0000000400007306 */ /* 0x004e240000201000 */
[----:B0-----:R-:W-:-:S04]  /*5460*/  F2FP.BF16.PACK_AB R0, RZ, R0 ;  /* 0x00000000ff00723e */ /* 0x001fc800000010ff */
[----:B------:R-:W-:Y:S02]  /*5470*/  PRMT R28, R0, 0x7610, R28 ;  /* 0x00007610001c7816 */ /* 0x000fe4000000001c */
.L_x_535:
[----:B------:R-:W-:Y:S01]  /*5480*/  PRMT R0, R19, 0x9910, RZ ;  /* 0x0000991013007816 */ /* 0x000fe200000000ff */
[----:B------:R-:W-:-:S03]  /*5490*/  IMAD R2, R2, c[0x0][0x19c], RZ ;  /* 0x0000670002027a24 */ /* 0x000fc600078e02ff */
[----:B------:R-:W-:Y:S02]  /*54a0*/  ISETP.GT.AND P1, PT, R0, 0x9, PT ;  /* 0x000000090000780c */ /* 0x000fe40003f24270 */
[----:B0-----:R-:W-:-:S05]  /*54b0*/  IADD3 R4, P0, R2, c[0x0][0x188], RZ ;  /* 0x0000620002047a10 */ /* 0x001fca0007f1e0ff */
        /* <DEDUP_REMOVED lines=15> */
.L_x_565:
[----:B------:R-:W2:Y:S02]  /*55b0*/  LDG.E.U8 R4, [R4.64] ;  /* 0x0000002404047981 */ /* 0x000ea4000c1e1100 */
[----:B--2---:R-:W0:Y:S02]  /*55c0*/  I2F.U16 R0, R4 ;  /* 0x0000000400007306 */ /* 0x004e240000101000 */
[----:B0-----:R-:W-:-:S04]  /*55d0*/  F2FP.BF16.PACK_AB R0, RZ, R0 ;  /* 0x00000000ff00723e */ /* 0x001fc800000010ff */
[----:B------:R-:W-:Y:S01]  /*55e0*/  PRMT R2, R0, 0x7610, R2 ;  /* 0x0000761000027816 */ /* 0x000fe20000000002 */
[----:B------:R-:W-:Y:S05]  /*55f0*/  BRA `(.L_x_567) ;  /* 0x00000ef000007947 */ /* 0x000fea0003800000 */
.L_x_564:
        /* <DEDUP_REMOVED lines=11> */
.L_x_569:
[----:B------:R-:W2:Y:S02]  /*56b0*/  LDG.E R4, [R4.64] ;  /* 0x0000002404047981 */ /* 0x000ea4000c1e1900 */
[----:B--2---:R-:W0:Y:S02]  /*56c0*/  I2F R0, R4 ;  /* 0x0000000400007306 */ /* 0x004e240000201400 */
[----:B0-----:R-:W-:-:S04]  /*56d0*/  F2FP.BF16.PACK_AB R0, RZ, R0 ;  /* 0x00000000ff00723e */ /* 0x001fc800000010ff */
[----:B------:R-:W-:Y:S01]  /*56e0*/  PRMT R2, R0, 0x7610, R2 ;  /* 0x0000761000027816 */ /* 0x000fe20000000002 */
[----:B------:R-:W-:Y:S05]  /*56f0*/  BRA `(.L_x_567) ;  /* 0x00000df000007947 */ /* 0x000fea0003800000 */
.L_x_568:
[----:B------:R-:W2:Y:S02]  /*5700*/  LDG.E.U16 R4, [R4.64] ;  /* 0x0000002404047981 */ /* 0x000ea4000c1e1500 */
[----:B--2---:R-:W0:Y:S02]  /*5710*/  I2F.S16 R0, R4 ;  /* 0x0000000400007306 */ /* 0x004e240000101400 */
[----:B0-----:R-:W-:-:S04]  /*5720*/  F2FP.BF16.PACK_AB R0, RZ, R0 ;  /* 0x00000000ff00723e */ /* 0x001fc800000010ff */
[----:B------:R-:W-:Y:S01]  /*5730*/  PRMT R2, R0, 0x7610, R2 ;  /* 0x0000761000027816 */ /* 0x000fe20000000002 */
[----:B------:R-:W-:Y:S05]  /*5740*/  BRA `(.L_x_567) ;  /* 0x00000da000007947 */ /* 0x000fea0003800000 */
.L_x_563:
        /* <DEDUP_REMOVED lines=9> */
.L_x_571:
[----:B------:R-:W2:Y:S02]  /*57e0*/  LDG.E.U16 R0, [R4.64] ;  /* 0x0000002404007981 */ /* 0x000ea4000c1e1500 */
[----:B--2---:R-:W-:-:S05]  /*57f0*/  HADD2.F32 R0, -RZ, R0.H0_H0 ;  /* 0x20000000ff007230 */ /* 0x004fca0000004100 */
[----:B------:R-:W-:-:S04]  /*5800*/  F2FP.BF16.PACK_AB R0, RZ, R0 ;  /* 0x00000000ff00723e */ /* 0x000fc800000010ff */
[----:B------:R-:W-:Y:S01]  /*5810*/  PRMT R2, R0, 0x7610, R2 ;  /* 0x0000761000027816 */ /* 0x000fe20000000002 */
[----:B------:R-:W-:Y:S05]  /*5820*/  BRA `(.L_x_567) ;  /* 0x00000cc000007947 */ /* 0x000fea0003800000 */
.L_x_570:
        /* <DEDUP_REMOVED lines=9> */
.L_x_573:
[----:B------:R-:W2:Y:S02]  /*58c0*/  LDG.E.U16 R4, [R4.64] ;  /* 0x0000002404047981 */ /* 0x000ea4000c1e1500 */
[----:B--2---:R-:W-:-:S05]  /*58d0*/  HADD2.F32 R0, -RZ, R4.H0_H0 ;  /* 0x20000004ff007230 */ /* 0x004fca0000004100 */
[----:B------:R-:W-:-:S04]  /*58e0*/  F2FP.BF16.PACK_AB R0, RZ, R0 ;  /* 0x00000000ff00723e */ /* 0x000fc800000010ff */
[----:B------:R-:W-:Y:S01]  /*58f0*/  PRMT R2, R0, 0x7610, R2 ;  /* 0x0000761000027816 */ /* 0x000fe20000000002 */
[----:B------:R-:W-:Y:S05]  /*5900*/  BRA `(.L_x_567) ;  /* 0x00000be000007947 */ /* 0x000fea0003800000 */
.L_x_572:
[----:B------:R-:W2:Y:S02]  /*5910*/  LDG.E.64 R4, [R4.64] ;  /* 0x0000002404047981 */ /* 0x000ea4000c1e1b00 */
[----:B--2---:R-:W0:Y:S01]  /*5920*/  F2F.F32.F64 R0, R4 ;  /* 0x0000000400007310 */ /* 0x004e220000301000 */
[----:B------:R-:W0:-:S14]  /*5930*/  DSETP.GEU.AND P0, PT, |R4|, c[0x2][0x0], PT ;  /* 0x008000000400762a */ /* 0x000e1c0003f0e200 */
[----:B0-----:R-:W-:-:S05]  /*5940*/  @!P0 FMUL R0, R0, 1.175494350822287508e-38 ;  /* 0x0080000000008820 */ /* 0x001fca0000400000 */
[----:B------:R-:W-:-:S04]  /*5950*/  F2FP.BF16.PACK_AB R0, RZ, R0 ;  /* 0x00000000ff00723e */ /* 0x000fc800000010ff */
[----:B------:R-:W-:Y:S01]  /*5960*/  PRMT R2, R0, 0x7610, R2 ;  /* 0x0000761000027816 */ /* 0x000fe20000000002 */
[----:B------:R-:W-:Y:S05]  /*5970*/  BRA `(.L_x_567) ;  /* 0x00000b7000007947 */ /* 0x000fea0003800000 */
.L_x_562:
        /* <DEDUP_REMOVED lines=14> */
.L_x_576:
[----:B------:R-:W2:Y:S02]  /*5a60*/  LDG.E.64 R4, [R4.64] ;  /* 0x0000002404047981 */ /* 0x000ea4000c1e1b00 */
[----:B--2---:R-:W0:Y:S01]  /*5a70*/  F2F.F32.F64 R0, R4 ;  /* 0x0000000400007310 */ /* 0x004e220000301000 */
[----:B------:R-:W0:-:S14]  /*5a80*/  DSETP.GEU.AND P0, PT, |R4|, c[0x2][0x0], PT ;  /* 0x008000000400762a */ /* 0x000e1c0003f0e200 */
[----:B0-----:R-:W-:-:S05]  /*5a90*/  @!P0 FMUL R0, R0, 1.175494350822287508e-38 ;  /* 0x0080000000008820 */ /* 0x001fca0000400000 */
[----:B------:R-:W-:-:S04]  /*5aa0*/  F2FP.BF16.PACK_AB R0, RZ, R0 ;  /* 0x00000000ff00723e */ /* 0x000fc800000010ff */
[----:B------:R-:W-:Y:S01]  /*5ab0*/  PRMT R2, R0, 0x7610, R2 ;  /* 0x0000761000027816 */ /* 0x000fe20000000002 */
[----:B------:R-:W-:Y:S05]  /*5ac0*/  BRA `(.L_x_567) ;  /* 0x00000a2000007947 */ /* 0x000fea0003800000 */
.L_x_575:
        /* <DEDUP_REMOVED lines=11> */
[----:B------:R-:W-:-:S04]  /*5b80*/  IADD3 R6, R2, 0x1000000, RZ ;  /* 0x0100000002067810 */ /* 0x000fc80007ffe0ff */
[----:B------:R-:W-:Y:S02]  /*5b90*/  SHF.R.S32.HI R6, RZ, 0x8, R6 ;  /* 0x00000008ff067819 */ /* 0x000fe40000011406 */
[----:B0-----:R-:W-:-:S04]  /*5ba0*/  IADD3 R3, -R3, 0x1f, RZ ;  /* 0x0000001f03037810 */ /* 0x001fc80007ffe1ff */
[C---:B------:R-:W-:Y:S02]  /*5bb0*/  ISETP.GT.U32.AND P0, PT, R3.reuse, 0x4, PT ;  /* 0x000000040300780c */ /* 0x040fe40003f04070 */
[----:B------:R-:W-:-:S04]  /*5bc0*/  IADD3 R3, R3, -0x4, RZ ;  /* 0xfffffffc03037810 */ /* 0x000fc80007ffe0ff */
[----:B------:R-:W-:-:S04]  /*5bd0*/  SEL R3, R3, RZ, P0 ;  /* 0x000000ff03037207 */ /* 0x000fc80000000000 */
[C---:B------:R-:W-:Y:S01]  /*5be0*/  SHF.L.U32 R4, R2.reuse, R3, RZ ;  /* 0x0000000302047219 */ /* 0x040fe200000006ff */
[----:B------:R-:W-:Y:S01]  /*5bf0*/  IMAD R7, R3, R8, 0x3c000000 ;  /* 0x3c00000003077424 */ /* 0x000fe200078e0208 */
[----:B------:R-:W-:-:S04]  /*5c00*/  IADD3 R3, R2, -0x1, RZ ;  /* 0xffffffff02037810 */ /* 0x000fc80007ffe0ff */
[----:B------:R-:W-:Y:S02]  /*5c10*/  LEA.HI R7, R4, R7, RZ, 0x1c ;  /* 0x0000000704077211 */ /* 0x000fe400078fe0ff */
[----:B------:R-:W-:Y:S02]  /*5c20*/  SHF.R.S32.HI R3, RZ, 0x1f, R3 ;  /* 0x0000001fff037819 */ /* 0x000fe40000011403 */
[----:B------:R-:W-:-:S04]  /*5c30*/  LOP3.LUT R6, R7, 0x7f800000, R6, 0xf8, !PT ;  /* 0x7f80000007067812 */ /* 0x000fc800078ef806 */
[----:B------:R-:W-:-:S04]  /*5c40*/  LOP3.LUT R3, R6, R3, RZ, 0x30, !PT ;  /* 0x0000000306037212 */ /* 0x000fc800078e30ff */
[----:B------:R-:W-:-:S04]  /*5c50*/  LOP3.LUT R3, R3, 0x80000000, R0, 0xf8, !PT ;  /* 0x8000000003037812 */ /* 0x000fc800078ef800 */
[----:B------:R-:W-:-:S04]  /*5c60*/  F2FP.BF16.PACK_AB R3, RZ, R3 ;  /* 0x00000003ff03723e */ /* 0x000fc800000010ff */
[----:B------:R-:W-:Y:S01]  /*5c70*/  PRMT R2, R3, 0x7610, R2 ;  /* 0x0000761003027816 */ /* 0x000fe20000000002 */
[----:B------:R-:W-:Y:S05]  /*5c80*/  BRA `(.L_x_567) ;  /* 0x0000086000007947 */ /* 0x000fea0003800000 */
.L_x_578:
[----:B------:R-:W2:Y:S02]  /*5c90*/  LDG.E.U8 R3, [R4.64] ;  /* 0x0000002404037981 */ /* 0x000ea4000c1e1100 */
[----:B--2---:R-:W-:-:S05]  /*5ca0*/  IMAD.SHL.U32 R0, R3, 0x2000000, RZ ;  /* 0x0200000003007824 */ /* 0x004fca00078e00ff */
[----:B------:R-:W-:-:S13]  /*5cb0*/  ISETP.GE.U32.AND P0, PT, R0, 0x8000000, PT ;  /* 0x080000000000780c */ /* 0x000fda0003f06070 */
[C---:B------:R-:W-:Y:S02]  /*5cc0*/  @!P0 IMAD.SHL.U32 R0, R3.reuse, 0x100, RZ ;  /* 0x0000010003008824 */ /* 0x040fe400078e00ff */
[C---:B------:R-:W-:Y:S02]  /*5cd0*/  @P0 IMAD.SHL.U32 R2, R3.reuse, 0x200000, RZ ;  /* 0x0020000003020824 */ /* 0x040fe400078e00ff */
[----:B------:R-:W-:Y:S01]  /*5ce0*/  IMAD.SHL.U32 R3, R3, 0x1000000, RZ ;  /* 0x0100000003037824 */ /* 0x000fe200078e00ff */
[----:B------:R-:W-:Y:S02]  /*5cf0*/  @!P0 LOP3.LUT R0, R0, 0x7f00, RZ, 0xc0, !PT ;  /* 0x00007f0000008812 */ /* 0x000fe400078ec0ff */
[----:B------:R-:W-:Y:S02]  /*5d00*/  @P0 LOP3.LUT R2, R2, 0x70000000, RZ, 0xfc, !PT ;  /* 0x7000000002020812 */ /* 0x000fe400078efcff */
[----:B------:R-:W-:-:S03]  /*5d10*/  @!P0 LOP3.LUT R0, R0, 0x3f000000, RZ, 0xfc, !PT ;  /* 0x3f00000000008812 */ /* 0x000fc600078efcff */
[----:B------:R-:W-:Y:S02]  /*5d20*/  @P0 FMUL.FTZ R2, R2, 1.9259299443872358531e-34 ;  /* 0x0780000002020820 */ /* 0x000fe40000410000 */
[----:B------:R-:W-:-:S05]  /*5d30*/  @!P0 FADD.FTZ R2, R0, -0.5 ;  /* 0xbf00000000028421 */ /* 0x000fca0000010000 */
[----:B------:R-:W-:-:S04]  /*5d40*/  LOP3.LUT R2, R2, 0x80000000, R3, 0xf8, !PT ;  /* 0x8000000002027812 */ /* 0x000fc800078ef803 */
[----:B------:R-:W-:Y:S01]  /*5d50*/  F2FP.BF16.PACK_AB R2, RZ, R2 ;  /* 0x00000002ff02723e */ /* 0x000fe200000010ff */
[----:B------:R-:W-:Y:S05]  /*5d60*/  BRA `(.L_x_567) ;  /* 0x0000078000007947 */ /* 0x000fea0003800000 */
.L_x_577:
[----:B------:R0:W5:Y:S01]  /*5d70*/  LDG.E.U16 R2, [R4.64] ;  /* 0x0000002404027981 */ /* 0x000162000c1e1500 */
[----:B------:R-:W-:Y:S05]  /*5d80*/  BRA `(.L_x_567) ;  /* 0x0000076000007947 */ /* 0x000fea0003800000 */
.L_x_574:
        /* <DEDUP_REMOVED lines=12> */
.L_x_581:
        /* <DEDUP_REMOVED lines=21> */
.L_x_585:
[----:B------:R-:W-:Y:S05]  /*5fa0*/  BSYNC B1 ;  /* 0x0000000000017941 */ /* 0x000fea0003800000 */
.L_x_584:
[----:B------:R-:W-:Y:S01]  /*5fb0*/  LEA R3, R0, 0x3b800000, 0x17 ;  /* 0x3b80000000037811 */ /* 0x000fe200078eb8ff */
[----:B------:R-:W-:-:S05]  /*5fc0*/  IMAD.SHL.U32 R0, R2, 0x100000, RZ ;  /* 0x0010000002007824 */ /* 0x000fca00078e00ff */
[----:B------:R-:W-:Y:S02]  /*5fd0*/  LOP3.LUT R0, R3, R0, R4, 0xfe, !PT ;  /* 0x0000000003007212 */ /* 0x000fe400078efe04 */
.L_x_583:
[----:B------:R-:W-:Y:S05]  /*5fe0*/  BSYNC B0 ;  /* 0x0000000000007941 */ /* 0x000fea0003800000 */
.L_x_582:
[----:B------:R-:W-:-:S04]  /*5ff0*/  F2FP.BF16.PACK_AB R0, RZ, R0 ;  /* 0x00000000ff00723e */ /* 0x000fc800000010ff */
[----:B------:R-:W-:Y:S01]  /*6000*/  PRMT R2, R0, 0x7610, R2 ;  /* 0x0000761000027816 */ /* 0x000fe20000000002 */
[----:B------:R-:W-:Y:S05]  /*6010*/  BRA `(.L_x_567) ;  /* 0x000004d000007947 */ /* 0x000fea0003800000 */
.L_x_580:
        /* <DEDUP_REMOVED lines=21> */
.L_x_589:
[----:B------:R-:W-:Y:S05]  /*6170*/  BSYNC B1 ;  /* 0x0000000000017941 */ /* 0x000fea0003800000 */
.L_x_588:
[----:B------:R-:W-:Y:S01]  /*6180*/  LEA R3, R0, 0x37800000, 0x17 ;  /* 0x3780000000037811 */ /* 0x000fe200078eb8ff */
[----:B------:R-:W-:-:S05]  /*6190*/  IMAD.SHL.U32 R0, R2, 0x200000, RZ ;  /* 0x0020000002007824 */ /* 0x000fca00078e00ff */
[----:B------:R-:W-:Y:S02]  /*61a0*/  LOP3.LUT R0, R3, R0, R4, 0xfe, !PT ;  /* 0x0000000003007212 */ /* 0x000fe400078efe04 */
.L_x_587:
[----:B------:R-:W-:Y:S05]  /*61b0*/  BSYNC B0 ;  /* 0x0000000000007941 */ /* 0x000fea0003800000 */
.L_x_586:
[----:B------:R-:W-:-:S04]  /*61c0*/  F2FP.BF16.PACK_AB R0, RZ, R0 ;  /* 0x00000000ff00723e */ /* 0x000fc800000010ff */
[----:B------:R-:W-:Y:S01]  /*61d0*/  PRMT R2, R0, 0x7610, R2 ;  /* 0x0000761000027816 */ /* 0x000fe20000000002 */
[----:B------:R-:W-:Y:S05]  /*61e0*/  BRA `(.L_x_567) ;  /* 0x0000030000007947 */ /* 0x000fea0003800000 */
.L_x_579:
        /* <DEDUP_REMOVED lines=14> */
.L_x_593:
[----:B------:R-:W-:Y:S05]  /*62d0*/  BSYNC B0 ;  /* 0x0000000000007941 */ /* 0x000fea0003800000 */
.L_x_592:
[----:B------:R-:W-:-:S04]  /*62e0*/  F2FP.BF16.PACK_AB R0, RZ, R0 ;  /* 0x00000000ff00723e */ /* 0x000fc800000010ff */
[----:B------:R-:W-:Y:S01]  /*62f0*/  PRMT R2, R0, 0x7610, R2 ;  /* 0x0000761000027816 */ /* 0x000fe20000000002 */
[----:B------:R-:W-:Y:S05]  /*6300*/  BRA `(.L_x_567) ;  /* 0x000001e000007947 */ /* 0x000fea0003800000 */
.L_x_566:
        /* <DEDUP_REMOVED lines=21> */
.L_x_591:
[----:B------:R-:W2:Y:S02]  /*6460*/  LDG.E.64 R4, [R4.64] ;  /* 0x0000002404047981 */ /* 0x000ea4000c1e1b00 */
[----:B--2---:R-:W0:Y:S02]  /*6470*/  I2F.U64 R0, R4 ;  /* 0x0000000400007312 */ /* 0x004e240000301000 */
[----:B0-----:R-:W-:-:S04]  /*6480*/  F2FP.BF16.PACK_AB R0, RZ, R0 ;  /* 0x00000000ff00723e */ /* 0x001fc800000010ff */
[----:B------:R-:W-:Y:S01]  /*6490*/  PRMT R2, R0, 0x7610, R2 ;  /* 0x0000761000027816 */ /* 0x000fe20000000002 */
[----:B------:R-:W-:Y:S05]  /*64a0*/  BRA `(.L_x_567) ;  /* 0x0000004000007947 */ /* 0x000fea0003800000 */
.L_x_590:
[----:B------:R-:W2:Y:S02]  /*64b0*/  LDG.E R4, [R4.64] ;  /* 0x0000002404047981 */ /* 0x000ea4000c1e1900 */
[----:B--2---:R-:W0:Y:S02]  /*64c0*/  I2F.U32 R0, R4 ;  /* 0x0000000400007306 */ /* 0x004e240000201000 */
[----:B0-----:R-:W-:-:S04]  /*64d0*/  F2FP.BF16.PACK_AB R0, RZ, R0 ;  /* 0x00000000ff00723e */ /* 0x001fc800000010ff */
[----:B------:R-:W-:Y:S02]  /*64e0*/  PRMT R2, R0, 0x7610, R2 ;  /* 0x0000761000027816 */ /* 0x000fe40000000002 */
.L_x_567:
[----:B------:R-:W-:-:S05]  /*64f0*/  IADD3 R17, R17, 0x80, RZ ;  /* 0x0000008011117810 */ /* 0x000fca0007ffe0ff */
.L_x_529:
[----:B------:R-:W-:Y:S05]  /*6500*/  BSYNC B6 ;  /* 0x0000000000067941 */ /* 0x000fea0003800000 */
.L_x_528:
        /* <DEDUP_REMOVED lines=24> */
.L_x_599:
[----:B------:R-:W2:Y:S02]  /*6690*/  LDG.E.U8 R4, [R4.64] ;  /* 0x0000002404047981 */ /* 0x000ea4000c1e1100 */
[----:B--2---:R-:W0:Y:S02]  /*66a0*/  I2F.U16 R0, R4 ;  /* 0x0000000400007306 */ /* 0x004e240000101000 */
[----:B0-----:R-:W-:-:S04]  /*66b0*/  F2FP.BF16.PACK_AB R0, RZ, R0 ;  /* 0x00000000ff00723e */ /* 0x001fc800000010ff */
[----:B------:R-:W-:Y:S01]  /*66c0*/  PRMT R27, R0, 0x7610, R27 ;  /* 0x00007610001b7816 */ /* 0x000fe2000000001b */
[----:B------:R-:W-:Y:S05]  /*66d0*/  BRA `(.L_x_601) ;  /* 0x00000f0000007947 */ /* 0x000fea0003800000 */
.L_x_598:
        /* <DEDUP_REMOVED lines=11> */
.L_x_603:
[----:B------:R-:W2:Y:S02]  /*6790*/  LDG.E R4, [R4.64] ;  /* 0x0000002404047981 */ /* 0x000ea4000c1e1900 */
[----:B--2---:R-:W0:Y:S02]  /*67a0*/  I2F R0, R4 ;  /* 0x0000000400007306 */ /* 0x004e240000201400 */
[----:B0-----:R-:W-:-:S04]  /*67b0*/  F2FP.BF16.PACK_AB R0, RZ, R0 ;  /* 0x00000000ff00723e */ /* 0x001fc800000010ff */
[----:B------:R-:W-:Y:S01]  /*67c0*/  PRMT R27, R0, 0x7610, R27 ;  /* 0x00007610001b7816 */ /* 0x000fe2000000001b */
[----:B------:R-:W-:Y:S05]  /*67d0*/  BRA `(.L_x_601) ;  /* 0x00000e0000007947 */ /* 0x000fea0003800000 */
.L_x_602:
[----:B------:R-:W2:Y:S02]  /*67e0*/  LDG.E.U16 R4, [R4.64] ;  /* 0x0000002404047981 */ /* 0x000ea4000c1e1500 */
[----:B--2---:R-:W0:Y:S02]  /*67f0*/  I2F.S16 R0, R4 ;  /* 0x0000000400007306 */ /* 0x004e240000101400 */
[----:B0-----:R-:W-:-:S04]  /*6800*/  F2FP.BF16.PACK_AB R0, RZ, R0 ;  /* 0x00000000ff00723e */ /* 0x001fc800000010ff */
[----:B------:R-:W-:Y:S01]  /*6810*/  PRMT R27, R0, 0x7610, R27 ;  /* 0x00007610001b7816 */ /* 0x000fe2000000001b */
[----:B------:R-:W-:Y:S05]  /*6820*/  BRA `(.L_x_601) ;  /* 0x00000db000007947 */ /* 0x000fea0003800000 */
.L_x_597:
        /* <DEDUP_REMOVED lines=9> */
.L_x_605:
[----:B------:R-:W2:Y:S02]  /*68c0*/  LDG.E.U16 R0, [R4.64] ;  /* 0x0000002404007981 */ /* 0x000ea4000c1e1500 */
[----:B--2---:R-:W-:-:S05]  /*68d0*/  HADD2.F32 R0, -RZ, R0.H0_H0 ;  /* 0x20000000ff007230 */ /* 0x004fca0000004100 */
[----:B------:R-:W-:-:S04]  /*68e0*/  F2FP.BF16.PACK_AB R0, RZ, R0 ;  /* 0x00000000ff00723e */ /* 0x000fc800000010ff */
[----:B------:R-:W-:Y:S01]  /*68f0*/  PRMT R27, R0, 0x7610, R27 ;  /* 0x00007610001b7816 */ /* 0x000fe2000000001b */
[----:B------:R-:W-:Y:S05]  /*6900*/  BRA `(.L_x_601) ;  /* 0x00000cd000007947 */ /* 0x000fea0003800000 */
.L_x_604:
        /* <DEDUP_REMOVED lines=9> */
.L_x_607:
[----:B------:R-:W2:Y:S02]  /*69a0*/  LDG.E.U16 R4, [R4.64] ;  /* 0x0000002404047981 */ /* 0x000ea4000c1e1500 */
[----:B--2---:R-:W-:-:S05]  /*69b0*/  HADD2.F32 R0, -RZ, R4.H0_H0 ;  /* 0x20000004ff007230 */ /* 0x004fca0000004100 */
[----:B------:R-:W-:-:S04]  /*69c0*/  F2FP.BF16.PACK_AB R0, RZ, R0 ;  /* 0x00000000ff00723e */ /* 0x000fc800000010ff */
[----:B------:R-:W-:Y:S01]  /*69d0*/  PRMT R27, R0, 0x7610, R27 ;  /* 0x00007610001b7816 */ /* 0x000fe2000000001b */
[----:B------:R-:W-:Y:S05]  /*69e0*/  BRA `(.L_x_601) ;  /* 0x00000bf000007947 */ /* 0x000fea0003800000 */
.L_x_606:
[----:B------:R-:W2:Y:S02]  /*69f0*/  LDG.E.64 R4, [R4.64] ;  /* 0x0000002404047981 */ /* 0x000ea4000c1e1b00 */
[----:B--2---:R-:W0:Y:S01]  /*6a00*/  F2F.F32.F64 R0, R4 ;  /* 0x0000000400007310 */ /* 0x004e220000301000 */
[----:B------:R-:W0:-:S14]  /*6a10*/  DSETP.GEU.AND P0, PT, |R4|, c[0x2][0x0], PT ;  /* 0x008000000400762a */ /* 0x000e1c0003f0e200 */
[----:B0-----:R-:W-:-:S05]  /*6a20*/  @!P0 FMUL R0, R0, 1.175494350822287508e-38 ;  /* 0x0080000000008820 */ /* 0x001fca0000400000 */
[----:B------:R-:W-:-:S04]  /*6a30*/  F2FP.BF16.PACK_AB R0, RZ, R0 ;  /* 0x00000000ff00723e */ /* 0x000fc800000010ff */
[----:B------:R-:W-:Y:S01]  /*6a40*/  PRMT R27, R0, 0x7610, R27 ;  /* 0x00007610001b7816 */ /* 0x000fe2000000001b */
[----:B------:R-:W-:Y:S05]  /*6a50*/  BRA `(.L_x_601) ;  /* 0x00000b8000007947 */ /* 0x000fea0003800000 */
.L_x_596:
        /* <DEDUP_REMOVED lines=14> */
.L_x_610:
[----:B------:R-:W2:Y:S02]  /*6b40*/  LDG.E.64 R4, [R4.64] ;  /* 0x0000002404047981 */ /* 0x000ea4000c1e1b00 */
[----:B--2---:R-:W0:Y:S01]  /*6b50*/  F2F.F32.F64 R0, R4 ;  /* 0x0000000400007310 */ /* 0x004e220000301000 */
[----:B------:R-:W0:-:S14]  /*6b60*/  DSETP.GEU.AND P0, PT, |R4|, c[0x2][0x0], PT ;  /* 0x008000000400762a */ /* 0x000e1c0003f0e200 */
[----:B0-----:R-:W-:-:S05]  /*6b70*/  @!P0 FMUL R0, R0, 1.175494350822287508e-38 ;  /* 0x0080000000008820 */ /* 0x001fca0000400000 */
[----:B------:R-:W-:-:S04]  /*6b80*/  F2FP.BF16.PACK_AB R0, RZ, R0 ;  /* 0x00000000ff00723e */ /* 0x000fc800000010ff */
[----:B------:R-:W-:Y:S01]  /*6b90*/  PRMT R27, R0, 0x7610, R27 ;  /* 0x00007610001b7816 */ /* 0x000fe2000000001b */
[----:B------:R-:W-:Y:S05]  /*6ba0*/  BRA `(.L_x_601) ;  /* 0x00000a3000007947 */ /* 0x000fea0003800000 */
.L_x_609:
        /* <DEDUP_REMOVED lines=28> */
.L_x_612:
        /* <DEDUP_REMOVED lines=15> */
.L_x_611:
[----:B------:R0:W5:Y:S01]  /*6e60*/  LDG.E.U16 R27, [R4.64] ;  /* 0x00000024041b7981 */ /* 0x000162000c1e1500 */
[----:B------:R-:W-:Y:S05]  /*6e70*/  BRA `(.L_x_601) ;  /* 0x0000076000007947 */ /* 0x000fea0003800000 */
.L_x_608:
        /* <DEDUP_REMOVED lines=12> */
.L_x_615:
        /* <DEDUP_REMOVED lines=21> */
.L_x_619:
[----:B------:R-:W-:Y:S05]  /*7090*/  BSYNC B1 ;  /* 0x0000000000017941 */ /* 0x000fea0003800000 */
.L_x_618:
[----:B------:R-:W-:Y:S01]  /*70a0*/  LEA R5, R0, 0x3b800000, 0x17 ;  /* 0x3b80000000057811 */ /* 0x000fe200078eb8ff */
[----:B------:R-:W-:-:S05]  /*70b0*/  IMAD.SHL.U32 R0, R3, 0x100000, RZ ;  /* 0x0010000003007824 */ /* 0x000fca00078e00ff */
[----:B------:R-:W-:Y:S02]  /*70c0*/  LOP3.LUT R0, R5, R0, R6, 0xfe, !PT ;  /* 0x0000000005007212 */ /* 0x000fe400078efe06 */
.L_x_617:
[----:B------:R-:W-:Y:S05]  /*70d0*/  BSYNC B0 ;  /* 0x0000000000007941 */ /* 0x000fea0003800000 */
.L_x_616:
[----:B------:R-:W-:-:S04]  /*70e0*/  F2FP.BF16.PACK_AB R0, RZ, R0 ;  /* 0x00000000ff00723e */ /* 0x000fc800000010ff */
[----:B------:R-:W-:Y:S01]  /*70f0*/  PRMT R27, R0, 0x7610, R27 ;  /* 0x00007610001b7816 */ /* 0x000fe2000000001b */
[----:B------:R-:W-:Y:S05]  /*7100*/  BRA `(.L_x_601) ;  /* 0x000004d000007947 */ /* 0x000fea0003800000 */
.L_x_614:
        /* <DEDUP_REMOVED lines=21> */
.L_x_623:
[----:B------:R-:W-:Y:S05]  /*7260*/  BSYNC B1 ;  /* 0x0000000000017941 */ /* 0x000fea0003800000 */
.L_x_622:
[----:B------:R-:W-:Y:S01]  /*7270*/  LEA R5, R0, 0x37800000, 0x17 ;  /* 0x3780000000057811 */ /* 0x000fe200078eb8ff */
[----:B------:R-:W-:-:S05]  /*7280*/  IMAD.SHL.U32 R0, R3, 0x200000, RZ ;  /* 0x0020000003007824 */ /* 0x000fca00078e00ff */
[----:B------:R-:W-:Y:S02]  /*7290*/  LOP3.LUT R0, R5, R0, R6, 0xfe, !PT ;  /* 0x0000000005007212 */ /* 0x000fe400078efe06 */
.L_x_621:
[----:B------:R-:W-:Y:S05]  /*72a0*/  BSYNC B0 ;  /* 0x0000000000007941 */ /* 0x000fea0003800000 */
.L_x_620:
[----:B------:R-:W-:-:S04]  /*72b0*/  F2FP.BF16.PACK_AB R0, RZ, R0 ;  /* 0x00000000ff00723e */ /* 0x000fc800000010ff */
[----:B------:R-:W-:Y:S01]  /*72c0*/  PRMT R27, R0, 0x7610, R27 ;  /* 0x00007610001b7816 */ /* 0x000fe2000000001b */
[----:B------:R-:W-:Y:S05]  /*72d0*/  BRA `(.L_x_601) ;  /* 0x0000030000007947 */ /* 0x000fea0003800000 */
.L_x_613:
        /* <DEDUP_REMOVED lines=14> */
.L_x_627:
[----:B------:R-:W-:Y:S05]  /*73c0*/  BSYNC B0 ;  /* 0x0000000000007941 */ /* 0x000fea0003800000 */
.L_x_626:
[----:B------:R-:W-:-:S04]  /*73d0*/  F2FP.BF16.PACK_AB R0, RZ, R0 ;  /* 0x00000000ff00723e */ /* 0x000fc800000010ff */
[----:B------:R-:W-:Y:S01]  /*73e0*/  PRMT R27, R0, 0x7610, R27 ;  /* 0x00007610001b7816 */ /* 0x000fe2000000001b */
[----:B------:R-:W-:Y:S05]  /*73f0*/  BRA `(.L_x_601) ;  /* 0x000001e000007947 */ /* 0x000fea0003800000 */
.L_x_600:
        /* <DEDUP_REMOVED lines=21> */
.L_x_625:
[----:B------:R-:W2:Y:S02]  /*7550*/  LDG.E.64 R4, [R4.64] ;  /* 0x0000002404047981 */ /* 0x000ea4000c1e1b00 */
[----:B--2---:R-:W0:Y:S02]  /*7560*/  I2F.U64 R0, R4 ;  /* 0x0000000400007312 */ /* 0x004e240000301000 */
[----:B0-----:R-:W-:-:S04]  /*7570*/  F2FP.BF16.PACK_AB R0, RZ, R0 ;  /* 0x00000000ff00723e */ /* 0x001fc800000010ff */
[----:B------:R-:W-:Y:S01]  /*7580*/  PRMT R27, R0, 0x7610, R27 ;  /* 0x00007610001b7816 */ /* 0x000fe2000000001b */
[----:B------:R-:W-:Y:S05]  /*7590*/  BRA `(.L_x_601) ;  /* 0x0000004000007947 */ /* 0x000fea0003800000 */
.L_x_624:
[----:B------:R-:W2:Y:S02]  /*75a0*/  LDG.E R4, [R4.64] ;  /* 0x0000002404047981 */ /* 0x000ea4000c1e1900 */
[----:B--2---:R-:W0:Y:S02]  /*75b0*/  I2F.U32 R0, R4 ;  /* 0x0000000400007306 */ /* 0x004e240000201000 */
[----:B0-----:R-:W-:-:S04]  /*75c0*/  F2FP.BF16.PACK_AB R0, RZ, R0 ;  /* 0x00000000ff00723e */ /* 0x001fc800000010ff */
[----:B------:R-:W-:Y:S02]  /*75d0*/  PRMT R27, R0, 0x7610, R27 ;  /* 0x00007610001b7816 */ /* 0x000fe4000000001b */
.L_x_601:
        /* <DEDUP_REMOVED lines=18> */
.L_x_631:
[----:B------:R-:W2:Y:S02]  /*7700*/  LDG.E.U8 R4, [R4.64] ;  /* 0x0000002404047981 */ /* 0x000ea4000c1e1100 */
[----:B--2---:R-:W0:Y:S02]  /*7710*/  I2F.U16 R0, R4 ;  /* 0x0000000400007306 */ /* 0x004e240000101000 */
[----:B0-----:R-:W-:Y:S01]  /*7720*/  F2FP.BF16.PACK_AB R0, RZ, R0 ;  /* 0x00000000ff00723e */ /* 0x001fe200000010ff */
[----:B------:R-:W-:Y:S05]  /*7730*/  BRA `(.L_x_595) ;  /* 0x00000e2000007947 */ /* 0x000fea0003800000 */
.L_x_630:
        /* <DEDUP_REMOVED lines=10> */
.L_x_634:
[----:B------:R-:W2:Y:S02]  /*77e0*/  LDG.E R4, [R4.64] ;  /* 0x0000002404047981 */ /* 0x000ea4000c1e1900 */
[----:B--2---:R-:W0:Y:S02]  /*77f0*/  I2F R0, R4 ;  /* 0x0000000400007306 */ /* 0x004e240000201400 */
[----:B0-----:R-:W-:Y:S01]  /*7800*/  F2FP.BF16.PACK_AB R0, RZ, R0 ;  /* 0x00000000ff00723e */ /* 0x001fe200000010ff */
[----:B------:R-:W-:Y:S05]  /*7810*/  BRA `(.L_x_595) ;  /* 0x00000d4000007947 */ /* 0x000fea0003800000 */
.L_x_633:
[----:B------:R-:W2:Y:S02]  /*7820*/  LDG.E.U16 R4, [R4.64] ;  /* 0x0000002404047981 */ /* 0x000ea4000c1e1500 */
[----:B--2---:R-:W0:Y:S02]  /*7830*/  I2F.S16 R0, R4 ;  /* 0x0000000400007306 */ /* 0x004e240000101400 */
[----:B0-----:R-:W-:Y:S01]  /*7840*/  F2FP.BF16.PACK_AB R0, RZ, R0 ;  /* 0x00000000ff00723e */ /* 0x001fe200000010ff */
[----:B------:R-:W-:Y:S05]  /*7850*/  BRA `(.L_x_595) ;  /* 0x00000d0000007947 */ /* 0x000fea0003800000 */
.L_x_629:
        /* <DEDUP_REMOVED lines=9> */
.L_x_636:
[----:B------:R-:W2:Y:S02]  /*78f0*/  LDG.E.U16 R0, [R4.64] ;  /* 0x0000002404007981 */ /* 0x000ea4000c1e1500 */
[----:B--2---:R-:W-:-:S05]  /*7900*/  HADD2.F32 R0, -RZ, R0.H0_H0 ;  /* 0x20000000ff007230 */ /* 0x004fca0000004100 */
[----:B------:R-:W-:Y:S01]  /*7910*/  F2FP.BF16.PACK_AB R0, RZ, R0 ;  /* 0x00000000ff00723e */ /* 0x000fe200000010ff */
[----:B------:R-:W-:Y:S05]  /*7920*/  BRA `(.L_x_595) ;  /* 0x00000c3000007947 */ /* 0x000fea0003800000 */
.L_x_635:
        /* <DEDUP_REMOVED lines=9> */
.L_x_638:
[----:B------:R-:W2:Y:S02]  /*79c0*/  LDG.E.U16 R4, [R4.64] ;  /* 0x0000002404047981 */ /* 0x000ea4000c1e1500 */
[----:B--2---:R-:W-:-:S05]  /*79d0*/  HADD2.F32 R0, -RZ, R4.H0_H0 ;  /* 0x20000004ff007230 */ /* 0x004fca0000004100 */
[----:B------:R-:W-:Y:S01]  /*79e0*/  F2FP.BF16.PACK_AB R0, RZ, R0 ;  /* 0x00000000ff00723e */ /* 0x000fe200000010ff */
[----:B------:R-:W-:Y:S05]  /*79f0*/  BRA `(.L_x_595) ;  /* 0x00000b6000007947 */ /* 0x000fea0003800000 */
.L_x_637:
[----:B------:R-:W2:Y:S02]  /*7a00*/  LDG.E.64 R4, [R4.64] ;  /* 0x0000002404047981 */ /* 0x000ea4000c1e1b00 */
[----:B--2---:R-:W0:Y:S01]  /*7a10*/  F2F.F32.F64 R0, R4 ;  /* 0x0000000400007310 */ /* 0x004e220000301000 */
[----:B------:R-:W0:-:S14]  /*7a20*/  DSETP.GEU.AND P0, PT, |R4|, c[0x2][0x0], PT ;  /* 0x008000000400762a */ /* 0x000e1c0003f0e200 */
[----:B0-----:R-:W-:-:S05]  /*7a30*/  @!P0 FMUL R0, R0, 1.175494350822287508e-38 ;  /* 0x0080000000008820 */ /* 0x001fca0000400000 */
[----:B------:R-:W-:Y:S01]  /*7a40*/  F2FP.BF16.PACK_AB R0, RZ, R0 ;  /* 0x00000000ff00723e */ /* 0x000fe200000010ff */
[----:B------:R-:W-:Y:S05]  /*7a50*/  BRA `(.L_x_595) ;  /* 0x00000b0000007947 */ /* 0x000fea0003800000 */
.L_x_628:
        /* <DEDUP_REMOVED lines=13> */
.L_x_641:
[----:B------:R-:W2:Y:S02]  /*7b30*/  LDG.E.64 R4, [R4.64] ;  /* 0x0000002404047981 */ /* 0x000ea4000c1e1b00 */
[----:B--2---:R-:W0:Y:S01]  /*7b40*/  F2F.F32.F64 R0, R4 ;  /* 0x0000000400007310 */ /* 0x004e220000301000 */
[----:B------:R-:W0:-:S14]  /*7b50*/  DSETP.GEU.AND P0, PT, |R4|, c[0x2][0x0], PT ;  /* 0x008000000400762a */ /* 0x000e1c0003f0e200 */
[----:B0-----:R-:W-:-:S05]  /*7b60*/  @!P0 FMUL R0, R0, 1.175494350822287508e-38 ;  /* 0x0080000000008820 */ /* 0x001fca0000400000 */
[----:B------:R-:W-:Y:S01]  /*7b70*/  F2FP.BF16.PACK_AB R0, RZ, R0 ;  /* 0x00000000ff00723e */ /* 0x000fe200000010ff */
[----:B------:R-:W-:Y:S05]  /*7b80*/  BRA `(.L_x_595) ;  /* 0x000009d000007947 */ /* 0x000fea0003800000 */
.L_x_640:
        /* <DEDUP_REMOVED lines=28> */
.L_x_643:
        /* <DEDUP_REMOVED lines=12> */
[----:B------:R-:W-:Y:S01]  /*7e10*/  F2FP.BF16.PACK_AB R0, RZ, R0 ;  /* 0x00000000ff00723e */ /* 0x000fe200000010ff */
[----:B------:R-:W-:Y:S05]  /*7e20*/  BRA `(.L_x_595) ;  /* 0x0000073000007947 */ /* 0x000fea0003800000 */
.L_x_642:
[----:B------:R0:W5:Y:S01]  /*7e30*/  LDG.E.U16 R0, [R4.64] ;  /* 0x0000002404007981 */ /* 0x000162000c1e1500 */
[----:B------:R-:W-:Y:S05]  /*7e40*/  BRA `(.L_x_595) ;  /* 0x0000071000007947 */ /* 0x000fea0003800000 */
.L_x_639:
        /* <DEDUP_REMOVED lines=12> */
.L_x_646:
        /* <DEDUP_REMOVED lines=21> */
.L_x_650:
[----:B------:R-:W-:Y:S05]  /*8060*/  BSYNC B1 ;  /* 0x0000000000017941 */ /* 0x000fea0003800000 */
.L_x_649:
[----:B------:R-:W-:Y:S01]  /*8070*/  LEA R5, R0, 0x3b800000, 0x17 ;  /* 0x3b80000000057811 */ /* 0x000fe200078eb8ff */
[----:B------:R-:W-:-:S05]  /*8080*/  IMAD.SHL.U32 R0, R3, 0x100000, RZ ;  /* 0x0010000003007824 */ /* 0x000fca00078e00ff */
[----:B------:R-:W-:Y:S02]  /*8090*/  LOP3.LUT R0, R5, R0, R6, 0xfe, !PT ;  /* 0x0000000005007212 */ /* 0x000fe400078efe06 */
.L_x_648:
[----:B------:R-:W-:Y:S05]  /*80a0*/  BSYNC B0 ;  /* 0x0000000000007941 */ /* 0x000fea0003800000 */
.L_x_647:
[----:B------:R-:W-:Y:S01]  /*80b0*/  F2FP.BF16.PACK_AB R0, RZ, R0 ;  /* 0x00000000ff00723e */ /* 0x000fe200000010ff */
[----:B------:R-:W-:Y:S05]  /*80c0*/  BRA `(.L_x_595) ;  /* 0x0000049000007947 */ /* 0x000fea0003800000 */
.L_x_645:
        /* <DEDUP_REMOVED lines=21> */
.L_x_654:
[----:B------:R-:W-:Y:S05]  /*8220*/  BSYNC B1 ;  /* 0x0000000000017941 */ /* 0x000fea0003800000 */
.L_x_653:
[----:B------:R-:W-:Y:S01]  /*8230*/  LEA R5, R0, 0x37800000, 0x17 ;  /* 0x3780000000057811 */ /* 0x000fe200078eb8ff */
[----:B------:R-:W-:-:S05]  /*8240*/  IMAD.SHL.U32 R0, R3, 0x200000, RZ ;  /* 0x0020000003007824 */ /* 0x000fca00078e00ff */
[----:B------:R-:W-:Y:S02]  /*8250*/  LOP3.LUT R0, R5, R0, R6, 0xfe, !PT ;  /* 0x0000000005007212 */ /* 0x000fe400078efe06 */
.L_x_652:
[----:B------:R-:W-:Y:S05]  /*8260*/  BSYNC B0 ;  /* 0x0000000000007941 */ /* 0x000fea0003800000 */
.L_x_651:
[----:B------:R-:W-:Y:S01]  /*8270*/  F2FP.BF16.PACK_AB R0, RZ, R0 ;  /* 0x00000000ff00723e */ /* 0x000fe200000010ff */
[----:B------:R-:W-:Y:S05]  /*8280*/  BRA `(.L_x_595) ;  /* 0x000002d000007947 */ /* 0x000fea0003800000 */
.L_x_644:
        /* <DEDUP_REMOVED lines=14> */
.L_x_658:
[----:B------:R-:W-:Y:S05]  /*8370*/  BSYNC B0 ;  /* 0x0000000000007941 */ /* 0x000fea0003800000 */
.L_x_657:
[----:B------:R-:W-:Y:S01]  /*8380*/  F2FP.BF16.PACK_AB R0, RZ, R0 ;  /* 0x00000000ff00723e */ /* 0x000fe200000010ff */
[----:B------:R-:W-:Y:S05]  /*8390*/  BRA `(.L_x_595) ;  /* 0x000001c000007947 */ /* 0x000fea0003800000 */
.L_x_632:
        /* <DEDUP_REMOVED lines=21> */
.L_x_656:
[----:B------:R-:W2:Y:S02]  /*84f0*/  LDG.E.64 R4, [R4.64] ;  /* 0x0000002404047981 */ /* 0x000ea4000c1e1b00 */
[----:B--2---:R-:W0:Y:S02]  /*8500*/  I2F.U64 R0, R4 ;  /* 0x0000000400007312 */ /* 0x004e240000301000 */
[----:B0-----:R-:W-:Y:S01]  /*8510*/  F2FP.BF16.PACK_AB R0, RZ, R0 ;  /* 0x00000000ff00723e */ /* 0x001fe200000010ff */
[----:B------:R-:W-:Y:S05]  /*8520*/  BRA `(.L_x_595) ;  /* 0x0000003000007947 */ /* 0x000fea0003800000 */
.L_x_655:
[----:B------:R-:W2:Y:S02]  /*8530*/  LDG.E R4, [R4.64] ;  /* 0x0000002404047981 */ /* 0x000ea4000c1e1900 */
[----:B--2---:R-:W0:Y:S02]  /*8540*/  I2F.U32 R0, R4 ;  /* 0x0000000400007306 */ /* 0x004e240000201000 */
[----:B0-----:R-:W-:-:S06]  /*8550*/  F2FP.BF16.PACK_AB R0, RZ, R0 ;  /* 0x00000000ff00723e */ /* 0x001fcc00000010ff */
.L_x_595:
[----:B------:R-:W-:Y:S05]  /*8560*/  BSYNC B6 ;  /* 0x0000000000067941 */ /* 0x000fea0003800000 */
.L_x_594:
[----:B------:R-:W1:Y:S01]  /*8570*/  S2R R29, SR_TID.X ;  /* 0x00000000001d7919 */ /* 0x000e620000002100 */
[----:B------:R-:W2:Y:S01]  /*8580*/  LDC.U8 R17, c[0x0][0x1a0] ;  /* 0x00006800ff117b82 */ /* 0x000ea20000000000 */
[----:B------:R-:W-:Y:S01]  /*8590*/  BSSY B0, `(.L_x_659) ;  /* 0x0000014000007945 */ /* 0x000fe20003800000 */
[----:B-1----:R-:W-:-:S02]  /*85a0*/  ISETP.GE.AND P1, PT, R29, R22, PT ;  /* 0x000000161d00720c */ /* 0x002fc40003f26270 */
[C---:B------:R-:W-:Y:S02]  /*85b0*/  IADD3 R3, R29.reuse, 0x100, RZ ;  /* 0x000001001d037810 */ /* 0x040fe40007ffe0ff */
[C---:B0-----:R-:W-:Y:S02]  /*85c0*/  IADD3 R5, R29.reuse, 0x180, RZ ;  /* 0x000001801d057810 */ /* 0x041fe40007ffe0ff */
[----:B------:R-:W-:Y:S02]  /*85d0*/  IADD3 R19, R29, 0x80, RZ ;  /* 0x000000801d137810 */ /* 0x000fe40007ffe0ff */
[-C--:B------:R-:W-:Y:S02]  /*85e0*/  ISETP.GE.AND P2, PT, R3, R22.reuse, PT ;  /* 0x000000160300720c */ /* 0x080fe40003f46270 */
[-C--:B------:R-:W-:Y:S02]  /*85f0*/  ISETP.GE.AND P0, PT, R5, R22.reuse, PT ;  /* 0x000000160500720c */ /* 0x080fe40003f06270 */
[----:B------:R-:W-:Y:S01]  /*8600*/  ISETP.GE.AND P4, PT, R19, R22, PT ;  /* 0x000000161300720c */ /* 0x000fe20003f86270 */
[----:B------:R-:W-:Y:S07]  /*8610*/  @P1 BRA `(.L_x_660) ;  /* 0x000000b000001947 */ /* 0x000fee0003800000 */
[----:B--2--5:R-:W-:Y:S02]  /*8620*/  PRMT R25, RZ, 0x5410, R25 ;  /* 0x00005410ff197816 */ /* 0x024fe40000000019 */
[----:B------:R-:W-:-:S03]  /*8630*/  PRMT R4, RZ, 0x5410, R24 ;  /* 0x00005410ff047816 */ /* 0x000fc60000000018 */
[----:B------:R-:W-:-:S05]  /*8640*/  FMUL.FTZ R25, R25, c[0x0][0x168] ;  /* 0x00005a0019197a20 */ /* 0x000fca0000410000 */
[----:B------:R-:W-:-:S13]  /*8650*/  FSETP.GT.FTZ.AND P3, PT, R25, c[0x0][0x16c], PT ;  /* 0x00005b0019007a0b */ /* 0x000fda0003f74000 */
[----:B------:R-:W-:-:S06]  /*8660*/  @!P3 FMUL.FTZ R3, R25, 1.4426950216293334961 ;  /* 0x3fb8aa3b1903b820 */ /* 0x000fcc0000410000 */
[----:B------:R-:W0:Y:S02]  /*8670*/  @!P3 MUFU.EX2 R3, R3 ;  /* 0x000000030003b308 */ /* 0x000e240000000800 */
[----:B0-----:R-:W-:Y:S02]  /*8680*/  @!P3 FADD.FTZ R6, R3, 1 ;  /* 0x3f8000000306b421 */ /* 0x001fe40000010000 */
[----:B------:R-:W-:-:S04]  /*8690*/  @!P3 FMUL.FTZ R5, R4, R3 ;  /* 0x000000030405b220 */ /* 0x000fc80000410000 */
[----:B------:R-:W0:Y:S02]  /*86a0*/  @!P3 MUFU.RCP R6, R6 ;  /* 0x000000060006b308 */ /* 0x000e240000001000 */
[----:B0-----:R-:W-:-:S05]  /*86b0*/  @!P3 FMUL.FTZ R4, R5, R6 ;  /* 0x000000060504b220 */ /* 0x001fca0000410000 */
[----:B------:R-:W-:Y:S02]  /*86c0*/  F2FP.BF16.PACK_AB R4, RZ, R4 ;  /* 0x00000004ff04723e */ /* 0x000fe400000010ff */
.L_x_660:
[----:B--2---:R-:W-:Y:S05]  /*86d0*/  BSYNC B0 ;  /* 0x0000000000007941 */ /* 0x004fea0003800000 */
.L_x_659:
[----:B------:R-:W-:Y:S01]  /*86e0*/  BSSY B0, `(.L_x_661) ;  /* 0x000000d000007945 */ /* 0x000fe20003800000 */
[----:B------:R-:W-:Y:S05]  /*86f0*/  @P4 BRA `(.L_x_662) ;  /* 0x000000b000004947 */ /* 0x000fea0003800000 */
[----:B-----5:R-:W-:Y:S02]  /*8700*/  PRMT R26, RZ, 0x5410, R26 ;  /* 0x00005410ff1a7816 */ /* 0x020fe4000000001a */
        /* <DEDUP_REMOVED lines=10> */
.L_x_662:
[----:B------:R-:W-:Y:S05]  /*87b0*/  BSYNC B0 ;  /* 0x0000000000007941 */ /* 0x000fea0003800000 */
.L_x_661:
[----:B------:R-:W-:Y:S01]  /*87c0*/  BSSY B0, `(.L_x_663) ;  /* 0x000000d000007945 */ /* 0x000fe20003800000 */
[----:B------:R-:W-:Y:S05]  /*87d0*/  @P2 BRA `(.L_x_664) ;  /* 0x000000b000002947 */ /* 0x000fea0003800000 */
[----:B-----5:R-:W-:Y:S02]  /*87e0*/  PRMT R2, RZ, 0x5410, R2 ;  /* 0x00005410ff027816 */ /* 0x020fe40000000002 */
[----:B------:R-:W-:-:S03]  /*87f0*/  PRMT R18, RZ, 0x5410, R28 ;  /* 0x00005410ff127816 */ /* 0x000fc6000000001c */
[----:B------:R-:W-:-:S05]  /*8800*/  FMUL.FTZ R2, R2, c[0x0][0x168] ;  /* 0x00005a0002027a20 */ /* 0x000fca0000410000 */
[----:B------:R-:W-:-:S13]  /*8810*/  FSETP.GT.FTZ.AND P2, PT, R2, c[0x0][0x16c], PT ;  /* 0x00005b0002007a0b */ /* 0x000fda0003f54000 */
[----:B------:R-:W-:-:S04]  /*8820*/  @!P2 FMUL.FTZ R2, R2, 1.4426950216293334961 ;  /* 0x3fb8aa3b0202a820 */ /* 0x000fc80000410000 */
[----:B------:R-:W0:Y:S02]  /*8830*/  @!P2 MUFU.EX2 R3, R2 ;  /* 0x000000020003a308 */ /* 0x000e240000000800 */
[----:B0-----:R-:W-:Y:S02]  /*8840*/  @!P2 FADD.FTZ R5, R3, 1 ;  /* 0x3f8000000305a421 */ /* 0x001fe40000010000 */
[----:B------:R-:W-:-:S04]  /*8850*/  @!P2 FMUL.FTZ R3, R18, R3 ;  /* 0x000000031203a220 */ /* 0x000fc80000410000 */
[----:B------:R-:W0:Y:S02]  /*8860*/  @!P2 MUFU.RCP R6, R5 ;  /* 0x000000050006a308 */ /* 0x000e240000001000 */
[----:B0-----:R-:W-:-:S05]  /*8870*/  @!P2 FMUL.FTZ R18, R3, R6 ;  /* 0x000000060312a220 */ /* 0x001fca0000410000 */
[----:B------:R-:W-:Y:S02]  /*8880*/  F2FP.BF16.PACK_AB R18, RZ, R18 ;  /* 0x00000012ff12723e */ /* 0x000fe400000010ff */
.L_x_664:
[----:B------:R-:W-:Y:S05]  /*8890*/  BSYNC B0 ;  /* 0x0000000000007941 */ /* 0x000fea0003800000 */
.L_x_663:
        /* <DEDUP_REMOVED lines=13> */
.L_x_666:
[----:B------:R-:W-:Y:S05]  /*8970*/  BSYNC B0 ;  /* 0x0000000000007941 */ /* 0x000fea0003800000 */
.L_x_665:
[----:B------:R-:W-:Y:S01]  /*8980*/  BSSY B6, `(.L_x_667) ;  /* 0x0000113000067945 */ /* 0x000fe20003800000 */
[----:B------:R-:W-:Y:S05]  /*8990*/  @P1 BRA `(.L_x_668) ;  /* 0x0000111000001947 */ /* 0x000fea0003800000 */
[----:B-----5:R-:W-:Y:S01]  /*89a0*/  PRMT R0, R17, 0x9910, RZ ;  /* 0x0000991011007816 */ /* 0x020fe200000000ff */
        /* <DEDUP_REMOVED lines=14> */
[----:B------:R-:W-:Y:S01]  /*8a90*/  PRMT R4, RZ, 0x5410, R4 ;  /* 0x00005410ff047816 */ /* 0x000fe20000000004 */
[----:B------:R-:W-:-:S03]  /*8aa0*/  IMAD.MOV.U32 R29, RZ, RZ, R19 ;  /* 0x000000ffff1d7224 */ /* 0x000fc600078e0013 */
[----:B------:R-:W0:Y:S02]  /*8ab0*/  F2I.FTZ.TRUNC.NTZ R5, R4 ;  /* 0x0000000400057305 */ /* 0x000e24000021f100 */
[----:B0-----:R0:W-:Y:S01]  /*8ac0*/  STG.E.U8 [R2.64], R5 ;  /* 0x0000000502007986 */ /* 0x0011e2000c101124 */
[----:B------:R-:W-:Y:S05]  /*8ad0*/  BRA `(.L_x_668) ;  /* 0x00000fd000007947 */ /* 0x000fea0003800000 */
.L_x_672:
[----:B------:R-:W-:Y:S01]  /*8ae0*/  PRMT R5, RZ, 0x5410, R4 ;  /* 0x00005410ff057816 */ /* 0x000fe20000000004 */
[----:B------:R-:W-:-:S05]  /*8af0*/  IMAD.MOV.U32 R29, RZ, RZ, R19 ;  /* 0x000000ffff1d7224 */ /* 0x000fca00078e0013 */
[----:B------:R-:W0:Y:S02]  /*8b00*/  F2I.S64.TRUNC R4, R5 ;  /* 0x0000000500047311 */ /* 0x000e24000020d900 */
[----:B0-----:R0:W-:Y:S01]  /*8b10*/  STG.E.U8 [R2.64], R4 ;  /* 0x0000000402007986 */ /* 0x0011e2000c101124 */
[----:B------:R-:W-:Y:S05]  /*8b20*/  BRA `(.L_x_668) ;  /* 0x00000f8000007947 */ /* 0x000fea0003800000 */
.L_x_671:
[----:B------:R-:W-:-:S13]  /*8b30*/  ISETP.NE.AND P0, PT, R0, 0x2, PT ;  /* 0x000000020000780c */ /* 0x000fda0003f05270 */
[----:B------:R-:W-:Y:S05]  /*8b40*/  @!P0 BRA `(.L_x_674) ;  /* 0x000000e000008947 */ /* 0x000fea0003800000 */
[----:B------:R-:W-:-:S13]  /*8b50*/  ISETP.NE.AND P0, PT, R0, 0x3, PT ;  /* 0x000000030000780c */ /* 0x000fda0003f05270 */
[----:B------:R-:W-:Y:S05]  /*8b60*/  @!P0 BRA `(.L_x_675) ;  /* 0x0000007000008947 */ /* 0x000fea0003800000 */
[----:B------:R-:W-:-:S13]  /*8b70*/  ISETP.NE.AND P0, PT, R0, 0x4, PT ;  /* 0x000000040000780c */ /* 0x000fda0003f05270 */
[----:B------:R-:W-:Y:S05]  /*8b80*/  @P0 BRA `(.L_x_673) ;  /* 0x00000d4000000947 */ /* 0x000fea0003800000 */
[----:B------:R-:W-:Y:S01]  /*8b90*/  PRMT R4, RZ, 0x5410, R4 ;  /* 0x00005410ff047816 */ /* 0x000fe20000000004 */
[----:B------:R-:W-:-:S05]  /*8ba0*/  IMAD.MOV.U32 R29, RZ, RZ, R19 ;  /* 0x000000ffff1d7224 */ /* 0x000fca00078e0013 */
[----:B------:R-:W0:Y:S02]  /*8bb0*/  F2I.S64.TRUNC R4, R4 ;  /* 0x0000000400047311 */ /* 0x000e24000020d900 */
[----:B0-----:R0:W-:Y:S01]  /*8bc0*/  STG.E.64 [R2.64], R4 ;  /* 0x0000000402007986 */ /* 0x0011e2000c101b24 */
[----:B------:R-:W-:Y:S05]  /*8bd0*/  BRA `(.L_x_668) ;  /* 0x00000ed000007947 */ /* 0x000fea0003800000 */
.L_x_675:
[----:B------:R-:W-:Y:S01]  /*8be0*/  PRMT R4, RZ, 0x5410, R4 ;  /* 0x00005410ff047816 */ /* 0x000fe20000000004 */
[----:B------:R-:W-:-:S03]  /*8bf0*/  IMAD.MOV.U32 R29, RZ, RZ, R19 ;  /* 0x000000ffff1d7224 */ /* 0x000fc600078e0013 */
[----:B------:R-:W0:Y:S02]  /*8c00*/  F2I.FTZ.TRUNC.NTZ R5, R4 ;  /* 0x0000000400057305 */ /* 0x000e24000021f100 */
[----:B0-----:R0:W-:Y:S01]  /*8c10*/  STG.E [R2.64], R5 ;  /* 0x0000000502007986 */ /* 0x0011e2000c101924 */
[----:B------:R-:W-:Y:S05]  /*8c20*/  BRA `(.L_x_668) ;  /* 0x00000e8000007947 */ /* 0x000fea0003800000 */
.L_x_674:
[----:B------:R-:W-:Y:S01]  /*8c30*/  PRMT R4, RZ, 0x5410, R4 ;  /* 0x00005410ff047816 */ /* 0x000fe20000000004 */
[----:B------:R-:W-:-:S03]  /*8c40*/  IMAD.MOV.U32 R29, RZ, RZ, R19 ;  /* 0x000000ffff1d7224 */ /* 0x000fc600078e0013 */
[----:B------:R-:W0:Y:S02]  /*8c50*/  F2I.FTZ.TRUNC.NTZ R5, R4 ;  /* 0x0000000400057305 */ /* 0x000e24000021f100 */
[----:B0-----:R0:W-:Y:S01]  /*8c60*/  STG.E.U16 [R2.64], R5 ;  /* 0x0000000502007986 */ /* 0x0011e2000c101524 */
[----:B------:R-:W-:Y:S05]  /*8c70*/  BRA `(.L_x_668) ;  /* 0x00000e3000007947 */ /* 0x000fea0003800000 */
.L_x_670:
[----:B------:R-:W-:-:S13]  /*8c80*/  ISETP.GT.AND P0, PT, R0, 0x6, PT ;  /* 0x000000060000780c */ /* 0x000fda0003f04270 */
[----:B------:R-:W-:Y:S05]  /*8c90*/  @P0 BRA `(.L_x_676) ;  /* 0x000000d000000947 */ /* 0x000fea0003800000 */
[----:B------:R-:W-:-:S13]  /*8ca0*/  ISETP.NE.AND P0, PT, R0, 0x5, PT ;  /* 0x000000050000780c */ /* 0x000fda0003f05270 */
[----:B------:R-:W-:Y:S05]  /*8cb0*/  @!P0 BRA `(.L_x_677) ;  /* 0x0000006000008947 */ /* 0x000fea0003800000 */
[----:B------:R-:W-:-:S13]  /*8cc0*/  ISETP.NE.AND P0, PT, R0, 0x6, PT ;  /* 0x000000060000780c */ /* 0x000fda0003f05270 */
[----:B------:R-:W-:Y:S05]  /*8cd0*/  @P0 BRA `(.L_x_673) ;  /* 0x00000bf000000947 */ /* 0x000fea0003800000 */
[----:B------:R-:W-:Y:S01]  /*8ce0*/  PRMT R5, RZ, 0x5410, R4 ;  /* 0x00005410ff057816 */ /* 0x000fe20000000004 */
[----:B------:R-:W-:-:S04]  /*8cf0*/  IMAD.MOV.U32 R29, RZ, RZ, R19 ;  /* 0x000000ffff1d7224 */ /* 0x000fc800078e0013 */
[----:B------:R0:W-:Y:S01]  /*8d00*/  STG.E [R2.64], R5 ;  /* 0x0000000502007986 */ /* 0x0001e2000c101924 */
[----:B------:R-:W-:Y:S05]  /*8d10*/  BRA `(.L_x_668) ;  /* 0x00000d9000007947 */ /* 0x000fea0003800000 */
.L_x_677:
[----:B------:R-:W-:Y:S01]  /*8d20*/  PRMT R0, RZ, 0x5410, R4 ;  /* 0x00005410ff007816 */ /* 0x000fe20000000004 */
[----:B------:R-:W-:-:S03]  /*8d30*/  IMAD.MOV.U32 R29, RZ, RZ, R19 ;  /* 0x000000ffff1d7224 */ /* 0x000fc600078e0013 */
[----:B------:R-:W-:-:S05]  /*8d40*/  F2FP.PACK_AB R0, RZ, R0 ;  /* 0x00000000ff00723e */ /* 0x000fca00000000ff */
[----:B------:R0:W-:Y:S01]  /*8d50*/  STG.E.U16 [R2.64], R0 ;  /* 0x0000000002007986 */ /* 0x0001e2000c101524 */
[----:B------:R-:W-:Y:S05]  /*8d60*/  BRA `(.L_x_668) ;  /* 0x00000d4000007947 */ /* 0x000fea0003800000 */
.L_x_676:
[----:B------:R-:W-:-:S13]  /*8d70*/  ISETP.NE.AND P0, PT, R0, 0x7, PT ;  /* 0x000000070000780c */ /* 0x000fda0003f05270 */
[----:B------:R-:W-:Y:S05]  /*8d80*/  @!P0 BRA `(.L_x_678) ;  /* 0x000000f000008947 */ /* 0x000fea0003800000 */
[----:B------:R-:W-:-:S13]  /*8d90*/  ISETP.NE.AND P0, PT, R0, 0x8, PT ;  /* 0x000000080000780c */ /* 0x000fda0003f05270 */
[----:B------:R-:W-:Y:S05]  /*8da0*/  @!P0 BRA `(.L_x_679) ;  /* 0x0000007000008947 */ /* 0x000fea0003800000 */
[----:B------:R-:W-:-:S13]  /*8db0*/  ISETP.NE.AND P0, PT, R0, 0x9, PT ;  /* 0x000000090000780c */ /* 0x000fda0003f05270 */
[----:B------:R-:W-:Y:S05]  /*8dc0*/  @P0 BRA `(.L_x_673) ;  /* 0x00000b0000000947 */ /* 0x000fea0003800000 */
[----:B------:R-:W-:Y:S01]  /*8dd0*/  IMAD.MOV.U32 R5, RZ, RZ, RZ ;  /* 0x000000ffff057224 */ /* 0x000fe200078e00ff */
[----:B------:R-:W-:Y:S01]  /*8de0*/  PRMT R4, RZ, 0x5410, R4 ;  /* 0x00005410ff047816 */ /* 0x000fe20000000004 */
[----:B------:R-:W-:-:S04]  /*8df0*/  IMAD.MOV.U32 R29, RZ, RZ, R19 ;  /* 0x000000ffff1d7224 */ /* 0x000fc800078e0013 */
[----:B------:R0:W-:Y:S01]  /*8e00*/  STG.E.64 [R2.64], R4 ;  /* 0x0000000402007986 */ /* 0x0001e2000c101b24 */
[----:B------:R-:W-:Y:S05]  /*8e10*/  BRA `(.L_x_668) ;  /* 0x00000c9000007947 */ /* 0x000fea0003800000 */
.L_x_679:
[----:B------:R-:W-:Y:S01]  /*8e20*/  PRMT R4, RZ, 0x5410, R4 ;  /* 0x00005410ff047816 */ /* 0x000fe20000000004 */
[----:B------:R-:W-:-:S03]  /*8e30*/  IMAD.MOV.U32 R29, RZ, RZ, R19 ;  /* 0x000000ffff1d7224 */ /* 0x000fc600078e0013 */
[----:B------:R-:W-:-:S04]  /*8e40*/  F2FP.PACK_AB R5, RZ, R4 ;  /* 0x00000004ff05723e */ /* 0x000fc800000000ff */
[----:B------:R-:W-:-:S05]  /*8e50*/  PRMT R5, R5, 0x5410, RZ ;  /* 0x0000541005057816 */ /* 0x000fca00000000ff */
[----:B------:R0:W-:Y:S01]  /*8e60*/  STG.E [R2.64], R5 ;  /* 0x0000000502007986 */ /* 0x0001e2000c101924 */
[----:B------:R-:W-:Y:S05]  /*8e70*/  BRA `(.L_x_668) ;  /* 0x00000c3000007947 */ /* 0x000fea0003800000 */
.L_x_678:
[----:B------:R-:W-:Y:S01]  /*8e80*/  PRMT R4, RZ, 0x5410, R4 ;  /* 0x00005410ff047816 */ /* 0x000fe20000000004 */
[----:B------:R-:W-:-:S04]  /*8e90*/  IMAD.MOV.U32 R29, RZ, RZ, R19 ;  /* 0x000000ffff1d7224 */ /* 0x000fc800078e0013 */
[----:B------:R-:W-:-:S06]  /*8ea0*/  FMUL.FTZ R4, R4, 1 ;  /* 0x3f80000004047820 */ /* 0x000fcc0000410000 */
[----:B------:R-:W0:Y:S02]  /*8eb0*/  F2F.F64.F32 R4, R4 ;  /* 0x0000000400047310 */ /* 0x000e240000201800 */
[----:B0-----:R0:W-:Y:S01]  /*8ec0*/  STG.E.64 [R2.64], R4 ;  /* 0x0000000402007986 */ /* 0x0011e2000c101b24 */
[----:B------:R-:W-:Y:S05]  /*8ed0*/  BRA `(.L_x_668) ;  /* 0x00000bd000007947 */ /* 0x000fea0003800000 */
.L_x_669:
        /* <DEDUP_REMOVED lines=8> */
[----:B------:R-:W-:Y:S01]  /*8f60*/  PRMT R4, RZ, 0x5410, R4 ;  /* 0x00005410ff047816 */ /* 0x000fe20000000004 */
[----:B------:R-:W-:-:S03]  /*8f70*/  IMAD.MOV.U32 R29, RZ, RZ, R19 ;  /* 0x000000ffff1d7224 */ /* 0x000fc600078e0013 */
[----:B------:R-:W-:-:S04]  /*8f80*/  FSETP.NEU.FTZ.AND P0, PT, R4, RZ, PT ;  /* 0x000000ff0400720b */ /* 0x000fc80003f1d000 */
[----:B------:R-:W-:-:S05]  /*8f90*/  SEL R5, RZ, 0x1, !P0 ;  /* 0x00000001ff057807 */ /* 0x000fca0004000000 */
[----:B------:R0:W-:Y:S01]  /*8fa0*/  STG.E.U8 [R2.64], R5 ;  /* 0x0000000502007986 */ /* 0x0001e2000c101124 */
[----:B------:R-:W-:Y:S05]  /*8fb0*/  BRA `(.L_x_668) ;  /* 0x00000af000007947 */ /* 0x000fea0003800000 */
.L_x_682:
[----:B------:R-:W-:Y:S01]  /*8fc0*/  PRMT R4, RZ, 0x5410, R4 ;  /* 0x00005410ff047816 */ /* 0x000fe20000000004 */
[----:B------:R-:W-:Y:S01]  /*8fd0*/  CS2R R6, SRZ ;  /* 0x0000000000067805 */ /* 0x000fe2000001ff00 */
[----:B------:R-:W-:-:S03]  /*8fe0*/  IMAD.MOV.U32 R29, RZ, RZ, R19 ;  /* 0x000000ffff1d7224 */ /* 0x000fc600078e0013 */
[----:B------:R-:W-:-:S06]  /*8ff0*/  FMUL.FTZ R4, R4, 1 ;  /* 0x3f80000004047820 */ /* 0x000fcc0000410000 */
[----:B------:R-:W0:Y:S02]  /*9000*/  F2F.F64.F32 R4, R4 ;  /* 0x0000000400047310 */ /* 0x000e240000201800 */
[----:B0-----:R0:W-:Y:S01]  /*9010*/  STG.E.128 [R2.64], R4 ;  /* 0x0000000402007986 */ /* 0x0011e2000c101d24 */
[----:B------:R-:W-:Y:S05]  /*9020*/  BRA `(.L_x_668) ;  /* 0x00000a8000007947 */ /* 0x000fea0003800000 */
.L_x_681:
        /* <DEDUP_REMOVED lines=21> */
.L_x_686:
[----:B------:R-:W-:Y:S05]  /*9180*/  BSYNC B0 ;  /* 0x0000000000007941 */ /* 0x000fea0003800000 */
.L_x_685:
[----:B------:R-:W-:Y:S01]  /*9190*/  LOP3.LUT R5, R0, R5, RZ, 0xfc, !PT ;  /* 0x0000000500057212 */ /* 0x000fe200078efcff */
[----:B------:R-:W-:-:S04]  /*91a0*/  IMAD.MOV.U32 R29, RZ, RZ, R19 ;  /* 0x000000ffff1d7224 */ /* 0x000fc800078e0013 */
[----:B------:R0:W-:Y:S01]  /*91b0*/  STG.E.U8 [R2.64], R5 ;  /* 0x0000000502007986 */ /* 0x0001e2000c101124 */
[----:B------:R-:W-:Y:S05]  /*91c0*/  BRA `(.L_x_668) ;  /* 0x000008e000007947 */ /* 0x000fea0003800000 */
.L_x_684:
        /* <DEDUP_REMOVED lines=13> */
.L_x_688:
[----:B------:R-:W-:Y:S01]  /*92a0*/  IMAD.MOV.U32 R0, RZ, RZ, 0x7f ;  /* 0x0000007fff007424 */ /* 0x000fe200078e00ff */
[----:B------:R-:W-:-:S04]  /*92b0*/  ISETP.GT.U32.AND P0, PT, R4, 0x7f800000, PT ;  /* 0x7f8000000400780c */ /* 0x000fc80003f04070 */
[----:B------:R-:W-:-:S04]  /*92c0*/  SEL R0, R0, 0x7c, P0 ;  /* 0x0000007c00007807 */ /* 0x000fc80000000000 */
.L_x_689:
[----:B------:R-:W-:Y:S05]  /*92d0*/  BSYNC B0 ;  /* 0x0000000000007941 */ /* 0x000fea0003800000 */
.L_x_687:
[----:B------:R-:W-:Y:S01]  /*92e0*/  LOP3.LUT R4, R5, 0x80000000, RZ, 0xc0, !PT ;  /* 0x8000000005047812 */ /* 0x000fe200078ec0ff */
[----:B------:R-:W-:-:S03]  /*92f0*/  IMAD.MOV.U32 R29, RZ, RZ, R19 ;  /* 0x000000ffff1d7224 */ /* 0x000fc600078e0013 */
[----:B------:R-:W-:-:S04]  /*9300*/  SHF.R.U32.HI R5, RZ, 0x18, R4 ;  /* 0x00000018ff057819 */ /* 0x000fc80000011604 */
[----:B------:R-:W-:-:S05]  /*9310*/  LOP3.LUT R5, R0, R5, RZ, 0xfc, !PT ;  /* 0x0000000500057212 */ /* 0x000fca00078efcff */
[----:B------:R0:W-:Y:S01]  /*9320*/  STG.E.U8 [R2.64], R5 ;  /* 0x0000000502007986 */ /* 0x0001e2000c101124 */
[----:B------:R-:W-:Y:S05]  /*9330*/  BRA `(.L_x_668) ;  /* 0x0000077000007947 */ /* 0x000fea0003800000 */
.L_x_683:
[----:B------:R0:W-:Y:S01]  /*9340*/  STG.E.U16 [R2.64], R4 ;  /* 0x0000000402007986 */ /* 0x0001e2000c101524 */
[----:B------:R-:W-:Y:S01]  /*9350*/  IMAD.MOV.U32 R29, RZ, RZ, R19 ;  /* 0x000000ffff1d7224 */ /* 0x000fe200078e0013 */
[----:B------:R-:W-:Y:S05]  /*9360*/  BRA `(.L_x_668) ;  /* 0x0000074000007947 */ /* 0x000fea0003800000 */
.L_x_680:
        /* <DEDUP_REMOVED lines=10> */
[----:B------:R-:W0:Y:S02]  /*9410*/  F2I.FTZ.U32.TRUNC.NTZ R5, R5 ;  /* 0x0000000500057305 */ /* 0x000e24000021f000 */
[----:B0-----:R0:W-:Y:S01]  /*9420*/  STG.E.U16 [R2.64], R5 ;  /* 0x0000000502007986 */ /* 0x0011e2000c101524 */
[----:B------:R-:W-:Y:S05]  /*9430*/  BRA `(.L_x_668) ;  /* 0x0000067000007947 */ /* 0x000fea0003800000 */
.L_x_692:
        /* <DEDUP_REMOVED lines=13> */
[----:B------:R-:W-:-:S05]  /*9510*/  FADD.FTZ R0, R5, 8192 ;  /* 0x4600000005007421 */ /* 0x000fca0000010000 */
[----:B------:R-:W-:Y:S02]  /*9520*/  LOP3.LUT P0, R4, R0, 0xff, RZ, 0xc0, !PT ;  /* 0x000000ff00047812 */ /* 0x000fe4000780c0ff */
[----:B------:R-:W-:-:S11]  /*9530*/  PRMT R0, RZ, 0x7610, R0 ;  /* 0x00007610ff007816 */ /* 0x000fd60000000000 */
[----:B------:R-:W-:Y:S05]  /*9540*/  @!P0 BRA `(.L_x_694) ;  /* 0x0000004000008947 */ /* 0x000fea0003800000 */
.L_x_695:
[----:B------:R-:W-:-:S04]  /*9550*/  LOP3.LUT R0, R7, 0x80000000, RZ, 0xc0, !PT ;  /* 0x8000000007007812 */ /* 0x000fc800078ec0ff */
[----:B------:R-:W-:-:S04]  /*9560*/  SHF.R.U32.HI R5, RZ, 0x18, R0 ;  /* 0x00000018ff057819 */ /* 0x000fc80000011600 */
[----:B------:R-:W-:-:S04]  /*9570*/  LOP3.LUT R4, R4, R5, RZ, 0xfc, !PT ;  /* 0x0000000504047212 */ /* 0x000fc800078efcff */
[----:B------:R-:W-:Y:S02]  /*9580*/  PRMT R0, R4, 0x7610, R0 ;  /* 0x0000761004007816 */ /* 0x000fe40000000000 */
.L_x_694:
[----:B------:R-:W-:Y:S05]  /*9590*/  BSYNC B0 ;  /* 0x0000000000007941 */ /* 0x000fea0003800000 */
.L_x_693:
[----:B------:R0:W-:Y:S01]  /*95a0*/  STG.E.U8 [R2.64], R0 ;  /* 0x0000000002007986 */ /* 0x0001e2000c101124 */
[----:B------:R-:W-:Y:S01]  /*95b0*/  IMAD.MOV.U32 R29, RZ, RZ, R19 ;  /* 0x000000ffff1d7224 */ /* 0x000fe200078e0013 */
[----:B------:R-:W-:Y:S05]  /*95c0*/  BRA `(.L_x_668) ;  /* 0x000004e000007947 */ /* 0x000fea0003800000 */
.L_x_691:
        /* <DEDUP_REMOVED lines=17> */
.L_x_698:
[----:B------:R-:W-:-:S04]  /*96e0*/  LOP3.LUT R0, R7, 0x80000000, RZ, 0xc0, !PT ;  /* 0x8000000007007812 */ /* 0x000fc800078ec0ff */
[----:B------:R-:W-:-:S04]  /*96f0*/  SHF.R.U32.HI R5, RZ, 0x18, R0 ;  /* 0x00000018ff057819 */ /* 0x000fc80000011600 */
[----:B------:R-:W-:-:S04]  /*9700*/  LOP3.LUT R4, R4, R5, RZ, 0xfc, !PT ;  /* 0x0000000504047212 */ /* 0x000fc800078efcff */
[----:B------:R-:W-:Y:S02]  /*9710*/  PRMT R0, R4, 0x7610, R0 ;  /* 0x0000761004007816 */ /* 0x000fe40000000000 */
.L_x_697:
[----:B------:R-:W-:Y:S05]  /*9720*/  BSYNC B0 ;  /* 0x0000000000007941 */ /* 0x000fea0003800000 */
.L_x_696:
[----:B------:R0:W-:Y:S01]  /*9730*/  STG.E.U8 [R2.64], R0 ;  /* 0x0000000002007986 */ /* 0x0001e2000c101124 */
[----:B------:R-:W-:Y:S01]  /*9740*/  IMAD.MOV.U32 R29, RZ, RZ, R19 ;  /* 0x000000ffff1d7224 */ /* 0x000fe200078e0013 */
[----:B------:R-:W-:Y:S05]  /*9750*/  BRA `(.L_x_668) ;  /* 0x0000035000007947 */ /* 0x000fea0003800000 */
.L_x_690:
[----:B------:R-:W-:-:S13]  /*9760*/  ISETP.NE.AND P0, PT, R0, 0x1c, PT ;  /* 0x0000001c0000780c */ /* 0x000fda0003f05270 */
[----:B------:R-:W-:Y:S05]  /*9770*/  @!P0 BRA `(.L_x_699) ;  /* 0x000002f000008947 */ /* 0x000fea0003800000 */
[----:B------:R-:W-:-:S13]  /*9780*/  ISETP.NE.AND P0, PT, R0, 0x1d, PT ;  /* 0x0000001d0000780c */ /* 0x000fda0003f05270 */
[----:B------:R-:W-:Y:S05]  /*9790*/  @!P0 BRA `(.L_x_700) ;  /* 0x0000028000008947 */ /* 0x000fea0003800000 */
[----:B------:R-:W-:-:S13]  /*97a0*/  ISETP.NE.AND P0, PT, R0, 0x2c, PT ;  /* 0x0000002c0000780c */ /* 0x000fda0003f05270 */
[----:B------:R-:W-:Y:S05]  /*97b0*/  @P0 BRA `(.L_x_673) ;  /* 0x0000011000000947 */ /* 0x000fea0003800000 */
[----:B------:R-:W-:Y:S01]  /*97c0*/  PRMT R5, RZ, 0x5410, R4 ;  /* 0x00005410ff057816 */ /* 0x000fe20000000004 */
[----:B------:R-:W-:Y:S01]  /*97d0*/  IMAD.MOV.U32 R29, RZ, RZ, R19 ;  /* 0x000000ffff1d7224 */ /* 0x000fe200078e0013 */
[----:B------:R-:W-:Y:S02]  /*97e0*/  PLOP3.LUT P0, PT, PT, PT, PT, 0x80, 0x0 ;  /* 0x000000000000781c */ /* 0x000fe40003f0f070 */
[----:B------:R-:W-:-:S04]  /*97f0*/  SHF.R.U32.HI R6, RZ, 0x17, R5 ;  /* 0x00000017ff067819 */ /* 0x000fc80000011605 */
[----:B------:R-:W-:-:S04]  /*9800*/  LOP3.LUT R4, R6, 0xff, RZ, 0xc0, !PT ;  /* 0x000000ff06047812 */ /* 0x000fc800078ec0ff */
[----:B------:R-:W-:-:S13]  /*9810*/  ISETP.NE.AND P2, PT, R4, 0xff, PT ;  /* 0x000000ff0400780c */ /* 0x000fda0003f45270 */
[--C-:B------:R-:W-:Y:S02]  /*9820*/  @P2 SHF.R.U32.HI R0, RZ, 0x16, R5.reuse ;  /* 0x00000016ff002819 */ /* 0x100fe40000011605 */
[----:B------:R-:W-:Y:S01]  /*9830*/  @P2 LOP3.LUT P1, RZ, R4, 0x3fffff, R5, 0xf8, !PT ;  /* 0x003fffff04ff2812 */ /* 0x000fe2000782f805 */
[----:B------:R-:W-:Y:S01]  /*9840*/  IMAD.MOV.U32 R5, RZ, RZ, 0xff ;  /* 0x000000ffff057424 */ /* 0x000fe200078e00ff */
        /* <DEDUP_REMOVED lines=8> */
.L_x_673:
        /* <DEDUP_REMOVED lines=19> */
[----:B------:R-:W-:Y:S01]  /*9a00*/  IMAD.MOV.U32 R29, RZ, RZ, R19 ;  /* 0x000000ffff1d7224 */ /* 0x000fe200078e0013 */
[----:B------:R-:W-:Y:S05]  /*9a10*/  BRA `(.L_x_668) ;  /* 0x0000009000007947 */ /* 0x000fea0003800000 */
.L_x_700:
[----:B------:R-:W-:Y:S01]  /*9a20*/  PRMT R4, RZ, 0x5410, R4 ;  /* 0x00005410ff047816 */ /* 0x000fe20000000004 */
[----:B------:R-:W-:-:S05]  /*9a30*/  IMAD.MOV.U32 R29, RZ, RZ, R19 ;  /* 0x000000ffff1d7224 */ /* 0x000fca00078e0013 */
[----:B------:R-:W0:Y:S02]  /*9a40*/  F2I.U64.TRUNC R4, R4 ;  /* 0x0000000400047311 */ /* 0x000e24000020d800 */
[----:B0-----:R0:W-:Y:S01]  /*9a50*/  STG.E.64 [R2.64], R4 ;  /* 0x0000000402007986 */ /* 0x0011e2000c101b24 */
[----:B------:R-:W-:Y:S05]  /*9a60*/  BRA `(.L_x_668) ;  /* 0x0000004000007947 */ /* 0x000fea0003800000 */
.L_x_699:
[----:B------:R-:W-:Y:S01]  /*9a70*/  PRMT R4, RZ, 0x5410, R4 ;  /* 0x00005410ff047816 */ /* 0x000fe20000000004 */
[----:B------:R-:W-:-:S03]  /*9a80*/  IMAD.MOV.U32 R29, RZ, RZ, R19 ;  /* 0x000000ffff1d7224 */ /* 0x000fc600078e0013 */
[----:B------:R-:W0:Y:S02]  /*9a90*/  F2I.FTZ.U32.TRUNC.NTZ R5, R4 ;  /* 0x0000000400057305 */ /* 0x000e24000021f000 */
[----:B0-----:R0:W-:Y:S02]  /*9aa0*/  STG.E [R2.64], R5 ;  /* 0x0000000502007986 */ /* 0x0011e4000c101924 */
.L_x_668:
[----:B------:R-:W-:Y:S05]  /*9ab0*/  BSYNC B6 ;  /* 0x0000000000067941 */ /* 0x000fea0003800000 */
.L_x_667:
[----:B------:R-:W-:Y:S01]  /*9ac0*/  ISETP.GE.AND P0, PT, R29, R22, PT ;  /* 0x000000161d00720c */ /* 0x000fe20003f06270 */
[----:B------:R-:W-:-:S12]  /*9ad0*/  BSSY B6, `(.L_x_701) ;  /* 0x00001fe000067945 */ /* 0x000fd80003800000 */
[----:B------:R-:W-:Y:S05]  /*9ae0*/  @P0 BRA `(.L_x_702) ;  /* 0x00001fc000000947 */ /* 0x000fea0003800000 */
[----:B0----5:R-:W-:Y:S01]  /*9af0*/  IMAD R0, R16, 0x200, R29 ;  /* 0x0000020010007824 */ /* 0x021fe200078e021d */
[----:B------:R-:W-:-:S03]  /*9b00*/  PRMT R3, R17, 0x9910, RZ ;  /* 0x0000991011037816 */ /* 0x000fc600000000ff */
[----:B------:R-:W-:Y:S02]  /*9b10*/  IMAD R2, R0, c[0x0][0x1a4], RZ ;  /* 0x0000690000027a24 */ /* 0x000fe400078e02ff */
[----:B------:R-:W-:-:S03]  /*9b20*/  IMAD.MOV.U32 R0, RZ, RZ, R3 ;  /* 0x000000ffff007224 */ /* 0x000fc600078e0003 */
[----:B------:R-:W-:Y:S02]  /*9b30*/  IADD3 R2, P0, R2, c[0x0][0x178], RZ ;  /* 0x00005e0002027a10 */ /* 0x000fe40007f1e0ff */
[----:B------:R-:W-:-:S03]  /*9b40*/  ISETP.GT.AND P1, PT, R0, 0x9, PT ;  /* 0x000000090000780c */ /* 0x000fc60003f24270 */
[----:B------:R-:W-:-:S10]  /*9b50*/  IMAD.X R3, RZ, RZ, c[0x0][0x17c], P0 ;  /* 0x00005f00ff037624 */ /* 0x000fd400000e06ff */
        /* <DEDUP_REMOVED lines=13> */
.L_x_706:
[----:B------:R-:W-:-:S06]  /*9c30*/  PRMT R5, RZ, 0x5410, R24 ;  /* 0x00005410ff057816 */ /* 0x000fcc0000000018 */
[----:B------:R-:W0:Y:S02]  /*9c40*/  F2I.S64.TRUNC R4, R5 ;  /* 0x0000000500047311 */ /* 0x000e24000020d900 */
[----:B0-----:R0:W-:Y:S01]  /*9c50*/  STG.E.U8 [R2.64], R4 ;  /* 0x0000000402007986 */ /* 0x0011e2000c101124 */
[----:B------:R-:W-:Y:S05]  /*9c60*/  BRA `(.L_x_708) ;  /* 0x00000e4000007947 */ /* 0x000fea0003800000 */
.L_x_705:
        /* <DEDUP_REMOVED lines=10> */
.L_x_710:
[----:B------:R-:W-:-:S04]  /*9d10*/  PRMT R24, RZ, 0x5410, R24 ;  /* 0x00005410ff187816 */ /* 0x000fc80000000018 */
[----:B------:R-:W0:Y:S02]  /*9d20*/  F2I.FTZ.TRUNC.NTZ R5, R24 ;  /* 0x0000001800057305 */ /* 0x000e24000021f100 */
[----:B0-----:R0:W-:Y:S01]  /*9d30*/  STG.E [R2.64], R5 ;  /* 0x0000000502007986 */ /* 0x0011e2000c101924 */
[----:B------:R-:W-:Y:S05]  /*9d40*/  BRA `(.L_x_708) ;  /* 0x00000d6000007947 */ /* 0x000fea0003800000 */
.L_x_709:
[----:B------:R-:W-:-:S04]  /*9d50*/  PRMT R24, RZ, 0x5410, R24 ;  /* 0x00005410ff187816 */ /* 0x000fc80000000018 */
[----:B------:R-:W0:Y:S02]  /*9d60*/  F2I.FTZ.TRUNC.NTZ R5, R24 ;  /* 0x0000001800057305 */ /* 0x000e24000021f100 */
[----:B0-----:R0:W-:Y:S01]  /*9d70*/  STG.E.U16 [R2.64], R5 ;  /* 0x0000000502007986 */ /* 0x0011e2000c101524 */
[----:B------:R-:W-:Y:S05]  /*9d80*/  BRA `(.L_x_708) ;  /* 0x00000d2000007947 */ /* 0x000fea0003800000 */
.L_x_704:
        /* <DEDUP_REMOVED lines=9> */
.L_x_712:
[----:B------:R-:W-:-:S04]  /*9e20*/  PRMT R0, RZ, 0x5410, R24 ;  /* 0x00005410ff007816 */ /* 0x000fc80000000018 */
[----:B------:R-:W-:-:S05]  /*9e30*/  F2FP.PACK_AB R0, RZ, R0 ;  /* 0x00000000ff00723e */ /* 0x000fca00000000ff */
[----:B------:R0:W-:Y:S01]  /*9e40*/  STG.E.U16 [R2.64], R0 ;  /* 0x0000000002007986 */ /* 0x0001e2000c101524 */
[----:B------:R-:W-:Y:S05]  /*9e50*/  BRA `(.L_x_708) ;  /* 0x00000c5000007947 */ /* 0x000fea0003800000 */
.L_x_711:
        /* <DEDUP_REMOVED lines=10> */
.L_x_714:
[----:B------:R-:W-:-:S04]  /*9f00*/  PRMT R24, RZ, 0x5410, R24 ;  /* 0x00005410ff187816 */ /* 0x000fc80000000018 */
[----:B------:R-:W-:-:S04]  /*9f10*/  F2FP.PACK_AB R5, RZ, R24 ;  /* 0x00000018ff05723e */ /* 0x000fc800000000ff */
[----:B------:R-:W-:-:S05]  /*9f20*/  PRMT R5, R5, 0x5410, RZ ;  /* 0x0000541005057816 */ /* 0x000fca00000000ff */
[----:B------:R0:W-:Y:S01]  /*9f30*/  STG.E [R2.64], R5 ;  /* 0x0000000502007986 */ /* 0x0001e2000c101924 */
[----:B------:R-:W-:Y:S05]  /*9f40*/  BRA `(.L_x_708) ;  /* 0x00000b6000007947 */ /* 0x000fea0003800000 */
.L_x_713:
[----:B------:R-:W-:-:S05]  /*9f50*/  PRMT R4, RZ, 0x5410, R24 ;  /* 0x00005410ff047816 */ /* 0x000fca0000000018 */
[----:B------:R-:W-:-:S06]  /*9f60*/  FMUL.FTZ R4, R4, 1 ;  /* 0x3f80000004047820 */ /* 0x000fcc0000410000 */
[----:B------:R-:W0:Y:S02]  /*9f70*/  F2F.F64.F32 R4, R4 ;  /* 0x0000000400047310 */ /* 0x000e240000201800 */
[----:B0-----:R0:W-:Y:S01]  /*9f80*/  STG.E.64 [R2.64], R4 ;  /* 0x0000000402007986 */ /* 0x0011e2000c101b24 */
[----:B------:R-:W-:Y:S05]  /*9f90*/  BRA `(.L_x_708) ;  /* 0x00000b1000007947 */ /* 0x000fea0003800000 */
.L_x_703:
        /* <DEDUP_REMOVED lines=13> */
.L_x_717:
[----:B------:R-:W-:Y:S01]  /*a070*/  PRMT R24, RZ, 0x5410, R24 ;  /* 0x00005410ff187816 */ /* 0x000fe20000000018 */
[----:B------:R-:W-:-:S04]  /*a080*/  CS2R R6, SRZ ;  /* 0x0000000000067805 */ /* 0x000fc8000001ff00 */
[----:B------:R-:W-:-:S06]  /*a090*/  FMUL.FTZ R4, R24, 1 ;  /* 0x3f80000018047820 */ /* 0x000fcc0000410000 */
[----:B------:R-:W0:Y:S02]  /*a0a0*/  F2F.F64.F32 R4, R4 ;  /* 0x0000000400047310 */ /* 0x000e240000201800 */
[----:B0-----:R0:W-:Y:S01]  /*a0b0*/  STG.E.128 [R2.64], R4 ;  /* 0x0000000402007986 */ /* 0x0011e2000c101d24 */
[----:B------:R-:W-:Y:S05]  /*a0c0*/  BRA `(.L_x_708) ;  /* 0x000009e000007947 */ /* 0x000fea0003800000 */
.L_x_716:
        /* <DEDUP_REMOVED lines=21> */
.L_x_721:
[----:B------:R-:W-:Y:S05]  /*a220*/  BSYNC B0 ;  /* 0x0000000000007941 */ /* 0x000fea0003800000 */
.L_x_720:
[----:B------:R-:W-:-:S05]  /*a230*/  LOP3.LUT R5, R0, R5, RZ, 0xfc, !PT ;  /* 0x0000000500057212 */ /* 0x000fca00078efcff */
[----:B------:R0:W-:Y:S01]  /*a240*/  STG.E.U8 [R2.64], R5 ;  /* 0x0000000502007986 */ /* 0x0001e2000c101124 */
[----:B------:R-:W-:Y:S05]  /*a250*/  BRA `(.L_x_708) ;  /* 0x0000085000007947 */ /* 0x000fea0003800000 */
.L_x_719:
        /* <DEDUP_REMOVED lines=13> */
.L_x_723:
[----:B------:R-:W-:Y:S01]  /*a330*/  IMAD.MOV.U32 R0, RZ, RZ, 0x7f ;  /* 0x0000007fff007424 */ /* 0x000fe200078e00ff */
[----:B------:R-:W-:-:S04]  /*a340*/  ISETP.GT.U32.AND P0, PT, R4, 0x7f800000, PT ;  /* 0x7f8000000400780c */ /* 0x000fc80003f04070 */
[----:B------:R-:W-:-:S04]  /*a350*/  SEL R0, R0, 0x7c, P0 ;  /* 0x0000007c00007807 */ /* 0x000fc80000000000 */
.L_x_724:
[----:B------:R-:W-:Y:S05]  /*a360*/  BSYNC B0 ;  /* 0x0000000000007941 */ /* 0x000fea0003800000 */
.L_x_722:
[----:B------:R-:W-:-:S04]  /*a370*/  LOP3.LUT R4, R5, 0x80000000, RZ, 0xc0, !PT ;  /* 0x8000000005047812 */ /* 0x000fc800078ec0ff */
[----:B------:R-:W-:-:S04]  /*a380*/  SHF.R.U32.HI R5, RZ, 0x18, R4 ;  /* 0x00000018ff057819 */ /* 0x000fc80000011604 */
[----:B------:R-:W-:-:S05]  /*a390*/  LOP3.LUT R5, R0, R5, RZ, 0xfc, !PT ;  /* 0x0000000500057212 */ /* 0x000fca00078efcff */
[----:B------:R0:W-:Y:S01]  /*a3a0*/  STG.E.U8 [R2.64], R5 ;  /* 0x0000000502007986 */ /* 0x0001e2000c101124 */
[----:B------:R-:W-:Y:S05]  /*a3b0*/  BRA `(.L_x_708) ;  /* 0x000006f000007947 */ /* 0x000fea0003800000 */
.L_x_718:
[----:B------:R0:W-:Y:S01]  /*a3c0*/  STG.E.U16 [R2.64], R24 ;  /* 0x0000001802007986 */ /* 0x0001e2000c101524 */
[----:B------:R-:W-:Y:S05]  /*a3d0*/  BRA `(.L_x_708) ;  /* 0x000006d000007947 */ /* 0x000fea0003800000 */
.L_x_715:
        /* <DEDUP_REMOVED lines=12> */
.L_x_727:
        /* <DEDUP_REMOVED lines=17> */
.L_x_730:
[----:B------:R-:W-:-:S04]  /*a5b0*/  LOP3.LUT R0, R7, 0x80000000, RZ, 0xc0, !PT ;  /* 0x8000000007007812 */ /* 0x000fc800078ec0ff */
[----:B------:R-:W-:-:S04]  /*a5c0*/  SHF.R.U32.HI R5, RZ, 0x18, R0 ;  /* 0x00000018ff057819 */ /* 0x000fc80000011600 */
[----:B------:R-:W-:-:S04]  /*a5d0*/  LOP3.LUT R4, R4, R5, RZ, 0xfc, !PT ;  /* 0x0000000504047212 */ /* 0x000fc800078efcff */
[----:B------:R-:W-:Y:S02]  /*a5e0*/  PRMT R0, R4, 0x7610, R0 ;  /* 0x0000761004007816 */ /* 0x000fe40000000000 */
.L_x_729:
[----:B------:R-:W-:Y:S05]  /*a5f0*/  BSYNC B0 ;  /* 0x0000000000007941 */ /* 0x000fea0003800000 */
.L_x_728:
[----:B------:R0:W-:Y:S01]  /*a600*/  STG.E.U8 [R2.64], R0 ;  /* 0x0000000002007986 */ /* 0x0001e2000c101124 */
[----:B------:R-:W-:Y:S05]  /*a610*/  BRA `(.L_x_708) ;  /* 0x0000049000007947 */ /* 0x000fea0003800000 */
.L_x_726:
        /* <DEDUP_REMOVED lines=17> */
.L_x_733:
[----:B------:R-:W-:-:S04]  /*a730*/  LOP3.LUT R0, R7, 0x80000000, RZ, 0xc0, !PT ;  /* 0x8000000007007812 */ /* 0x000fc800078ec0ff */
[----:B------:R-:W-:-:S04]  /*a740*/  SHF.R.U32.HI R5, RZ, 0x18, R0 ;  /* 0x00000018ff057819 */ /* 0x000fc80000011600 */
[----:B------:R-:W-:-:S04]  /*a750*/  LOP3.LUT R4, R4, R5, RZ, 0xfc, !PT ;  /* 0x0000000504047212 */ /* 0x000fc800078efcff */
[----:B------:R-:W-:Y:S02]  /*a760*/  PRMT R0, R4, 0x7610, R0 ;  /* 0x0000761004007816 */ /* 0x000fe40000000000 */
.L_x_732:
[----:B------:R-:W-:Y:S05]  /*a770*/  BSYNC B0 ;  /* 0x0000000000007941 */ /* 0x000fea0003800000 */
.L_x_731:
[----:B------:R0:W-:Y:S01]  /*a780*/  STG.E.U8 [R2.64], R0 ;  /* 0x0000000002007986 */ /* 0x0001e2000c101124 */
[----:B------:R-:W-:Y:S05]  /*a790*/  BRA `(.L_x_708) ;  /* 0x0000031000007947 */ /* 0x000fea0003800000 */
.L_x_725:
[----:B------:R-:W-:-:S13]  /*a7a0*/  ISETP.NE.AND P0, PT, R0, 0x1c, PT ;  /* 0x0000001c0000780c */ /* 0x000fda0003f05270 */
[----:B------:R-:W-:Y:S05]  /*a7b0*/  @!P0 BRA `(.L_x_734) ;  /* 0x000002c000008947 */ /* 0x000fea0003800000 */
[----:B------:R-:W-:-:S13]  /*a7c0*/  ISETP.NE.AND P0, PT, R0, 0x1d, PT ;  /* 0x0000001d0000780c */ /* 0x000fda0003f05270 */
[----:B------:R-:W-:Y:S05]  /*a7d0*/  @!P0 BRA `(.L_x_735) ;  /* 0x0000026000008947 */ /* 0x000fea0003800000 */
[----:B------:R-:W-:-:S13]  /*a7e0*/  ISETP.NE.AND P0, PT, R0, 0x2c, PT ;  /* 0x0000002c0000780c */ /* 0x000fda0003f05270 */
[----:B------:R-:W-:Y:S05]  /*a7f0*/  @P0 BRA `(.L_x_707) ;  /* 0x0000010000000947 */ /* 0x000fea0003800000 */
[----:B------:R-:W-:Y:S02]  /*a800*/  PRMT R5, RZ, 0x5410, R24 ;  /* 0x00005410ff057816 */ /* 0x000fe40000000018 */
        /* <DEDUP_REMOVED lines=15> */
.L_x_707:
        /* <DEDUP_REMOVED lines=20> */
.L_x_735:
[----:B------:R-:W-:-:S06]  /*aa40*/  PRMT R4, RZ, 0x5410, R24 ;  /* 0x00005410ff047816 */ /* 0x000fcc0000000018 */
[----:B------:R-:W0:Y:S02]  /*aa50*/  F2I.U64.TRUNC R4, R4 ;  /* 0x0000000400047311 */ /* 0x000e24000020d800 */
[----:B0-----:R0:W-:Y:S01]  /*aa60*/  STG.E.64 [R2.64], R4 ;  /* 0x0000000402007986 */ /* 0x0011e2000c101b24 */
[----:B------:R-:W-:Y:S05]  /*aa70*/  BRA `(.L_x_708) ;  /* 0x0000003000007947 */ /* 0x000fea0003800000 */
.L_x_734:
[----:B------:R-:W-:-:S04]  /*aa80*/  PRMT R24, RZ, 0x5410, R24 ;  /* 0x00005410ff187816 */ /* 0x000fc80000000018 */
[----:B------:R-:W0:Y:S02]  /*aa90*/  F2I.FTZ.U32.TRUNC.NTZ R5, R24 ;  /* 0x0000001800057305 */ /* 0x000e24000021f000 */
[----:B0-----:R0:W-:Y:S02]  /*aaa0*/  STG.E [R2.64], R5 ;  /* 0x0000000502007986 */ /* 0x0011e4000c101924 */
.L_x_708:
[----:B------:R-:W-:-:S04]  /*aab0*/  IADD3 R29, R29, 0x80, RZ ;  /* 0x000000801d1d7810 */ /* 0x000fc80007ffe0ff */
[----:B------:R-:W-:-:S13]  /*aac0*/  ISETP.GE.AND P0, PT, R29, R22, PT ;  /* 0x000000161d00720c */ /* 0x000fda0003f06270 */
[----:B------:R-:W-:Y:S05]  /*aad0*/  @P0 BRA `(.L_x_702) ;  /* 0x00000fd000000947 */ /* 0x000fea0003800000 */
[----:B0-----:R-:W-:Y:S01]  /*aae0*/  IMAD R0, R16, 0x200, R29 ;  /* 0x0000020010007824 */ /* 0x001fe200078e021d */
        /* <DEDUP_REMOVED lines=19> */
.L_x_739:
[----:B------:R-:W-:-:S06]  /*ac20*/  PRMT R5, RZ, 0x5410, R18 ;  /* 0x00005410ff057816 */ /* 0x000fcc0000000012 */
[----:B------:R-:W0:Y:S02]  /*ac30*/  F2I.S64.TRUNC R4, R5 ;  /* 0x0000000500047311 */ /* 0x000e24000020d900 */
[----:B0-----:R0:W-:Y:S01]  /*ac40*/  STG.E.U8 [R2.64], R4 ;  /* 0x0000000402007986 */ /* 0x0011e2000c101124 */
[----:B------:R-:W-:Y:S05]  /*ac50*/  BRA `(.L_x_741) ;  /* 0x00000e4000007947 */ /* 0x000fea0003800000 */
.L_x_738:
        /* <DEDUP_REMOVED lines=10> */
.L_x_743:
[----:B------:R-:W-:-:S04]  /*ad00*/  PRMT R18, RZ, 0x5410, R18 ;  /* 0x00005410ff127816 */ /* 0x000fc80000000012 */
[----:B------:R-:W0:Y:S02]  /*ad10*/  F2I.FTZ.TRUNC.NTZ R5, R18 ;  /* 0x0000001200057305 */ /* 0x000e24000021f100 */
[----:B0-----:R0:W-:Y:S01]  /*ad20*/  STG.E [R2.64], R5 ;  /* 0x0000000502007986 */ /* 0x0011e2000c101924 */
[----:B------:R-:W-:Y:S05]  /*ad30*/  BRA `(.L_x_741) ;  /* 0x00000d6000007947 */ /* 0x000fea0003800000 */
.L_x_742:
[----:B------:R-:W-:-:S04]  /*ad40*/  PRMT R18, RZ, 0x5410, R18 ;  /* 0x00005410ff127816 */ /* 0x000fc80000000012 */
[----:B------:R-:W0:Y:S02]  /*ad50*/  F2I.FTZ.TRUNC.NTZ R5, R18 ;  /* 0x0000001200057305 */ /* 0x000e24000021f100 */
[----:B0-----:R0:W-:Y:S01]  /*ad60*/  STG.E.U16 [R2.64], R5 ;  /* 0x0000000502007986 */ /* 0x0011e2000c101524 */
[----:B------:R-:W-:Y:S05]  /*ad70*/  BRA `(.L_x_741) ;  /* 0x00000d2000007947 */ /* 0x000fea0003800000 */
.L_x_737:
        /* <DEDUP_REMOVED lines=9> */
.L_x_745:
[----:B------:R-:W-:-:S04]  /*ae10*/  PRMT R0, RZ, 0x5410, R18 ;  /* 0x00005410ff007816 */ /* 0x000fc80000000012 */
[----:B------:R-:W-:-:S05]  /*ae20*/  F2FP.PACK_AB R0, RZ, R0 ;  /* 0x00000000ff00723e */ /* 0x000fca00000000ff */
[----:B------:R0:W-:Y:S01]  /*ae30*/  STG.E.U16 [R2.64], R0 ;  /* 0x0000000002007986 */ /* 0x0001e2000c101524 */
[----:B------:R-:W-:Y:S05]  /*ae40*/  BRA `(.L_x_741) ;  /* 0x00000c5000007947 */ /* 0x000fea0003800000 */
.L_x_744:
        /* <DEDUP_REMOVED lines=10> */
.L_x_747:
[----:B------:R-:W-:-:S04]  /*aef0*/  PRMT R18, RZ, 0x5410, R18 ;  /* 0x00005410ff127816 */ /* 0x000fc80000000012 */
[----:B------:R-:W-:-:S04]  /*af00*/  F2FP.PACK_AB R5, RZ, R18 ;  /* 0x00000012ff05723e */ /* 0x000fc800000000ff */
[----:B------:R-:W-:-:S05]  /*af10*/  PRMT R5, R5, 0x5410, RZ ;  /* 0x0000541005057816 */ /* 0x000fca00000000ff */
[----:B------:R0:W-:Y:S01]  /*af20*/  STG.E [R2.64], R5 ;  /* 0x0000000502007986 */ /* 0x0001e2000c101924 */
[----:B------:R-:W-:Y:S05]  /*af30*/  BRA `(.L_x_741) ;  /* 0x00000b6000007947 */ /* 0x000fea0003800000 */
.L_x_746:
[----:B------:R-:W-:-:S05]  /*af40*/  PRMT R4, RZ, 0x5410, R18 ;  /* 0x00005410ff047816 */ /* 0x000fca0000000012 */
[----:B------:R-:W-:-:S06]  /*af50*/  FMUL.FTZ R4, R4, 1 ;  /* 0x3f80000004047820 */ /* 0x000fcc0000410000 */
[----:B------:R-:W0:Y:S02]  /*af60*/  F2F.F64.F32 R4, R4 ;  /* 0x0000000400047310 */ /* 0x000e240000201800 */
[----:B0-----:R0:W-:Y:S01]  /*af70*/  STG.E.64 [R2.64], R4 ;  /* 0x0000000402007986 */ /* 0x0011e2000c101b24 */
[----:B------:R-:W-:Y:S05]  /*af80*/  BRA `(.L_x_741) ;  /* 0x00000b1000007947 */ /* 0x000fea0003800000 */
.L_x_736:
        /* <DEDUP_REMOVED lines=13> */
.L_x_750:
[----:B------:R-:W-:Y:S01]  /*b060*/  PRMT R18, RZ, 0x5410, R18 ;  /* 0x00005410ff127816 */ /* 0x000fe20000000012 */
[----:B------:R-:W-:-:S04]  /*b070*/  CS2R R6, SRZ ;  /* 0x0000000000067805 */ /* 0x000fc8000001ff00 */
[----:B------:R-:W-:-:S06]  /*b080*/  FMUL.FTZ R4, R18, 1 ;  /* 0x3f80000012047820 */ /* 0x000fcc0000410000 */
[----:B------:R-:W0:Y:S02]  /*b090*/  F2F.F64.F32 R4, R4 ;  /* 0x0000000400047310 */ /* 0x000e240000201800 */
[----:B0-----:R0:W-:Y:S01]  /*b0a0*/  STG.E.128 [R2.64], R4 ;  /* 0x0000000402007986 */ /* 0x0011e2000c101d24 */
[----:B------:R-:W-:Y:S05]  /*b0b0*/  BRA `(.L_x_741) ;  /* 0x000009e000007947 */ /* 0x000fea0003800000 */
.L_x_749:
        /* <DEDUP_REMOVED lines=21> */
.L_x_754:
[----:B------:R-:W-:Y:S05]  /*b210*/  BSYNC B0 ;  /* 0x0000000000007941 */ /* 0x000fea0003800000 */
.L_x_753:
[----:B------:R-:W-:-:S05]  /*b220*/  LOP3.LUT R5, R0, R5, RZ, 0xfc, !PT ;  /* 0x0000000500057212 */ /* 0x000fca00078efcff */
[----:B------:R0:W-:Y:S01]  /*b230*/  STG.E.U8 [R2.64], R5 ;  /* 0x0000000502007986 */ /* 0x0001e2000c101124 */
[----:B------:R-:W-:Y:S05]  /*b240*/  BRA `(.L_x_741) ;  /* 0x0000085000007947 */ /* 0x000fea0003800000 */
.L_x_752:
        /* <DEDUP_REMOVED lines=13> */
.L_x_756:
[----:B------:R-:W-:Y:S01]  /*b320*/  IMAD.MOV.U32 R0, RZ, RZ, 0x7f ;  /* 0x0000007fff007424 */ /* 0x000fe200078e00ff */
[----:B------:R-:W-:-:S04]  /*b330*/  ISETP.GT.U32.AND P0, PT, R4, 0x7f800000, PT ;  /* 0x7f8000000400780c */ /* 0x000fc80003f04070 */
[----:B------:R-:W-:-:S04]  /*b340*/  SEL R0, R0, 0x7c, P0 ;  /* 0x0000007c00007807 */ /* 0x000fc80000000000 */
.L_x_757:
[----:B------:R-:W-:Y:S05]  /*b350*/  BSYNC B0 ;  /* 0x0000000000007941 */ /* 0x000fea0003800000 */
.L_x_755:
[----:B------:R-:W-:-:S04]  /*b360*/  LOP3.LUT R4, R5, 0x80000000, RZ, 0xc0, !PT ;  /* 0x8000000005047812 */ /* 0x000fc800078ec0ff */
[----:B------:R-:W-:-:S04]  /*b370*/  SHF.R.U32.HI R5, RZ, 0x18, R4 ;  /* 0x00000018ff057819 */ /* 0x000fc80000011604 */
[----:B------:R-:W-:-:S05]  /*b380*/  LOP3.LUT R5, R0, R5, RZ, 0xfc, !PT ;  /* 0x0000000500057212 */ /* 0x000fca00078efcff */
[----:B------:R0:W-:Y:S01]  /*b390*/  STG.E.U8 [R2.64], R5 ;  /* 0x0000000502007986 */ /* 0x0001e2000c101124 */
[----:B------:R-:W-:Y:S05]  /*b3a0*/  BRA `(.L_x_741) ;  /* 0x000006f000007947 */ /* 0x000fea0003800000 */
.L_x_751:
[----:B------:R0:W-:Y:S01]  /*b3b0*/  STG.E.U16 [R2.64], R18 ;  /* 0x0000001202007986 */ /* 0x0001e2000c101524 */
[----:B------:R-:W-:Y:S05]  /*b3c0*/  BRA `(.L_x_741) ;  /* 0x000006d000007947 */ /* 0x000fea0003800000 */
.L_x_748:
        /* <DEDUP_REMOVED lines=12> */
.L_x_760:
        /* <DEDUP_REMOVED lines=17> */
.L_x_763:
[----:B------:R-:W-:-:S04]  /*b5a0*/  LOP3.LUT R0, R7, 0x80000000, RZ, 0xc0, !PT ;  /* 0x8000000007007812 */ /* 0x000fc800078ec0ff */
[----:B------:R-:W-:-:S04]  /*b5b0*/  SHF.R.U32.HI R5, RZ, 0x18, R0 ;  /* 0x00000018ff057819 */ /* 0x000fc80000011600 */
[----:B------:R-:W-:-:S04]  /*b5c0*/  LOP3.LUT R4, R4, R5, RZ, 0xfc, !PT ;  /* 0x0000000504047212 */ /* 0x000fc800078efcff */
[----:B------:R-:W-:Y:S02]  /*b5d0*/  PRMT R0, R4, 0x7610, R0 ;  /* 0x0000761004007816 */ /* 0x000fe40000000000 */
.L_x_762:
[----:B------:R-:W-:Y:S05]  /*b5e0*/  BSYNC B0 ;  /* 0x0000000000007941 */ /* 0x000fea0003800000 */
.L_x_761:
[----:B------:R0:W-:Y:S01]  /*b5f0*/  STG.E.U8 [R2.64], R0 ;  /* 0x0000000002007986 */ /* 0x0001e2000c101124 */
[----:B------:R-:W-:Y:S05]  /*b600*/  BRA `(.L_x_741) ;  /* 0x0000049000007947 */ /* 0x000fea0003800000 */
.L_x_759:
        /* <DEDUP_REMOVED lines=17> */
.L_x_766:
[----:B------:R-:W-:-:S04]  /*b720*/  LOP3.LUT R0, R7, 0x80000000, RZ, 0xc0, !PT ;  /* 0x8000000007007812 */ /* 0x000fc800078ec0ff */
[----:B------:R-:W-:-:S04]  /*b730*/  SHF.R.U32.HI R5, RZ, 0x18, R0 ;  /* 0x00000018ff057819 */ /* 0x000fc80000011600 */
[----:B------:R-:W-:-:S04]  /*b740*/  LOP3.LUT R4, R4, R5, RZ, 0xfc, !PT ;  /* 0x0000000504047212 */ /* 0x000fc800078efcff */
[----:B------:R-:W-:Y:S02]  /*b750*/  PRMT R0, R4, 0x7610, R0 ;  /* 0x0000761004007816 */ /* 0x000fe40000000000 */
.L_x_765:
[----:B------:R-:W-:Y:S05]  /*b760*/  BSYNC B0 ;  /* 0x0000000000007941 */ /* 0x000fea0003800000 */
.L_x_764:
[----:B------:R0:W-:Y:S01]  /*b770*/  STG.E.U8 [R2.64], R0 ;  /* 0x0000000002007986 */ /* 0x0001e2000c101124 */
[----:B------:R-:W-:Y:S05]  /*b780*/  BRA `(.L_x_741) ;  /* 0x0000031000007947 */ /* 0x000fea0003800000 */
.L_x_758:
        /* <DEDUP_REMOVED lines=22> */
.L_x_740:
        /* <DEDUP_REMOVED lines=20> */
.L_x_768:
[----:B------:R-:W-:-:S06]  /*ba30*/  PRMT R4, RZ, 0x5410, R18 ;  /* 0x00005410ff047816 */ /* 0x000fcc0000000012 */
[----:B------:R-:W0:Y:S02]  /*ba40*/  F2I.U64.TRUNC R4, R4 ;  /* 0x0000000400047311 */ /* 0x000e24000020d800 */
[----:B0-----:R0:W-:Y:S01]  /*ba50*/  STG.E.64 [R2.64], R4 ;  /* 0x0000000402007986 */ /* 0x0011e2000c101b24 */
[----:B------:R-:W-:Y:S05]  /*ba60*/  BRA `(.L_x_741) ;  /* 0x0000003000007947 */ /* 0x000fea0003800000 */
.L_x_767:
[----:B------:R-:W-:-:S04]  /*ba70*/  PRMT R18, RZ, 0x5410, R18 ;  /* 0x00005410ff127816 */ /* 0x000fc80000000012 */
[----:B------:R-:W0:Y:S02]  /*ba80*/  F2I.FTZ.U32.TRUNC.NTZ R5, R18 ;  /* 0x0000001200057305 */ /* 0x000e24000021f000 */
[----:B0-----:R0:W-:Y:S02]  /*ba90*/  STG.E [R2.64], R5 ;  /* 0x0000000502007986 */ /* 0x0011e4000c101924 */
.L_x_741:
[----:B------:R-:W-:Y:S02]  /*baa0*/  IADD3 R29, R29, 0x80, RZ ;  /* 0x000000801d1d7810 */ /* 0x000fe40007ffe0ff */
.L_x_702:
[----:B------:R-:W-:Y:S05]  /*bab0*/  BSYNC B6 ;  /* 0x0000000000067941 */ /* 0x000fea0003800000 */
.L_x_701:
[----:B------:R-:W-:-:S13]  /*bac0*/  ISETP.GE.AND P0, PT, R29, R22, PT ;  /* 0x000000161d00720c */ /* 0x000fda0003f06270 */
[----:B------:R-:W-:Y:S05]  /*bad0*/  @P0 EXIT ;  /* 0x000000000000094d */ /* 0x000fea0003800000 */
[----:B0----5:R-:W-:Y:S01]  /*bae0*/  PRMT R0, R17, 0x9910, RZ ;  /* 0x0000991011007816 */ /* 0x021fe200000000ff */
        /* <DEDUP_REMOVED lines=14> */
[----:B------:R-:W-:-:S06]  /*bbd0*/  PRMT R23, RZ, 0x5410, R23 ;  /* 0x00005410ff177816 */ /* 0x000fcc0000000017 */
[----:B------:R-:W0:Y:S02]  /*bbe0*/  F2I.FTZ.TRUNC.NTZ R23, R23 ;  /* 0x0000001700177305 */ /* 0x000e24000021f100 */
[----:B0-----:R-:W-:Y:S01]  /*bbf0*/  STG.E.U8 [R2.64], R23 ;  /* 0x0000001702007986 */ /* 0x001fe2000c101124 */
[----:B------:R-:W-:Y:S05]  /*bc00*/  EXIT ;  /* 0x000000000000794d */ /* 0x000fea0003800000 */
.L_x_772:
[----:B------:R-:W-:-:S06]  /*bc10*/  PRMT R5, RZ, 0x5410, R23 ;  /* 0x00005410ff057816 */ /* 0x000fcc0000000017 */
[----:B------:R-:W0:Y:S02]  /*bc20*/  F2I.S64.TRUNC R4, R5 ;  /* 0x0000000500047311 */ /* 0x000e24000020d900 */
[----:B0-----:R-:W-:Y:S01]  /*bc30*/  STG.E.U8 [R2.64], R4 ;  /* 0x0000000402007986 */ /* 0x001fe2000c101124 */
[----:B------:R-:W-:Y:S05]  /*bc40*/  EXIT ;  /* 0x000000000000794d */ /* 0x000fea0003800000 */
.L_x_771:
        /* <DEDUP_REMOVED lines=10> */
.L_x_775:
[----:B------:R-:W-:-:S06]  /*bcf0*/  PRMT R23, RZ, 0x5410, R23 ;  /* 0x00005410ff177816 */ /* 0x000fcc0000000017 */
[----:B------:R-:W0:Y:S02]  /*bd00*/  F2I.FTZ.TRUNC.NTZ R23, R23 ;  /* 0x0000001700177305 */ /* 0x000e24000021f100 */
[----:B0-----:R-:W-:Y:S01]  /*bd10*/  STG.E [R2.64], R23 ;  /* 0x0000001702007986 */ /* 0x001fe2000c101924 */
[----:B------:R-:W-:Y:S05]  /*bd20*/  EXIT ;  /* 0x000000000000794d */ /* 0x000fea0003800000 */
.L_x_774:
[----:B------:R-:W-:-:S06]  /*bd30*/  PRMT R23, RZ, 0x5410, R23 ;  /* 0x00005410ff177816 */ /* 0x000fcc0000000017 */
[----:B------:R-:W0:Y:S02]  /*bd40*/  F2I.FTZ.TRUNC.NTZ R23, R23 ;  /* 0x0000001700177305 */ /* 0x000e24000021f100 */
[----:B0-----:R-:W-:Y:S01]  /*bd50*/  STG.E.U16 [R2.64], R23 ;  /* 0x0000001702007986 */ /* 0x001fe2000c101524 */
[----:B------:R-:W-:Y:S05]  /*bd60*/  EXIT ;  /* 0x000000000000794d */ /* 0x000fea0003800000 */
.L_x_770:
        /* <DEDUP_REMOVED lines=9> */
.L_x_777:
[----:B------:R-:W-:-:S04]  /*be00*/  PRMT R0, RZ, 0x5410, R23 ;  /* 0x00005410ff007816 */ /* 0x000fc80000000017 */
[----:B------:R-:W-:-:S05]  /*be10*/  F2FP.PACK_AB R0, RZ, R0 ;  /* 0x00000000ff00723e */ /* 0x000fca00000000ff */
[----:B------:R-:W-:Y:S01]  /*be20*/  STG.E.U16 [R2.64], R0 ;  /* 0x0000000002007986 */ /* 0x000fe2000c101524 */
[----:B------:R-:W-:Y:S05]  /*be30*/  EXIT ;  /* 0x000000000000794d */ /* 0x000fea0003800000 */
.L_x_776:
        /* <DEDUP_REMOVED lines=10> */
.L_x_779:
[----:B------:R-:W-:-:S04]  /*bee0*/  PRMT R23, RZ, 0x5410, R23 ;  /* 0x00005410ff177816 */ /* 0x000fc80000000017 */
[----:B------:R-:W-:-:S04]  /*bef0*/  F2FP.PACK_AB R5, RZ, R23 ;  /* 0x00000017ff05723e */ /* 0x000fc800000000ff */
[----:B------:R-:W-:-:S05]  /*bf00*/  PRMT R5, R5, 0x5410, RZ ;  /* 0x0000541005057816 */ /* 0x000fca00000000ff */
[----:B------:R-:W-:Y:S01]  /*bf10*/  STG.E [R2.64], R5 ;  /* 0x0000000502007986 */ /* 0x000fe2000c101924 */
[----:B------:R-:W-:Y:S05]  /*bf20*/  EXIT ;  /* 0x000000000000794d */ /* 0x000fea0003800000 */
.L_x_778:
[----:B------:R-:W-:-:S05]  /*bf30*/  PRMT R4, RZ, 0x5410, R23 ;  /* 0x00005410ff047816 */ /* 0x000fca0000000017 */
[----:B------:R-:W-:-:S06]  /*bf40*/  FMUL.FTZ R4, R4, 1 ;  /* 0x3f80000004047820 */ /* 0x000fcc0000410000 */
[----:B------:R-:W0:Y:S02]  /*bf50*/  F2F.F64.F32 R4, R4 ;  /* 0x0000000400047310 */ /* 0x000e240000201800 */
[----:B0-----:R-:W-:Y:S01]  /*bf60*/  STG.E.64 [R2.64], R4 ;  /* 0x0000000402007986 */ /* 0x001fe2000c101b24 */
[----:B------:R-:W-:Y:S05]  /*bf70*/  EXIT ;  /* 0x000000000000794d */ /* 0x000fea0003800000 */
.L_x_769:
        /* <DEDUP_REMOVED lines=13> */
.L_x_782:
[----:B------:R-:W-:Y:S01]  /*c050*/  PRMT R23, RZ, 0x5410, R23 ;  /* 0x00005410ff177816 */ /* 0x000fe20000000017 */
[----:B------:R-:W-:-:S04]  /*c060*/  CS2R R6, SRZ ;  /* 0x0000000000067805 */ /* 0x000fc8000001ff00 */
[----:B------:R-:W-:-:S06]  /*c070*/  FMUL.FTZ R4, R23, 1 ;  /* 0x3f80000017047820 */ /* 0x000fcc0000410000 */
[----:B------:R-:W0:Y:S02]  /*c080*/  F2F.F64.F32 R4, R4 ;  /* 0x0000000400047310 */ /* 0x000e240000201800 */
[----:B0-----:R-:W-:Y:S01]  /*c090*/  STG.E.128 [R2.64], R4 ;  /* 0x0000000402007986 */ /* 0x001fe2000c101d24 */
[----:B------:R-:W-:Y:S05]  /*c0a0*/  EXIT ;  /* 0x000000000000794d */ /* 0x000fea0003800000 */
.L_x_781:
        /* <DEDUP_REMOVED lines=21> */
.L_x_786:
[----:B------:R-:W-:Y:S05]  /*c200*/  BSYNC B0 ;  /* 0x0000000000007941 */ /* 0x000fea0003800000 */
.L_x_785:
[----:B------:R-:W-:-:S05]  /*c210*/  LOP3.LUT R5, R0, R5, RZ, 0xfc, !PT ;  /* 0x0000000500057212 */ /* 0x000fca00078efcff */
[----:B------:R-:W-:Y:S01]  /*c220*/  STG.E.U8 [R2.64], R5 ;  /* 0x0000000502007986 */ /* 0x000fe2000c101124 */
[----:B------:R-:W-:Y:S05]  /*c230*/  EXIT ;  /* 0x000000000000794d */ /* 0x000fea0003800000 */
.L_x_784:
        /* <DEDUP_REMOVED lines=13> */
.L_x_788:
[----:B------:R-:W-:Y:S01]  /*c310*/  IMAD.MOV.U32 R0, RZ, RZ, 0x7f ;  /* 0x0000007fff007424 */ /* 0x000fe200078e00ff */
[----:B------:R-:W-:-:S04]  /*c320*/  ISETP.GT.U32.AND P0, PT, R4, 0x7f800000, PT ;  /* 0x7f8000000400780c */ /* 0x000fc80003f04070 */
[----:B------:R-:W-:-:S04]  /*c330*/  SEL R0, R0, 0x7c, P0 ;  /* 0x0000007c00007807 */ /* 0x000fc80000000000 */
.L_x_789:
[----:B------:R-:W-:Y:S05]  /*c340*/  BSYNC B0 ;  /* 0x0000000000007941 */ /* 0x000fea0003800000 */
.L_x_787:
[----:B------:R-:W-:-:S04]  /*c350*/  LOP3.LUT R4, R23, 0x80000000, RZ, 0xc0, !PT ;  /* 0x8000000017047812 */ /* 0x000fc800078ec0ff */
[----:B------:R-:W-:-:S04]  /*c360*/  SHF.R.U32.HI R5, RZ, 0x18, R4 ;  /* 0x00000018ff057819 */ /* 0x000fc80000011604 */
[----:B------:R-:W-:-:S05]  /*c370*/  LOP3.LUT R5, R0, R5, RZ, 0xfc, !PT ;  /* 0x0000000500057212 */ /* 0x000fca00078efcff */
[----:B------:R-:W-:Y:S01]  /*c380*/  STG.E.U8 [R2.64], R5 ;  /* 0x0000000502007986 */ /* 0x000fe2000c101124 */
[----:B------:R-:W-:Y:S05]  /*c390*/  EXIT ;  /* 0x000000000000794d */ /* 0x000fea0003800000 */
.L_x_783:
[----:B------:R-:W-:Y:S01]  /*c3a0*/  STG.E.U16 [R2.64], R23 ;  /* 0x0000001702007986 */ /* 0x000fe2000c101524 */
[----:B------:R-:W-:Y:S05]  /*c3b0*/  EXIT ;  /* 0x000000000000794d */ /* 0x000fea0003800000 */
.L_x_780:
        /* <DEDUP_REMOVED lines=12> */
.L_x_792:
        /* <DEDUP_REMOVED lines=17> */
.L_x_795:
[----:B------:R-:W-:-:S04]  /*c590*/  LOP3.LUT R0, R23, 0x80000000, RZ, 0xc0, !PT ;  /* 0x8000000017007812 */ /* 0x000fc800078ec0ff */
[----:B------:R-:W-:-:S04]  /*c5a0*/  SHF.R.U32.HI R5, RZ, 0x18, R0 ;  /* 0x00000018ff057819 */ /* 0x000fc80000011600 */
[----:B------:R-:W-:-:S04]  /*c5b0*/  LOP3.LUT R4, R4, R5, RZ, 0xfc, !PT ;  /* 0x0000000504047212 */ /* 0x000fc800078efcff */
[----:B------:R-:W-:Y:S02]  /*c5c0*/  PRMT R0, R4, 0x7610, R0 ;  /* 0x0000761004007816 */ /* 0x000fe40000000000 */
.L_x_794:
[----:B------:R-:W-:Y:S05]  /*c5d0*/  BSYNC B0 ;  /* 0x0000000000007941 */ /* 0x000fea0003800000 */
.L_x_793:
[----:B------:R-:W-:Y:S01]  /*c5e0*/  STG.E.U8 [R2.64], R0 ;  /* 0x0000000002007986 */ /* 0x000fe2000c101124 */
[----:B------:R-:W-:Y:S05]  /*c5f0*/  EXIT ;  /* 0x000000000000794d */ /* 0x000fea0003800000 */
.L_x_791:
        /* <DEDUP_REMOVED lines=17> */
.L_x_798:
[----:B------:R-:W-:-:S04]  /*c710*/  LOP3.LUT R0, R23, 0x80000000, RZ, 0xc0, !PT ;  /* 0x8000000017007812 */ /* 0x000fc800078ec0ff */
[----:B------:R-:W-:-:S04]  /*c720*/  SHF.R.U32.HI R5, RZ, 0x18, R0 ;  /* 0x00000018ff057819 */ /* 0x000fc80000011600 */
[----:B------:R-:W-:-:S04]  /*c730*/  LOP3.LUT R4, R4, R5, RZ, 0xfc, !PT ;  /* 0x0000000504047212 */ /* 0x000fc800078efcff */
[----:B------:R-:W-:Y:S02]  /*c740*/  PRMT R0, R4, 0x7610, R0 ;  /* 0x0000761004007816 */ /* 0x000fe40000000000 */
.L_x_797:
[----:B------:R-:W-:Y:S05]  /*c750*/  BSYNC B0 ;  /* 0x0000000000007941 */ /* 0x000fea0003800000 */
.L_x_796:
[----:B------:R-:W-:Y:S01]  /*c760*/  STG.E.U8 [R2.64], R0 ;  /* 0x0000000002007986 */ /* 0x000fe2000c101124 */
[----:B------:R-:W-:Y:S05]  /*c770*/  EXIT ;  /* 0x000000000000794d */ /* 0x000fea0003800000 */
.L_x_790:
        /* <DEDUP_REMOVED lines=22> */
.L_x_773:
        /* <DEDUP_REMOVED lines=20> */
.L_x_800:
[----:B------:R-:W-:-:S06]  /*ca20*/  PRMT R4, RZ, 0x5410, R23 ;  /* 0x00005410ff047816 */ /* 0x000fcc0000000017 */
[----:B------:R-:W0:Y:S02]  /*ca30*/  F2I.U64.TRUNC R4, R4 ;  /* 0x0000000400047311 */ /* 0x000e24000020d800 */
[----:B0-----:R-:W-:Y:S01]  /*ca40*/  STG.E.64 [R2.64], R4 ;  /* 0x0000000402007986 */ /* 0x001fe2000c101b24 */
[----:B------:R-:W-:Y:S05]  /*ca50*/  EXIT ;  /* 0x000000000000794d */ /* 0x000fea0003800000 */
.L_x_799:
[----:B------:R-:W-:-:S06]  /*ca60*/  PRMT R23, RZ, 0x5410, R23 ;  /* 0x00005410ff177816 */ /* 0x000fcc0000000017 */
[----:B------:R-:W0:Y:S02]  /*ca70*/  F2I.FTZ.U32.TRUNC.NTZ R23, R23 ;  /* 0x0000001700177305 */ /* 0x000e24000021f000 */
[----:B0-----:R-:W-:Y:S01]  /*ca80*/  STG.E [R2.64], R23 ;  /* 0x0000001702007986 */ /* 0x001fe2000c101924 */
[----:B------:R-:W-:Y:S05]  /*ca90*/  EXIT ;  /* 0x000000000000794d */ /* 0x000fea0003800000 */
.L_x_801:
        /* <DEDUP_REMOVED lines=14> */
.L_x_7093:


//--------------------- .text._ZN2at6native18elementwise_kernelILi128ELi4EZNS0_22gpu_kernel_impl_nocastIZZZNS0_65_GLOBAL__N__cd49fe81_27_ActivationSoftplusKernel_cu_9e10b42f_309424softplus_backward_kernelERNS_18TensorIteratorBaseERKN3c106ScalarES9_ENKUlvE_clEvENKUlvE2_clEvEUlNS6_8BFloat16ESC_E_EEvS5_RKT_EUliE_EEviT1_ --------------------------
	.section	.text._ZN2at6native18elementwise_kernelILi128ELi4EZNS0_22gpu_kernel_impl_nocastIZZZNS0_65_GLOBAL__N__cd49fe81_27_ActivationSoftplusKernel_cu_9e10b42f_309424softplus_backward_kernelERNS_18TensorIteratorBaseERKN3c106ScalarES9_ENKUlvE_clEvENKUlvE2_clEvEUlNS6_8BFloat16ESC_E_EEvS5_RKT_EUliE_EEviT1_,"ax",@progbits
	.sectioninfo	@"SHI_REGISTERS=13"
	.align	128
        .global         _ZN2at6native18elementwise_kernelILi128ELi4EZNS0_22gpu_kernel_impl_nocastIZZZNS0_65_GLOBAL__N__cd49fe81_27_ActivationSoftplusKernel_cu_9e10b42f_309424softplus_backward_kernelERNS_18TensorIteratorBaseERKN3c106ScalarES9_ENKUlvE_clEvENKUlvE2_clEvEUlNS6_8BFloat16ESC_E_EEvS5_RKT_EUliE_EEviT1_
        .type           _ZN2at6native18elementwise_kernelILi128ELi4EZNS0_22gpu_kernel_impl_nocastIZZZNS0_65_GLOBAL__N__cd49fe81_27_ActivationSoftplusKernel_cu_9e10b42f_309424softplus_backward_kernelERNS_18TensorIteratorBaseERKN3c106ScalarES9_ENKUlvE_clEvENKUlvE2_clEvEUlNS6_8BFloat16ESC_E_EEvS5_RKT_EUliE_EEviT1_,@function
        .size           _ZN2at6native18elementwise_kernelILi128ELi4EZNS0_22gpu_kernel_impl_nocastIZZZNS0_65_GLOBAL__N__cd49fe81_27_ActivationSoftplusKernel_cu_9e10b42f_309424softplus_backward_kernelERNS_18TensorIteratorBaseERKN3c106ScalarES9_ENKUlvE_clEvENKUlvE2_clEvEUlNS6_8BFloat16ESC_E_EEvS5_RKT_EUliE_EEviT1_,(.L_x_7094 - _ZN2at6native18elementwise_kernelILi128ELi4EZNS0_22gpu_kernel_impl_nocastIZZZNS0_65_GLOBAL__N__cd49fe81_27_ActivationSoftplusKernel_cu_9e10b42f_309424softplus_backward_kernelERNS_18TensorIteratorBaseERKN3c106ScalarES9_ENKUlvE_clEvENKUlvE2_clEvEUlNS6_8BFloat16ESC_E_EEvS5_RKT_EUliE_EEviT1_)
        .other          _ZN2at6native18elementwise_kernelILi128ELi4EZNS0_22gpu_kernel_impl_nocastIZZZNS0_65_GLOBAL__N__cd49fe81_27_ActivationSoftplusKernel_cu_9e10b42f_309424softplus_backward_kernelERNS_18TensorIteratorBaseERKN3c106ScalarES9_ENKUlvE_clEvENKUlvE2_clEvEUlNS6_8BFloat16ESC_E_EEvS5_RKT_EUliE_EEviT1_,@"STO_CUDA_ENTRY STV_DEFAULT"
_ZN2at6native18elementwise_kernelILi128ELi4EZNS0_22gpu_kernel_impl_nocastIZZZNS0_65_GLOBAL__N__cd49fe81_27_ActivationSoftplusKernel_cu_9e10b42f_309424softplus_backward_kernelERNS_18TensorIteratorBaseERKN3c106ScalarES9_ENKUlvE_clEvENKUlvE2_clEvEUlNS6_8BFloat16ESC_E_EEvS5_RKT_EUliE_EEviT1_:
.text._ZN2at6native18elementwise_kernelILi128ELi4EZNS0_22gpu_kernel_impl_nocastIZZZNS0_65_GLOBAL__N__cd49fe81_27_ActivationSoftplusKernel_cu_9e10b42f_309424softplus_backward_kernelERNS_18TensorIteratorBaseERKN3c106ScalarES9_ENKUlvE_clEvENKUlvE2_clEvEUlNS6_8BFloat16ESC_E_EEvS5_RKT_EUliE_EEviT1_:
[----:B------:R-:W-:Y:S02]  /*0000*/  MOV R1, c[0x0][0x28] ;  /* 0x00000a0000017a02 */ /* 0x000fe40000000f00 */
[----:B------:R-:W0:Y:S01]  /*0010*/  S2R R3, SR_CTAID.X ;  /* 0x0000000000037919 */ /* 0x000e220000002500 */
[----:B------:R-:W-:Y:S01]  /*0020*/  ULDC.64 UR4, c[0x0][0x118] ;  /* 0x0000460000047ab9 */ /* 0x000fe20000000a00 */
[----:B------:R-:W-:Y:S02]  /*0030*/  BSSY B0, `(.L_x_802) ;  /* 0x0000117000007945 */ /* 0x000fe40003800000 */
[----:B------:R-:W0:Y:S02]  /*0040*/  S2R R0, SR_TID.X ;  /* 0x0000000000007919 */ /* 0x000e240000002100 */
[----:B0-----:R-:W-:-:S04]  /*0050*/  LEA R3, R3, R0, 0x9 ;  /* 0x0000000003037211 */ /* 0x001fc800078e48ff */
[----:B------:R-:W-:-:S13]  /*0060*/  ISETP.GE.AND P0, PT, R3, c[0x0][0x160], PT ;  /* 0x0000580003007a0c */ /* 0x000fda0003f06270 */
[----:B------:R-:W-:Y:S05]  /*0070*/  @P0 BRA `(.L_x_803) ;  /* 0x0000112000000947 */ /* 0x000fea0003800000 */
[----:B------:R-:W-:Y:S01]  /*0080*/  ISETP.NE.AND P0, PT, RZ, c[0x0][0x168], PT ;  /* 0x00005a00ff007a0c */ /* 0x000fe20003f05270 */
[----:B------:R-:W-:Y:S01]  /*0090*/  HFMA2.MMA R4, -RZ, RZ, 0, 0 ;  /* 0x00000000ff047435 */ /* 0x000fe200000001ff */
[----:B------:R-:W-:Y:S01]  /*00a0*/  MOV R2, RZ ;  /* 0x000000ff00027202 */ /* 0x000fe20000000f00 */
[----:B------:R-:W-:-:S10]  /*00b0*/  HFMA2.MMA R0, -RZ, RZ, 0, 0 ;  /* 0x00000000ff007435 */ /* 0x000fd400000001ff */
[----:B------:R-:W-:Y:S05]  /*00c0*/  @!P0 BRA `(.L_x_804) ;  /* 0x00000f8000008947 */ /* 0x000fea0003800000 */
[----:B------:R-:W-:Y:S02]  /*00d0*/  MOV R2, RZ ;  /* 0x000000ff00027202 */ /* 0x000fe40000000f00 */
[----:B------:R-:W-:-:S03]  /*00e0*/  MOV R5, c[0x0][0x168] ;  /* 0x00005a0000057a02 */ /* 0x000fc60000000f00 */
[----:B------:R-:W-:Y:S01]  /*00f0*/  IMAD.HI.U32 R6, R3, c[0x0][0x170], R2 ;  /* 0x00005c0003067a27 */ /* 0x000fe200078e0002 */
[----:B------:R-:W-:-:S04]  /*0100*/  ISETP.NE.AND P0, PT, R5, 0x1, PT ;  /* 0x000000010500780c */ /* 0x000fc80003f05270 */
[----:B------:R-:W-:-:S04]  /*0110*/  SHF.R.U32.HI R7, RZ, c[0x0][0x174], R6 ;  /* 0x00005d00ff077a19 */ /* 0x000fc80000011606 */
[----:B------:R-:W-:-:S05]  /*0120*/  IADD3 R4, -R7, RZ, RZ ;  /* 0x000000ff07047210 */ /* 0x000fca0007ffe1ff */
[----:B------:R-:W-:-:S04]  /*0130*/  IMAD R4, R4, c[0x0][0x16c], R3 ;  /* 0x00005b0004047a24 */ /* 0x000fc800078e0203 */
[C---:B------:R-:W-:Y:S02]  /*0140*/  IMAD R0, R4.reuse, c[0x0][0x298], RZ ;  /* 0x0000a60004007a24 */ /* 0x040fe400078e02ff */
[C---:B------:R-:W-:Y:S02]  /*0150*/  IMAD R2, R4.reuse, c[0x0][0x29c], RZ ;  /* 0x0000a70004027a24 */ /* 0x040fe400078e02ff */
[----:B------:R-:W-:Y:S01]  /*0160*/  IMAD R4, R4, c[0x0][0x2a0], RZ ;  /* 0x0000a80004047a24 */ /* 0x000fe200078e02ff */
[----:B------:R-:W-:Y:S05]  /*0170*/  @!P0 BRA `(.L_x_804) ;  /* 0x00000ed000008947 */ /* 0x000fea0003800000 */
[----:B------:R-:W-:Y:S02]  /*0180*/  MOV R6, RZ ;  /* 0x000000ff00067202 */ /* 0x000fe40000000f00 */
[----:B------:R-:W-:-:S03]  /*0190*/  ISETP.NE.AND P0, PT, R5, 0x2, PT ;  /* 0x000000020500780c */ /* 0x000fc60003f05270 */
[----:B------:R-:W-:-:S05]  /*01a0*/  IMAD.HI.U32 R8, R7, c[0x0][0x17c], R6 ;  /* 0x00005f0007087a27 */ /* 0x000fca00078e0006 */
[----:B------:R-:W-:-:S04]  /*01b0*/  SHF.R.U32.HI R9, RZ, c[0x0][0x180], R8 ;  /* 0x00006000ff097a19 */ /* 0x000fc80000011608 */
[----:B------:R-:W-:-:S05]  /*01c0*/  IADD3 R6, -R9, RZ, RZ ;  /* 0x000000ff09067210 */ /* 0x000fca0007ffe1ff */
[----:B------:R-:W-:-:S04]  /*01d0*/  IMAD R7, R6, c[0x0][0x178], R7 ;  /* 0x00005e0006077a24 */ /* 0x000fc800078e0207 */
[C---:B------:R-:W-:Y:S02]  /*01e0*/  IMAD R0, R7.reuse, c[0x0][0x2a4], R0 ;  /* 0x0000a90007007a24 */ /* 0x040fe400078e0200 */
[C---:B------:R-:W-:Y:S02]  /*01f0*/  IMAD R2, R7.reuse, c[0x0][0x2a8], R2 ;  /* 0x0000aa0007027a24 */ /* 0x040fe400078e0202 */
[----:B------:R-:W-:Y:S01]  /*0200*/  IMAD R4, R7, c[0x0][0x2ac], R4 ;  /* 0x0000ab0007047a24 */ /* 0x000fe200078e0204 */
[----:B------:R-:W-:Y:S05]  /*0210*/  @!P0 BRA `(.L_x_804) ;  /* 0x00000e3000008947 */ /* 0x000fea0003800000 */
[----:B------:R-:W-:Y:S01]  /*0220*/  HFMA2.MMA R8, -RZ, RZ, 0, 0 ;  /* 0x00000000ff087435 */ /* 0x000fe200000001ff */
[----:B------:R-:W-:-:S09]  /*0230*/  ISETP.NE.AND P0, PT, R5, 0x3, PT ;  /* 0x000000030500780c */ /* 0x000fd20003f05270 */
        /* <DEDUP_REMOVED lines=211> */
[----:B------:R-:W-:Y:S02]  /*0f70*/  SHF.R.U32.HI R9, RZ, c[0x0][0x288], R8 ;  /* 0x0000a200ff097a19 */ /* 0x000fe40000011608 */
[----:B------:R-:W-:Y:S02]  /*0f80*/  @P0 MOV R8, RZ ;  /* 0x000000ff00080202 */ /* 0x000fe40000000f00 */
[----:B------:R-:W-:-:S03]  /*0f90*/  IADD3 R6, -R9, RZ, RZ ;  /* 0x000000ff09067210 */ /* 0x000fc60007ffe1ff */
[----:B------:R-:W-:-:S04]  /*0fa0*/  @P0 IMAD.HI.U32 R5, R9, c[0x0][0x290], R8 ;  /* 0x0000a40009050a27 */ /* 0x000fc800078e0008 */
[----:B------:R-:W-:Y:S01]  /*0fb0*/  IMAD R7, R6, c[0x0][0x280], R7 ;  /* 0x0000a00006077a24 */ /* 0x000fe200078e0207 */
[----:B------:R-:W-:-:S03]  /*0fc0*/  @P0 SHF.R.U32.HI R5, RZ, c[0x0][0x294], R5 ;  /* 0x0000a500ff050a19 */ /* 0x000fc60000011605 */
[----:B------:R-:W-:Y:S01]  /*0fd0*/  IMAD R0, R7, c[0x0][0x3ac], R0 ;  /* 0x0000eb0007007a24 */ /* 0x000fe200078e0200 */
[----:B------:R-:W-:Y:S01]  /*0fe0*/  @P0 IADD3 R5, -R5, RZ, RZ ;  /* 0x000000ff05050210 */ /* 0x000fe20007ffe1ff */
[C---:B------:R-:W-:Y:S02]  /*0ff0*/  IMAD R2, R7.reuse, c[0x0][0x3b0], R2 ;  /* 0x0000ec0007027a24 */ /* 0x040fe400078e0202 */
[----:B------:R-:W-:Y:S02]  /*1000*/  IMAD R4, R7, c[0x0][0x3b4], R4 ;  /* 0x0000ed0007047a24 */ /* 0x000fe400078e0204 */
[----:B------:R-:W-:-:S04]  /*1010*/  @P0 IMAD R9, R5, c[0x0][0x28c], R9 ;  /* 0x0000a30005090a24 */ /* 0x000fc800078e0209 */
[C---:B------:R-:W-:Y:S02]  /*1020*/  @P0 IMAD R0, R9.reuse, c[0x0][0x3b8], R0 ;  /* 0x0000ee0009000a24 */ /* 0x040fe400078e0200 */
[C---:B------:R-:W-:Y:S02]  /*1030*/  @P0 IMAD R2, R9.reuse, c[0x0][0x3bc], R2 ;  /* 0x0000ef0009020a24 */ /* 0x040fe400078e0202 */
[----:B------:R-:W-:-:S05]  /*1040*/  @P0 IMAD R4, R9, c[0x0][0x3c0], R4 ;  /* 0x0000f00009040a24 */ /* 0x000fca00078e0204 */
.L_x_804:
[----:B------:R-:W-:-:S04]  /*1050*/  IADD3 R6, P0, R4, c[0x0][0x3d8], RZ ;  /* 0x0000f60004067a10 */ /* 0x000fc80007f1e0ff */
[----:B------:R-:W-:-:S05]  /*1060*/  IADD3.X R7, RZ, c[0x0][0x3dc], RZ, P0, !PT ;  /* 0x0000f700ff077a10 */ /* 0x000fca00007fe4ff */
[----:B------:R-:W2:Y:S01]  /*1070*/  LDG.E.U16 R6, [R6.64] ;  /* 0x0000000406067981 */ /* 0x000ea2000c1e1500 */
[----:B------:R-:W-:-:S04]  /*1080*/  IADD3 R4, P0, R2, c[0x0][0x3d0], RZ ;  /* 0x0000f40002047a10 */ /* 0x000fc80007f1e0ff */
[----:B------:R-:W-:-:S05]  /*1090*/  IADD3.X R5, RZ, c[0x0][0x3d4], RZ, P0, !PT ;  /* 0x0000f500ff057a10 */ /* 0x000fca00007fe4ff */
[----:B------:R-:W3:Y:S01]  /*10a0*/  LDG.E.U16 R4, [R4.64] ;  /* 0x0000000404047981 */ /* 0x000ee2000c1e1500 */
[----:B------:R-:W-:Y:S02]  /*10b0*/  IADD3 R3, R3, 0x80, RZ ;  /* 0x0000008003037810 */ /* 0x000fe40007ffe0ff */
[----:B--2---:R-:W-:-:S05]  /*10c0*/  PRMT R6, RZ, 0x5410, R6 ;  /* 0x00005410ff067816 */ /* 0x004fca0000000006 */
[----:B------:R-:W-:-:S05]  /*10d0*/  FMUL.FTZ R8, R6, c[0x0][0x3e0] ;  /* 0x0000f80006087a20 */ /* 0x000fca0000410000 */
[----:B------:R-:W-:Y:S02]  /*10e0*/  FSETP.GT.FTZ.AND P0, PT, R8, c[0x0][0x3e4], PT ;  /* 0x0000f90008007a0b */ /* 0x000fe40003f14000 */
[----:B---3--:R-:W-:-:S11]  /*10f0*/  PRMT R2, RZ, 0x5410, R4 ;  /* 0x00005410ff027816 */ /* 0x008fd60000000004 */
[----:B------:R-:W-:-:S04]  /*1100*/  @!P0 FMUL.FTZ R8, R8, 1.4426950216293334961 ;  /* 0x3fb8aa3b08088820 */ /* 0x000fc80000410000 */
[----:B------:R-:W0:Y:S02]  /*1110*/  @!P0 MUFU.EX2 R9, R8 ;  /* 0x0000000800098308 */ /* 0x000e240000000800 */
[----:B0-----:R-:W-:Y:S02]  /*1120*/  @!P0 FADD.FTZ R10, R9, 1 ;  /* 0x3f800000090a8421 */ /* 0x001fe40000010000 */
[----:B------:R-:W-:-:S04]  /*1130*/  @!P0 FMUL.FTZ R9, R2, R9 ;  /* 0x0000000902098220 */ /* 0x000fc80000410000 */
[----:B------:R-:W0:Y:S02]  /*1140*/  @!P0 MUFU.RCP R10, R10 ;  /* 0x0000000a000a8308 */ /* 0x000e240000001000 */
[----:B0-----:R-:W-:Y:S01]  /*1150*/  @!P0 FMUL.FTZ R2, R9, R10 ;  /* 0x0000000a09028220 */ /* 0x001fe20000410000 */
[----:B------:R-:W-:-:S04]  /*1160*/  IADD3 R4, P0, R0, c[0x0][0x3c8], RZ ;  /* 0x0000f20000047a10 */ /* 0x000fc80007f1e0ff */
[----:B------:R-:W-:Y:S02]  /*1170*/  F2FP.BF16.PACK_AB R2, RZ, R2 ;  /* 0x00000002ff02723e */ /* 0x000fe400000010ff */
[----:B------:R-:W-:-:S05]  /*1180*/  IADD3.X R5, RZ, c[0x0][0x3cc], RZ, P0, !PT ;  /* 0x0000f300ff057a10 */ /* 0x000fca00007fe4ff */
[----:B------:R0:W-:Y:S02]  /*1190*/  STG.E.U16 [R4.64], R2 ;  /* 0x0000000204007986 */ /* 0x0001e4000c101504 */
.L_x_803:
[----:B------:R-:W-:Y:S05]  /*11a0*/  BSYNC B0 ;  /* 0x0000000000007941 */ /* 0x000fea0003800000 */
.L_x_802:
[----:B------:R-:W-:Y:S01]  /*11b0*/  ISETP.GE.AND P0, PT, R3, c[0x0][0x160], PT ;  /* 0x0000580003007a0c */ /* 0x000fe20003f06270 */
[----:B------:R-:W-:-:S12]  /*11c0*/  BSSY B0, `(.L_x_805) ;  /* 0x0000228000007945 */ /* 0x000fd80003800000 */
[----:B------:R-:W-:Y:S05]  /*11d0*/  @P0 BRA `(.L_x_806) ;  /* 0x0000226000000947 */ /* 0x000fea0003800000 */
[----:B------:R-:W-:Y:S01]  /*11e0*/  ISETP.NE.AND P0, PT, RZ, c[0x0][0x168], PT ;  /* 0x00005a00ff007a0c */ /* 0x000fe20003f05270 */
[----:B0-----:R-:W-:Y:S01]  /*11f0*/  HFMA2.MMA R4, -RZ, RZ, 0, 0 ;  /* 0x00000000ff047435 */ /* 0x001fe200000001ff */
        /* <DEDUP_REMOVED lines=251> */
.L_x_807:
        /* <DEDUP_REMOVED lines=19> */
[----:B------:R-:W-:Y:S02]  /*22e0*/  IADD3.X R5, RZ, c[0x0][0x3cc], RZ, P0, !PT ;  /* 0x0000f300ff057a10 */ /* 0x000fe400007fe4ff */
[----:B------:R-:W-:-:S03]  /*22f0*/  ISETP.GE.AND P0, PT, R3, c[0x0][0x160], PT ;  /* 0x0000580003007a0c */ /* 0x000fc60003f06270 */
[----:B------:R0:W-:Y:S10]  /*2300*/  STG.E.U16 [R4.64], R2 ;  /* 0x0000000204007986 */ /* 0x0001f4000c101504 */
        /* <DEDUP_REMOVED lines=254> */
.L_x_808:
        /* <DEDUP_REMOVED lines=21> */
.L_x_806:
[----:B------:R-:W-:Y:S05]  /*3440*/  BSYNC B0 ;  /* 0x0000000000007941 */ /* 0x000fea0003800000 */
.L_x_805:
[----:B------:R-:W-:-:S13]  /*3450*/  ISETP.GE.AND P0, PT, R3, c[0x0][0x160], PT ;  /* 0x0000580003007a0c */ /* 0x000fda0003f06270 */
[----:B------:R-:W-:Y:S05]  /*3460*/  @P0 EXIT ;  /* 0x000000000000094d */ /* 0x000fea0003800000 */
        /* <DEDUP_REMOVED lines=253> */
.L_x_809:
[----:B------:R-:W-:-:S04]  /*4440*/  IADD3 R4, P0, R4, c[0x0][0x3d8], RZ ;  /* 0x0000f60004047a10 */ /* 0x000fc80007f1e0ff */
[----:B------:R-:W-:-:S05]  /*4450*/  IADD3.X R5, RZ, c[0x0][0x3dc], RZ, P0, !PT ;  /* 0x0000f700ff057a10 */ /* 0x000fca00007fe4ff */
[----:B------:R-:W2:Y:S01]  /*4460*/  LDG.E.U16 R4, [R4.64] ;  /* 0x0000000404047981 */ /* 0x000ea2000c1e1500 */
[----:B------:R-:W-:-:S04]  /*4470*/  IADD3 R2, P0, R2, c[0x0][0x3d0], RZ ;  /* 0x0000f40002027a10 */ /* 0x000fc80007f1e0ff */
[----:B------:R-:W-:-:S05]  /*4480*/  IADD3.X R3, RZ, c[0x0][0x3d4], RZ, P0, !PT ;  /* 0x0000f500ff037a10 */ /* 0x000fca00007fe4ff */
[----:B------:R-:W3:Y:S01]  /*4490*/  LDG.E.U16 R2, [R2.64] ;  /* 0x0000000402027981 */ /* 0x000ee2000c1e1500 */
        /* <DEDUP_REMOVED lines=13> */
[----:B------:R-:W-:Y:S01]  /*4570*/  STG.E.U16 [R2.64], R4 ;  /* 0x0000000402007986 */ /* 0x000fe2000c101504 */
[----:B------:R-:W-:Y:S05]  /*4580*/  EXIT ;  /* 0x000000000000794d */ /* 0x000fea0003800000 */
.L_x_810:
        /* <DEDUP_REMOVED lines=15> */
.L_x_7094:


//--------------------- .text._ZN2at6native27unrolled_elementwise_kernelIZZZNS0_65_GLOBAL__N__cd49fe81_27_ActivationSoftplusKernel_cu_9e10b42f_309424softplus_backward_kernelERNS_18TensorIteratorBaseERKN3c106ScalarES8_ENKUlvE_clEvENKUlvE2_clEvEUlNS5_8BFloat16ESB_E_St5arrayIPcLm3EELi4E23TrivialOffsetCalculatorILi2EjESG_ILi1EjENS0_6memory15LoadWithoutCastENSJ_16StoreWithoutCastEEEviT_T0_T2_T3_T4_T5_ --------------------------
	.section	.text._ZN2at6native27unrolled_elementwise_kernelIZZZNS0_65_GLOBAL__N__cd49fe81_27_ActivationSoftplusKernel_cu_9e10b42f_309424softplus_backward_kernelERNS_18TensorIteratorBaseERKN3c106ScalarES8_ENKUlvE_clEvENKUlvE2_clEvEUlNS5_8BFloat16ESB_E_St5arrayIPcLm3EELi4E23TrivialOffsetCalculatorILi2EjESG_ILi1EjENS0_6memory15LoadWithoutCastENSJ_16StoreWithoutCastEEEviT_T0_T2_T3_T4_T5_,"ax",@progbits
	.sectioninfo	@"SHI_REGISTERS=28"
	.align	128
        .global         _ZN2at6native27unrolled_elementwise_kernelIZZZNS0_65_GLOBAL__N__cd49fe81_27_ActivationSoftplusKernel_cu_9e10b42f_309424softplus_backward_kernelERNS_18TensorIteratorBaseERKN3c106ScalarES8_ENKUlvE_clEvENKUlvE2_clEvEUlNS5_8BFloat16ESB_E_St5arrayIPcLm3EELi4E23TrivialOffsetCalculatorILi2EjESG_ILi1EjENS0_6memory15LoadWithoutCastENSJ_16StoreWithoutCastEEEviT_T0_T2_T3_T4_T5_
        .type           _ZN2at6native27unrolled_elementwise_kernelIZZZNS0_65_GLOBAL__N__cd49fe81_27_ActivationSoftplusKernel_cu_9e10b42f_309424softplus_backward_kernelERNS_18TensorIteratorBaseERKN3c106ScalarES8_ENKUlvE_clEvENKUlvE2_clEvEUlNS5_8BFloat16ESB_E_St5arrayIPcLm3EELi4E23TrivialOffsetCalculatorILi2EjESG_ILi1EjENS0_6memory15LoadWithoutCastENSJ_16StoreWithoutCastEEEviT_T0_T2_T3_T4_T5_,@function
        .size           _ZN2at6native27unrolled_elementwise_kernelIZZZNS0_65_GLOBAL__N__cd49fe81_27_ActivationSoftplusKernel_cu_9e10b42f_309424softplus_backward_kernelERNS_18TensorIteratorBaseERKN3c106ScalarES8_ENKUlvE_clEvENKUlvE2_clEvEUlNS5_8BFloat16ESB_E_St5arrayIPcLm3EELi4E23TrivialOffsetCalculatorILi2EjESG_ILi1EjENS0_6memory15LoadWithoutCastENSJ_16StoreWithoutCastEEEviT_T0_T2_T3_T4_T5_,(.L_x_7095 - _ZN2at6native27unrolled_elementwise_kernelIZZZNS0_65_GLOBAL__N__cd49fe81_27_ActivationSoftplusKernel_cu_9e10b42f_309424softplus_backward_kernelERNS_18TensorIteratorBaseERKN3c106ScalarES8_ENKUlvE_clEvENKUlvE2_clEvEUlNS5_8BFloat16ESB_E_St5arrayIPcLm3EELi4E23TrivialOffsetCalculatorILi2EjESG_ILi1EjENS0_6memory15LoadWithoutCastENSJ_16StoreWithoutCastEEEviT_T0_T2_T3_T4_T5_)
        .other          _ZN2at6native27unrolled_elementwise_kernelIZZZNS0_65_GLOBAL__N__cd49fe81_27_ActivationSoftplusKernel_cu_9e10b42f_309424softplus_backward_kernelERNS_18TensorIteratorBaseERKN3c106ScalarES8_ENKUlvE_clEvENKUlvE2_clEvEUlNS5_8BFloat16ESB_E_St5arrayIPcLm3EELi4E23TrivialOffsetCalculatorILi2EjESG_ILi1EjENS0_6memory15LoadWithoutCastENSJ_16StoreWithoutCastEEEviT_T0_T2_T3_T4_T5_,@"STO_CUDA_ENTRY STV_DEFAULT"
_ZN2at6native27unrolled_elementwise_kernelIZZZNS0_65_GLOBAL__N__cd49fe81_27_ActivationSoftplusKernel_cu_9e10b42f_309424softplus_backward_kernelERNS_18TensorIteratorBaseERKN3c106ScalarES8_ENKUlvE_clEvENKUlvE2_clEvEUlNS5_8BFloat16ESB_E_St5arrayIPcLm3EELi4E23TrivialOffsetCalculatorILi2EjESG_ILi1EjENS0_6memory15LoadWithoutCastENSJ_16StoreWithoutCastEEEviT_T0_T2_T3_T4_T5_:
.text._ZN2at6native27unrolled_elementwise_kernelIZZZNS0_65_GLOBAL__N__cd49fe81_27_ActivationSoftplusKernel_cu_9e10b42f_309424softplus_backward_kernelERNS_18TensorIteratorBaseERKN3c106ScalarES8_ENKUlvE_clEvENKUlvE2_clEvEUlNS5_8BFloat16ESB_E_St5arrayIPcLm3EELi4E23TrivialOffsetCalculatorILi2EjESG_ILi1EjENS0_6memory15LoadWithoutCastENSJ_16StoreWithoutCastEEEviT_T0_T2_T3_T4_T5_:
[----:B------:R-:W-:Y:S02]  /*0000*/  IMAD.MOV.U32 R1, RZ, RZ, c[0x0][0x28] ;  /* 0x00000a00ff017624 */ /* 0x000fe400078e00ff */
[----:B------:R-:W0:Y:S01]  /*0010*/  S2R R0, SR_CTAID.X ;  /* 0x0000000000007919 */ /* 0x000e220000002500 */
[----:B------:R-:W-:Y:S01]  /*0020*/  IMAD.MOV.U32 R3, RZ, RZ, -0x200 ;  /* 0xfffffe00ff037424 */ /* 0x000fe200078e00ff */
[----:B------:R-:W-:Y:S01]  /*0030*/  ULDC.64 UR4, c[0x0][0x118] ;  /* 0x0000460000047ab9 */ /* 0x000fe20000000a00 */
[----:B------:R-:W-:Y:S01]  /*0040*/  PRMT R4, RZ, 0x7610, R4 ;  /* 0x00007610ff047816 */ /* 0x000fe20000000004 */
[----:B------:R-:W1:Y:S01]  /*0050*/  S2R R9, SR_TID.X ;  /* 0x0000000000097919 */ /* 0x000e620000002100 */
[----:B------:R-:W-:Y:S01]  /*0060*/  PRMT R5, RZ, 0x7610, R5 ;  /* 0x00007610ff057816 */ /* 0x000fe20000000005 */
[----:B0-----:R-:W-:Y:S02]  /*0070*/  IMAD R2, R0, R3, c[0x0][0x160] ;  /* 0x0000580000027624 */ /* 0x001fe400078e0203 */
[----:B-1----:R-:W-:-:S03]  /*0080*/  IMAD.MOV.U32 R3, RZ, RZ, R9 ;  /* 0x000000ffff037224 */ /* 0x002fc600078e0009 */
[----:B------:R-:W-:Y:S02]  /*0090*/  ISETP.GE.AND P0, PT, R9, R2, PT ;  /* 0x000000020900720c */ /* 0x000fe40003f06270 */
[----:B------:R-:W-:Y:S02]  /*00a0*/  PRMT R20, RZ, 0x7610, R20 ;  /* 0x00007610ff147816 */ /* 0x000fe40000000014 */
[----:B------:R-:W-:-:S09]  /*00b0*/  PRMT R21, RZ, 0x7610, R21 ;  /* 0x00007610ff157816 */ /* 0x000fd20000000015 */
[----:B------:R-:W-:Y:S01]  /*00c0*/  @!P0 LEA R22, R0, R3, 0x9 ;  /* 0x0000000300168211 */ /* 0x000fe200078e48ff */
[----:B------:R-:W-:Y:S01]  /*00d0*/  @!P0 IMAD.MOV.U32 R23, RZ, RZ, 0x2 ;  /* 0x00000002ff178424 */ /* 0x000fe200078e00ff */
[----:B------:R-:W-:-:S03]  /*00e0*/  @!P0 IADD3 R9, R3, 0x80, RZ ;  /* 0x0000008003098810 */ /* 0x000fc60007ffe0ff */
[----:B------:R-:W-:Y:S01]  /*00f0*/  @!P0 IMAD.WIDE.U32 R18, R22, R23, c[0x0][0x180] ;  /* 0x0000600016128625 */ /* 0x000fe200078e0017 */
[----:B------:R-:W-:-:S03]  /*0100*/  ISETP.GE.AND P1, PT, R9, R2, PT ;  /* 0x000000020900720c */ /* 0x000fc60003f26270 */
[----:B------:R-:W-:Y:S01]  /*0110*/  @!P0 IMAD.WIDE.U32 R22, R22, R23, c[0x0][0x188] ;  /* 0x0000620016168625 */ /* 0x000fe200078e0017 */
[----:B------:R0:W5:Y:S04]  /*0120*/  @!P0 LDG.E.U16 R20, [R18.64] ;  /* 0x0000000412148981 */ /* 0x000168000c1e1500 */
[----:B------:R0:W5:Y:S05]  /*0130*/  @!P0 LDG.E.U16 R21, [R22.64] ;  /* 0x0000000416158981 */ /* 0x00016a000c1e1500 */
[----:B------:R-:W-:Y:S01]  /*0140*/  @!P1 LEA R10, R0, R9, 0x9 ;  /* 0x00000009000a9211 */ /* 0x000fe200078e48ff */
[----:B------:R-:W-:Y:S01]  /*0150*/  @!P1 IMAD.MOV.U32 R11, RZ, RZ, 0x2 ;  /* 0x00000002ff0b9424 */ /* 0x000fe200078e00ff */
[----:B------:R-:W-:-:S02]  /*0160*/  @!P1 IADD3 R9, R9, 0x80, RZ ;  /* 0x0000008009099810 */ /* 0x000fc40007ffe0ff */
[----:B------:R-:W-:Y:S01]  /*0170*/  PRMT R7, RZ, 0x7610, R7 ;  /* 0x00007610ff077816 */ /* 0x000fe20000000007 */
[----:B------:R-:W-:Y:S01]  /*0180*/  @!P1 IMAD.WIDE.U32 R16, R10, R11, c[0x0][0x180] ;  /* 0x000060000a109625 */ /* 0x000fe200078e000b */
[----:B------:R-:W-:-:S03]  /*0190*/  ISETP.GE.AND P3, PT, R9, R2, PT ;  /* 0x000000020900720c */ /* 0x000fc60003f66270 */
[----:B------:R-:W-:Y:S01]  /*01a0*/  @!P1 IMAD.WIDE.U32 R10, R10, R11, c[0x0][0x188] ;  /* 0x000062000a0a9625 */ /* 0x000fe200078e000b */
[----:B------:R-:W-:Y:S01]  /*01b0*/  PRMT R6, RZ, 0x7610, R6 ;  /* 0x00007610ff067816 */ /* 0x000fe20000000006 */
[----:B------:R1:W5:Y:S01]  /*01c0*/  @!P1 LDG.E.U16 R5, [R16.64] ;  /* 0x0000000410059981 */ /* 0x000362000c1e1500 */
[----:B------:R-:W-:-:S03]  /*01d0*/  PRMT R8, RZ, 0x7610, R8 ;  /* 0x00007610ff087816 */ /* 0x000fc60000000008 */
[----:B------:R2:W5:Y:S04]  /*01e0*/  @!P1 LDG.E.U16 R4, [R10.64] ;  /* 0x000000040a049981 */ /* 0x000568000c1e1500 */
[----:B------:R-:W-:Y:S01]  /*01f0*/  @!P3 IMAD R14, R0, 0x200, R9 ;  /* 0x00000200000eb824 */ /* 0x000fe200078e0209 */
[----:B------:R-:W-:-:S04]  /*0200*/  @!P3 IADD3 R9, R9, 0x80, RZ ;  /* 0x000000800909b810 */ /* 0x000fc80007ffe0ff */
[----:B------:R-:W-:Y:S02]  /*0210*/  ISETP.GE.AND P2, PT, R9, R2, PT ;  /* 0x000000020900720c */ /* 0x000fe40003f46270 */
[----:B------:R-:W-:-:S05]  /*0220*/  @!P3 MOV R15, 0x2 ;  /* 0x00000002000fb802 */ /* 0x000fca0000000f00 */
[----:B------:R-:W-:-:S04]  /*0230*/  @!P3 IMAD.WIDE.U32 R12, R14, R15, c[0x0][0x180] ;  /* 0x000060000e0cb625 */ /* 0x000fc800078e000f */
[----:B------:R-:W-:Y:S01]  /*0240*/  @!P3 IMAD.WIDE.U32 R14, R14, R15, c[0x0][0x188] ;  /* 0x000062000e0eb625 */ /* 0x000fe200078e000f */
[----:B--2---:R-:W-:Y:S01]  /*0250*/  IADD3 R11, R3, 0x100, RZ ;  /* 0x00000100030b7810 */ /* 0x004fe20007ffe0ff */
[----:B------:R2:W5:Y:S02]  /*0260*/  @!P3 LDG.E.U16 R6, [R12.64] ;  /* 0x000000040c06b981 */ /* 0x000564000c1e1500 */
[--C-:B------:R-:W-:Y:S02]  /*0270*/  @!P2 IMAD R24, R0, 0x200, R9.reuse ;  /* 0x000002000018a824 */ /* 0x100fe400078e0209 */
[----:B------:R-:W-:Y:S01]  /*0280*/  @!P2 IMAD.MOV.U32 R25, RZ, RZ, 0x2 ;  /* 0x00000002ff19a424 */ /* 0x000fe200078e00ff */
[----:B------:R3:W5:Y:S01]  /*0290*/  @!P3 LDG.E.U16 R7, [R14.64] ;  /* 0x000000040e07b981 */ /* 0x000762000c1e1500 */
[----:B------:R-:W-:Y:S02]  /*02a0*/  PRMT R9, RZ, 0x7610, R9 ;  /* 0x00007610ff097816 */ /* 0x000fe40000000009 */
[----:B-1----:R-:W-:Y:S01]  /*02b0*/  @!P2 IMAD.WIDE.U32 R16, R24, R25, c[0x0][0x180] ;  /* 0x000060001810a625 */ /* 0x002fe200078e0019 */
[----:B------:R-:W-:-:S02]  /*02c0*/  ISETP.GE.AND P3, PT, R11, R2, PT ;  /* 0x000000020b00720c */ /* 0x000fc40003f66270 */
[C---:B--2---:R-:W-:Y:S01]  /*02d0*/  IADD3 R13, R3.reuse, 0x180, RZ ;  /* 0x00000180030d7810 */ /* 0x044fe20007ffe0ff */
[----:B------:R-:W-:Y:S01]  /*02e0*/  @!P2 IMAD.WIDE.U32 R24, R24, R25, c[0x0][0x188] ;  /* 0x000062001818a625 */ /* 0x000fe200078e0019 */
[----:B------:R-:W-:Y:S01]  /*02f0*/  BSSY B0, `(.L_x_811) ;  /* 0x0000017000007945 */ /* 0x000fe20003800000 */
[----:B------:R0:W5:Y:S01]  /*0300*/  @!P2 LDG.E.U16 R8, [R16.64] ;  /* 0x000000041008a981 */ /* 0x000162000c1e1500 */
[----:B---3--:R-:W-:Y:S01]  /*0310*/  IADD3 R15, R3, 0x80, RZ ;  /* 0x00000080030f7810 */ /* 0x008fe20007ffe0ff */
[----:B------:R-:W-:Y:S02]  /*0320*/  @!P0 IMAD R10, R0, 0x200, R3 ;  /* 0x00000200000a8824 */ /* 0x000fe400078e0203 */
[----:B------:R-:W-:Y:S01]  /*0330*/  @!P0 IMAD.MOV.U32 R11, RZ, RZ, 0x2 ;  /* 0x00000002ff0b8424 */ /* 0x000fe200078e00ff */
[----:B------:R-:W-:Y:S01]  /*0340*/  @!P0 MOV R3, R15 ;  /* 0x0000000f00038202 */ /* 0x000fe20000000f00 */
[----:B------:R0:W5:Y:S01]  /*0350*/  @!P2 LDG.E.U16 R9, [R24.64] ;  /* 0x000000041809a981 */ /* 0x000162000c1e1500 */
[-C--:B------:R-:W-:Y:S01]  /*0360*/  ISETP.GE.AND P5, PT, R15, R2.reuse, PT ;  /* 0x000000020f00720c */ /* 0x080fe20003fa6270 */
[----:B------:R-:W-:Y:S01]  /*0370*/  @!P0 IMAD.WIDE.U32 R10, R10, R11, c[0x0][0x178] ;  /* 0x00005e000a0a8625 */ /* 0x000fe200078e000b */
[----:B------:R-:W-:-:S02]  /*0380*/  ISETP.GE.AND P1, PT, R13, R2, PT ;  /* 0x000000020d00720c */ /* 0x000fc40003f26270 */
[----:B------:R-:W-:Y:S01]  /*0390*/  ISETP.GE.AND P2, PT, R3, R2, PT ;  /* 0x000000020300720c */ /* 0x000fe20003f46270 */
[----:B------:R-:W-:Y:S07]  /*03a0*/  @P0 BRA `(.L_x_812) ;  /* 0x000000b000000947 */ /* 0x000fee0003800000 */
[----:B-----5:R-:W-:Y:S02]  /*03b0*/  PRMT R21, RZ, 0x5410, R21 ;  /* 0x00005410ff157816 */ /* 0x020fe40000000015 */
[----:B------:R-:W-:-:S03]  /*03c0*/  PRMT R12, RZ, 0x5410, R20 ;  /* 0x00005410ff0c7816 */ /* 0x000fc60000000014 */
[----:B------:R-:W-:-:S05]  /*03d0*/  FMUL.FTZ R21, R21, c[0x0][0x168] ;  /* 0x00005a0015157a20 */ /* 0x000fca0000410000 */
[----:B------:R-:W-:-:S13]  /*03e0*/  FSETP.GT.FTZ.AND P4, PT, R21, c[0x0][0x16c], PT ;  /* 0x00005b0015007a0b */ /* 0x000fda0003f94000 */
[----:B------:R-:W-:-:S06]  /*03f0*/  @!P4 FMUL.FTZ R13, R21, 1.4426950216293334961 ;  /* 0x3fb8aa3b150dc820 */ /* 0x000fcc0000410000 */
[----:B------:R-:W1:Y:S02]  /*0400*/  @!P4 MUFU.EX2 R13, R13 ;  /* 0x0000000d000dc308 */ /* 0x000e640000000800 */
[----:B-1----:R-:W-:Y:S02]  /*0410*/  @!P4 FADD.FTZ R15, R13, 1 ;  /* 0x3f8000000d0fc421 */ /* 0x002fe40000010000 */
[----:B------:R-:W-:-:S04]  /*0420*/  @!P4 FMUL.FTZ R14, R12, R13 ;  /* 0x0000000d0c0ec220 */ /* 0x000fc80000410000 */
[----:B------:R-:W1:Y:S02]  /*0430*/  @!P4 MUFU.RCP R15, R15 ;  /* 0x0000000f000fc308 */ /* 0x000e640000001000 */
[----:B-1----:R-:W-:-:S05]  /*0440*/  @!P4 FMUL.FTZ R12, R14, R15 ;  /* 0x0000000f0e0cc220 */ /* 0x002fca0000410000 */
[----:B------:R-:W-:Y:S02]  /*0450*/  F2FP.BF16.PACK_AB R12, RZ, R12 ;  /* 0x0000000cff0c723e */ /* 0x000fe400000010ff */
.L_x_812:
[----:B------:R-:W-:Y:S05]  /*0460*/  BSYNC B0 ;  /* 0x0000000000007941 */ /* 0x000fea0003800000 */
.L_x_811:
[----:B------:R-:W-:Y:S01]  /*0470*/  BSSY B0, `(.L_x_813) ;  /* 0x000000d000007945 */ /* 0x000fe20003800000 */
[----:B------:R-:W-:Y:S05]  /*0480*/  @P5 BRA `(.L_x_814) ;  /* 0x000000b000005947 */ /* 0x000fea0003800000 */
[----:B-----5:R-:W-:-:S05]  /*0490*/  PRMT R4, RZ, 0x5410, R4 ;  /* 0x00005410ff047816 */ /* 0x020fca0000000004 */
[----:B------:R-:W-:-:S05]  /*04a0*/  FMUL.FTZ R4, R4, c[0x0][0x168] ;  /* 0x00005a0004047a20 */ /* 0x000fca0000410000 */
[----:B------:R-:W-:-:S13]  /*04b0*/  FSETP.GT.FTZ.AND P4, PT, R4, c[0x0][0x16c], PT ;  /* 0x00005b0004007a0b */ /* 0x000fda0003f94000 */
[----:B------:R-:W-:Y:S01]  /*04c0*/  @!P4 FMUL.FTZ R13, R4, 1.4426950216293334961 ;  /* 0x3fb8aa3b040dc820 */ /* 0x000fe20000410000 */
[----:B------:R-:W-:-:S05]  /*04d0*/  PRMT R4, RZ, 0x5410, R5 ;  /* 0x00005410ff047816 */ /* 0x000fca0000000005 */
[----:B------:R-:W1:Y:S02]  /*04e0*/  @!P4 MUFU.EX2 R13, R13 ;  /* 0x0000000d000dc308 */ /* 0x000e640000000800 */
[----:B-1----:R-:W-:Y:S02]  /*04f0*/  @!P4 FADD.FTZ R14, R13, 1 ;  /* 0x3f8000000d0ec421 */ /* 0x002fe40000010000 */
[----:B------:R-:W-:-:S04]  /*0500*/  @!P4 FMUL.FTZ R5, R4, R13 ;  /* 0x0000000d0405c220 */ /* 0x000fc80000410000 */
[----:B------:R-:W1:Y:S02]  /*0510*/  @!P4 MUFU.RCP R14, R14 ;  /* 0x0000000e000ec308 */ /* 0x000e640000001000 */
[----:B-1----:R-:W-:-:S05]  /*0520*/  @!P4 FMUL.FTZ R4, R5, R14 ;  /* 0x0000000e0504c220 */ /* 0x002fca0000410000 */
[----:B------:R-:W-:Y:S02]  /*0530*/  F2FP.BF16.PACK_AB R4, RZ, R4 ;  /* 0x00000004ff04723e */ /* 0x000fe400000010ff */
.L_x_814:
[----:B------:R-:W-:Y:S05]  /*0540*/  BSYNC B0 ;  /* 0x0000000000007941 */ /* 0x000fea0003800000 */
.L_x_813:
[----:B------:R-:W-:Y:S01]  /*0550*/  BSSY B0, `(.L_x_815) ;  /* 0x000000d000007945 */ /* 0x000fe20003800000 */
[----:B------:R-:W-:Y:S05]  /*0560*/  @P3 BRA `(.L_x_816) ;  /* 0x000000b000003947 */ /* 0x000fea0003800000 */
        /* <DEDUP_REMOVED lines=11> */
.L_x_816:
[----:B------:R-:W-:Y:S05]  /*0620*/  BSYNC B0 ;  /* 0x0000000000007941 */ /* 0x000fea0003800000 */
.L_x_815:
        /* <DEDUP_REMOVED lines=13> */
.L_x_818:
[----:B------:R-:W-:Y:S05]  /*0700*/  BSYNC B0 ;  /* 0x0000000000007941 */ /* 0x000fea0003800000 */
.L_x_817:
[----:B------:R1:W-:Y:S01]  /*0710*/  @!P0 STG.E.U16 [R10.64], R12 ;  /* 0x0000000c0a008986 */ /* 0x0003e2000c101504 */
[----:B------:R-:W-:Y:S01]  /*0720*/  BSSY B0, `(.L_x_819) ;  /* 0x000000d000007945 */ /* 0x000fe20003800000 */
[----:B------:R-:W-:Y:S05]  /*0730*/  @P2 BRA `(.L_x_820) ;  /* 0x000000b000002947 */ /* 0x000fea0003800000 */
[----:B-----5:R-:W-:Y:S01]  /*0740*/  IMAD R5, R0, 0x200, R3 ;  /* 0x0000020000057824 */ /* 0x020fe200078e0203 */
[----:B------:R-:W-:Y:S01]  /*0750*/  IADD3 R3, R3, 0x80, RZ ;  /* 0x0000008003037810 */ /* 0x000fe20007ffe0ff */
[----:B------:R-:W-:Y:S01]  /*0760*/  HFMA2.MMA R6, -RZ, RZ, 0, 1.1920928955078125e-07 ;  /* 0x00000002ff067435 */ /* 0x000fe200000001ff */
[----:B------:R-:W-:Y:S02]  /*0770*/  PRMT R9, R4, 0x7610, R9 ;  /* 0x0000761004097816 */ /* 0x000fe40000000009 */
[----:B------:R-:W-:-:S07]  /*0780*/  ISETP.GE.AND P0, PT, R3, R2, PT ;  /* 0x000000020300720c */ /* 0x000fce0003f06270 */
[----:B------:R-:W-:-:S05]  /*0790*/  IMAD.WIDE.U32 R4, R5, R6, c[0x0][0x178] ;  /* 0x00005e0005047625 */ /* 0x000fca00078e0006 */
[----:B------:R2:W-:Y:S01]  /*07a0*/  STG.E.U16 [R4.64], R9 ;  /* 0x0000000904007986 */ /* 0x0005e2000c101504 */
[----:B------:R-:W-:Y:S01]  /*07b0*/  @!P0 IMAD R7, R0, 0x200, R3 ;  /* 0x0000020000078824 */ /* 0x000fe200078e0203 */
[----:B------:R-:W-:-:S03]  /*07c0*/  @!P0 IADD3 R3, R3, 0x80, RZ ;  /* 0x0000008003038810 */ /* 0x000fc60007ffe0ff */
[----:B------:R-:W-:-:S05]  /*07d0*/  @!P0 IMAD.WIDE.U32 R6, R7, R6, c[0x0][0x178] ;  /* 0x00005e0007068625 */ /* 0x000fca00078e0006 */
[----:B------:R2:W-:Y:S02]  /*07e0*/  @!P0 STG.E.U16 [R6.64], R14 ;  /* 0x0000000e06008986 */ /* 0x0005e4000c101504 */
.L_x_820:
[----:B------:R-:W-:Y:S05]  /*07f0*/  BSYNC B0 ;  /* 0x0000000000007941 */ /* 0x000fea0003800000 */
.L_x_819:
[----:B------:R-:W-:-:S13]  /*0800*/  ISETP.GE.AND P0, PT, R3, R2, PT ;  /* 0x000000020300720c */ /* 0x000fda0003f06270 */
[----:B------:R-:W-:Y:S05]  /*0810*/  @P0 EXIT ;  /* 0x000000000000094d */ /* 0x000fea0003800000 */
[----:B------:R-:W-:Y:S01]  /*0820*/  MOV R2, 0x2 ;  /* 0x0000000200027802 */ /* 0x000fe20000000f00 */
[----:B------:R-:W-:-:S04]  /*0830*/  IMAD R3, R0, 0x200, R3 ;  /* 0x0000020000037824 */ /* 0x000fc800078e0203 */
[----:B------:R-:W-:-:S05]  /*0840*/  IMAD.WIDE.U32 R2, R3, R2, c[0x0][0x178] ;  /* 0x00005e0003027625 */ /* 0x000fca00078e0002 */
[----:B-----5:R-:W-:Y:S01]  /*0850*/  STG.E.U16 [R2.64], R8 ;  /* 0x0000000802007986 */ /* 0x020fe2000c101504 */
[----:B------:R-:W-:Y:S05]  /*0860*/  EXIT ;  /* 0x000000000000794d */ /* 0x000fea0003800000 */
.L_x_821:
        /* <DEDUP_REMOVED lines=9> */
.L_x_7095:


//--------------------- .text._ZN2at6native29vectorized_elementwise_kernelILi2EZZZNS0_65_GLOBAL__N__cd49fe81_27_ActivationSoftplusKernel_cu_9e10b42f_309424softplus_backward_kernelERNS_18TensorIteratorBaseERKN3c106ScalarES8_ENKUlvE_clEvENKUlvE2_clEvEUlNS5_8BFloat16ESB_E_St5arrayIPcLm3EEEEviT0_T1_ --------------------------
	.section	.text._ZN2at6native29vectorized_elementwise_kernelILi2EZZZNS0_65_GLOBAL__N__cd49fe81_27_ActivationSoftplusKernel_cu_9e10b42f_309424softplus_backward_kernelERNS_18TensorIteratorBaseERKN3c106ScalarES8_ENKUlvE_clEvENKUlvE2_clEvEUlNS5_8BFloat16ESB_E_St5arrayIPcLm3EEEEviT0_T1_,"ax",@progbits
	.sectioninfo	@"SHI_REGISTERS=32"
	.align	128
        .global         _ZN2at6native29vectorized_elementwise_kernelILi2EZZZNS0_65_GLOBAL__N__cd49fe81_27_ActivationSoftplusKernel_cu_9e10b42f_309424softplus_backward_kernelERNS_18TensorIteratorBaseERKN3c106ScalarES8_ENKUlvE_clEvENKUlvE2_clEvEUlNS5_8BFloat16ESB_E_St5arrayIPcLm3EEEEviT0_T1_
        .type           _ZN2at6native29vectorized_elementwise_kernelILi2EZZZNS0_65_GLOBAL__N__cd49fe81_27_ActivationSoftplusKernel_cu_9e10b42f_309424softplus_backward_kernelERNS_18TensorIteratorBaseERKN3c106ScalarES8_ENKUlvE_clEvENKUlvE2_clEvEUlNS5_8BFloat16ESB_E_St5arrayIPcLm3EEEEviT0_T1_,@function
        .size           _ZN2at6native29vectorized_elementwise_kernelILi2EZZZNS0_65_GLOBAL__N__cd49fe81_27_ActivationSoftplusKernel_cu_9e10b42f_309424softplus_backward_kernelERNS_18TensorIteratorBaseERKN3c106ScalarES8_ENKUlvE_clEvENKUlvE2_clEvEUlNS5_8BFloat16ESB_E_St5arrayIPcLm3EEEEviT0_T1_,(.L_x_7096 - _ZN2at6native29vectorized_elementwise_kernelILi2EZZZNS0_65_GLOBAL__N__cd49fe81_27_ActivationSoftplusKernel_cu_9e10b42f_309424softplus_backward_kernelERNS_18TensorIteratorBaseERKN3c106ScalarES8_ENKUlvE_clEvENKUlvE2_clEvEUlNS5_8BFloat16ESB_E_St5arrayIPcLm3EEEEviT0_T1_)
        .other          _ZN2at6native29vectorized_elementwise_kernelILi2EZZZNS0_65_GLOBAL__N__cd49fe81_27_ActivationSoftplusKernel_cu_9e10b42f_309424softplus_backward_kernelERNS_18TensorIteratorBaseERKN3c106ScalarES8_ENKUlvE_clEvENKUlvE2_clEvEUlNS5_8BFloat16ESB_E_St5arrayIPcLm3EEEEviT0_T1_,@"STO_CUDA_ENTRY STV_DEFAULT"
_ZN2at6native29vectorized_elementwise_kernelILi2EZZZNS0_65_GLOBAL__N__cd49fe81_27_ActivationSoftplusKernel_cu_9e10b42f_309424softplus_backward_kernelERNS_18TensorIteratorBaseERKN3c106ScalarES8_ENKUlvE_clEvENKUlvE2_clEvEUlNS5_8BFloat16ESB_E_St5arrayIPcLm3EEEEviT0_T1_:
.text._ZN2at6native29vectorized_elementwise_kernelILi2EZZZNS0_65_GLOBAL__N__cd49fe81_27_ActivationSoftplusKernel_cu_9e10b42f_309424softplus_backward_kernelERNS_18TensorIteratorBaseERKN3c106ScalarES8_ENKUlvE_clEvENKUlvE2_clEvEUlNS5_8BFloat16ESB_E_St5arrayIPcLm3EEEEviT0_T1_:
[----:B------:R-:W-:Y:S02]  /*0000*/  IMAD.MOV.U32 R1, RZ, RZ, c[0x0][0x28] ;  /* 0x00000a00ff017624 */ /* 0x000fe400078e00ff */
[----:B------:R-:W0:Y:S01]  /*0010*/  S2R R0, SR_CTAID.X ;  /* 0x0000000000007919 */ /* 0x000e220000002500 */
[----:B------:R-:W-:Y:S01]  /*0020*/  ULDC.64 UR4, c[0x0][0x118] ;  /* 0x0000460000047ab9 */ /* 0x000fe20000000a00 */
[----:B0-----:R-:W-:-:S05]  /*0030*/  IMAD.SHL.U32 R0, R0, 0x400, RZ ;  /* 0x0000040000007824 */ /* 0x001fca00078e00ff */
[----:B------:R-:W-:-:S04]  /*0040*/  IADD3 R8, -R0, c[0x0][0x160], RZ ;  /* 0x0000580000087a10 */ /* 0x000fc80007ffe1ff */
[----:B------:R-:W-:-:S13]  /*0050*/  ISETP.GE.U32.AND P0, PT, R8, 0x400, PT ;  /* 0x000004000800780c */ /* 0x000fda0003f06070 */
[----:B------:R-:W-:Y:S05]  /*0060*/  @!P0 BRA `(.L_x_822) ;  /* 0x0000069000008947 */ /* 0x000fea0003800000 */
[----:B------:R-:W0:Y:S01]  /*0070*/  S2R R7, SR_TID.X ;  /* 0x0000000000077919 */ /* 0x000e220000002100 */
[----:B------:R-:W-:-:S10]  /*0080*/  HFMA2.MMA R3, -RZ, RZ, 0, 1.1920928955078125e-07 ;  /* 0x00000002ff037435 */ /* 0x000fd400000001ff */
[----:B------:R-:W-:-:S06]  /*0090*/  IMAD.WIDE R4, R0, R3, c[0x0][0x188] ;  /* 0x0000620000047625 */ /* 0x000fcc00078e0203 */
[----:B0-----:R-:W-:-:S05]  /*00a0*/  IMAD.WIDE.U32 R16, R7, 0x4, R4 ;  /* 0x0000000407107825 */ /* 0x001fca00078e0004 */
[----:B------:R-:W2:Y:S04]  /*00b0*/  LDG.E R9, [R16.64] ;  /* 0x0000000410097981 */ /* 0x000ea8000c1e1900 */
[----:B------:R-:W3:Y:S01]  /*00c0*/  LDG.E R18, [R16.64+0x200] ;  /* 0x0002000410127981 */ /* 0x000ee2000c1e1900 */
[----:B------:R-:W-:-:S03]  /*00d0*/  IMAD.WIDE R4, R0, R3, c[0x0][0x180] ;  /* 0x0000600000047625 */ /* 0x000fc600078e0203 */
[----:B------:R0:W4:Y:S03]  /*00e0*/  LDG.E R11, [R16.64+0x400] ;  /* 0x00040004100b7981 */ /* 0x000126000c1e1900 */
[----:B------:R-:W-:Y:S01]  /*00f0*/  IMAD.WIDE.U32 R14, R7, 0x4, R4 ;  /* 0x00000004070e7825 */ /* 0x000fe200078e0004 */
[----:B------:R0:W5:Y:S04]  /*0100*/  LDG.E R12, [R16.64+0x600] ;  /* 0x00060004100c7981 */ /* 0x000168000c1e1900 */
[----:B------:R1:W3:Y:S04]  /*0110*/  LDG.E R8, [R14.64] ;  /* 0x000000040e087981 */ /* 0x0002e8000c1e1900 */
[----:B------:R1:W3:Y:S04]  /*0120*/  LDG.E R2, [R14.64+0x200] ;  /* 0x000200040e027981 */ /* 0x0002e8000c1e1900 */
[----:B------:R1:W3:Y:S04]  /*0130*/  LDG.E R5, [R14.64+0x400] ;  /* 0x000400040e057981 */ /* 0x0002e8000c1e1900 */
[----:B------:R1:W4:Y:S01]  /*0140*/  LDG.E R4, [R14.64+0x600] ;  /* 0x000600040e047981 */ /* 0x000322000c1e1900 */
[----:B--2---:R-:W-:-:S05]  /*0150*/  PRMT R6, RZ, 0x5410, R9 ;  /* 0x00005410ff067816 */ /* 0x004fca0000000009 */
[----:B------:R-:W-:-:S05]  /*0160*/  FMUL.FTZ R6, R6, c[0x0][0x168] ;  /* 0x00005a0006067a20 */ /* 0x000fca0000410000 */
[----:B------:R-:W-:-:S13]  /*0170*/  FSETP.GT.FTZ.AND P6, PT, R6, c[0x0][0x16c], PT ;  /* 0x00005b0006007a0b */ /* 0x000fda0003fd4000 */
[----:B------:R-:W-:Y:S01]  /*0180*/  @!P6 FMUL.FTZ R13, R6, 1.4426950216293334961 ;  /* 0x3fb8aa3b060de820 */ /* 0x000fe20000410000 */
[----:B---3--:R-:W-:-:S05]  /*0190*/  PRMT R6, RZ, 0x5410, R18 ;  /* 0x00005410ff067816 */ /* 0x008fca0000000012 */
[----:B------:R-:W2:Y:S01]  /*01a0*/  @!P6 MUFU.EX2 R13, R13 ;  /* 0x0000000d000de308 */ /* 0x000ea20000000800 */
[----:B------:R-:W-:Y:S01]  /*01b0*/  PRMT R9, RZ, 0x7610, R9 ;  /* 0x00007610ff097816 */ /* 0x000fe20000000009 */
[----:B0-----:R-:W-:Y:S01]  /*01c0*/  FMUL.FTZ R16, R6, c[0x0][0x168] ;  /* 0x00005a0006107a20 */ /* 0x001fe20000410000 */
[----:B------:R-:W-:-:S03]  /*01d0*/  PRMT R6, RZ, 0x7610, R18 ;  /* 0x00007610ff067816 */ /* 0x000fc60000000012 */
[----:B------:R-:W-:Y:S02]  /*01e0*/  FMUL.FTZ R9, R9, c[0x0][0x168] ;  /* 0x00005a0009097a20 */ /* 0x000fe40000410000 */
[----:B-1----:R-:W-:Y:S01]  /*01f0*/  FMUL.FTZ R14, R6, c[0x0][0x168] ;  /* 0x00005a00060e7a20 */ /* 0x002fe20000410000 */
[----:B------:R-:W-:Y:S02]  /*0200*/  FSETP.GT.FTZ.AND P4, PT, R16, c[0x0][0x16c], PT ;  /* 0x00005b0010007a0b */ /* 0x000fe40003f94000 */
[----:B------:R-:W-:Y:S02]  /*0210*/  FSETP.GT.FTZ.AND P5, PT, R9, c[0x0][0x16c], PT ;  /* 0x00005b0009007a0b */ /* 0x000fe40003fb4000 */
[----:B------:R-:W-:Y:S01]  /*0220*/  FSETP.GT.FTZ.AND P3, PT, R14, c[0x0][0x16c], PT ;  /* 0x00005b000e007a0b */ /* 0x000fe20003f74000 */
[----:B--2---:R-:W-:-:S04]  /*0230*/  @!P6 FADD.FTZ R6, R13, 1 ;  /* 0x3f8000000d06e421 */ /* 0x004fc80000010000 */
[----:B------:R4:W0:Y:S01]  /*0240*/  @!P6 MUFU.RCP R18, R6 ;  /* 0x000000060012e308 */ /* 0x0008220000001000 */
[--C-:B-----5:R-:W-:Y:S02]  /*0250*/  PRMT R17, RZ, 0x5410, R12.reuse ;  /* 0x00005410ff117816 */ /* 0x120fe4000000000c */
[----:B------:R-:W-:Y:S02]  /*0260*/  PRMT R12, RZ, 0x7610, R12 ;  /* 0x00007610ff0c7816 */ /* 0x000fe4000000000c */
[--C-:B----4-:R-:W-:Y:S02]  /*0270*/  PRMT R6, RZ, 0x5410, R11.reuse ;  /* 0x00005410ff067816 */ /* 0x110fe4000000000b */
[----:B------:R-:W-:-:S03]  /*0280*/  PRMT R11, RZ, 0x7610, R11 ;  /* 0x00007610ff0b7816 */ /* 0x000fc6000000000b */
[----:B------:R-:W-:Y:S01]  /*0290*/  FMUL.FTZ R15, R6, c[0x0][0x168] ;  /* 0x00005a00060f7a20 */ /* 0x000fe20000410000 */
[----:B------:R-:W-:Y:S01]  /*02a0*/  PRMT R6, RZ, 0x5410, R8 ;  /* 0x00005410ff067816 */ /* 0x000fe20000000008 */
[----:B------:R-:W-:Y:S02]  /*02b0*/  @!P5 FMUL.FTZ R10, R9, 1.4426950216293334961 ;  /* 0x3fb8aa3b090ad820 */ /* 0x000fe40000410000 */
[----:B------:R-:W-:Y:S02]  /*02c0*/  @!P4 FMUL.FTZ R9, R16, 1.4426950216293334961 ;  /* 0x3fb8aa3b1009c820 */ /* 0x000fe40000410000 */
[----:B------:R-:W-:Y:S02]  /*02d0*/  FMUL.FTZ R11, R11, c[0x0][0x168] ;  /* 0x00005a000b0b7a20 */ /* 0x000fe40000410000 */
[----:B------:R-:W-:Y:S02]  /*02e0*/  FMUL.FTZ R17, R17, c[0x0][0x168] ;  /* 0x00005a0011117a20 */ /* 0x000fe40000410000 */
[----:B------:R-:W-:-:S02]  /*02f0*/  @!P3 FMUL.FTZ R16, R14, 1.4426950216293334961 ;  /* 0x3fb8aa3b0e10b820 */ /* 0x000fc40000410000 */
[----:B------:R-:W-:Y:S02]  /*0300*/  FMUL.FTZ R14, R12, c[0x0][0x168] ;  /* 0x00005a000c0e7a20 */ /* 0x000fe40000410000 */
[----:B------:R-:W-:Y:S01]  /*0310*/  @!P6 FMUL.FTZ R13, R6, R13 ;  /* 0x0000000d060de220 */ /* 0x000fe20000410000 */
[----:B------:R-:W-:Y:S02]  /*0320*/  FSETP.GT.FTZ.AND P2, PT, R15, c[0x0][0x16c], PT ;  /* 0x00005b000f007a0b */ /* 0x000fe40003f54000 */
[----:B------:R-:W-:Y:S01]  /*0330*/  FSETP.GT.FTZ.AND P1, PT, R11, c[0x0][0x16c], PT ;  /* 0x00005b000b007a0b */ /* 0x000fe20003f34000 */
[----:B0-----:R-:W-:Y:S01]  /*0340*/  @!P6 FMUL.FTZ R6, R13, R18 ;  /* 0x000000120d06e220 */ /* 0x001fe20000410000 */
[----:B------:R-:W-:Y:S02]  /*0350*/  FSETP.GT.FTZ.AND P0, PT, R17, c[0x0][0x16c], PT ;  /* 0x00005b0011007a0b */ /* 0x000fe40003f14000 */
[----:B------:R-:W-:Y:S01]  /*0360*/  FSETP.GT.FTZ.AND P6, PT, R14, c[0x0][0x16c], PT ;  /* 0x00005b000e007a0b */ /* 0x000fe20003fd4000 */
[----:B------:R-:W0:Y:S06]  /*0370*/  @!P5 MUFU.EX2 R10, R10 ;  /* 0x0000000a000ad308 */ /* 0x000e2c0000000800 */
[----:B------:R-:W-:-:S02]  /*0380*/  @!P2 FMUL.FTZ R12, R15, 1.4426950216293334961 ;  /* 0x3fb8aa3b0f0ca820 */ /* 0x000fc40000410000 */
[----:B------:R-:W-:Y:S02]  /*0390*/  @!P1 FMUL.FTZ R13, R11, 1.4426950216293334961 ;  /* 0x3fb8aa3b0b0d9820 */ /* 0x000fe40000410000 */
[----:B------:R-:W-:Y:S02]  /*03a0*/  @!P0 FMUL.FTZ R15, R17, 1.4426950216293334961 ;  /* 0x3fb8aa3b110f8820 */ /* 0x000fe40000410000 */
[----:B------:R-:W-:Y:S01]  /*03b0*/  @!P6 FMUL.FTZ R14, R14, 1.4426950216293334961 ;  /* 0x3fb8aa3b0e0ee820 */ /* 0x000fe20000410000 */
[----:B------:R-:W1:Y:S01]  /*03c0*/  @!P4 MUFU.EX2 R9, R9 ;  /* 0x000000090009c308 */ /* 0x000e620000000800 */
[----:B0-----:R-:W-:-:S07]  /*03d0*/  @!P5 FADD.FTZ R21, R10, 1 ;  /* 0x3f8000000a15d421 */ /* 0x001fce0000010000 */
[----:B------:R-:W0:Y:S08]  /*03e0*/  @!P3 MUFU.EX2 R16, R16 ;  /* 0x000000100010b308 */ /* 0x000e300000000800 */
[----:B------:R-:W2:Y:S08]  /*03f0*/  @!P2 MUFU.EX2 R12, R12 ;  /* 0x0000000c000ca308 */ /* 0x000eb00000000800 */
[----:B------:R-:W3:Y:S08]  /*0400*/  @!P1 MUFU.EX2 R13, R13 ;  /* 0x0000000d000d9308 */ /* 0x000ef00000000800 */
[----:B------:R-:W4:Y:S08]  /*0410*/  @!P0 MUFU.EX2 R15, R15 ;  /* 0x0000000f000f8308 */ /* 0x000f300000000800 */
[----:B------:R-:W5:Y:S01]  /*0420*/  @!P6 MUFU.EX2 R14, R14 ;  /* 0x0000000e000ee308 */ /* 0x000f620000000800 */
[----:B------:R-:W-:Y:S01]  /*0430*/  PRMT R11, RZ, 0x7610, R8 ;  /* 0x00007610ff0b7816 */ /* 0x000fe20000000008 */
[----:B-1----:R-:W-:Y:S01]  /*0440*/  @!P4 FADD.FTZ R22, R9, 1 ;  /* 0x3f8000000916c421 */ /* 0x002fe20000010000 */
[----:B------:R-:W-:-:S05]  /*0450*/  PRMT R8, RZ, 0x5410, R2 ;  /* 0x00005410ff087816 */ /* 0x000fca0000000002 */
[----:B------:R-:W1:Y:S01]  /*0460*/  @!P5 MUFU.RCP R21, R21 ;  /* 0x000000150015d308 */ /* 0x000e620000001000 */
[----:B0-----:R-:W-:Y:S02]  /*0470*/  @!P3 FADD.FTZ R23, R16, 1 ;  /* 0x3f8000001017b421 */ /* 0x001fe40000010000 */
[----:B--2---:R-:W-:Y:S02]  /*0480*/  @!P2 FADD.FTZ R19, R12, 1 ;  /* 0x3f8000000c13a421 */ /* 0x004fe40000010000 */
[----:B---3--:R-:W-:Y:S02]  /*0490*/  @!P1 FADD.FTZ R18, R13, 1 ;  /* 0x3f8000000d129421 */ /* 0x008fe40000010000 */
[----:B----4-:R-:W-:Y:S02]  /*04a0*/  @!P0 FADD.FTZ R20, R15, 1 ;  /* 0x3f8000000f148421 */ /* 0x010fe40000010000 */
[----:B-----5:R-:W-:Y:S01]  /*04b0*/  @!P6 FADD.FTZ R24, R14, 1 ;  /* 0x3f8000000e18e421 */ /* 0x020fe20000010000 */
[----:B------:R-:W0:Y:S01]  /*04c0*/  @!P4 MUFU.RCP R22, R22 ;  /* 0x000000160016c308 */ /* 0x000e220000001000 */
[----:B------:R-:W-:-:S02]  /*04d0*/  @!P4 FMUL.FTZ R25, R8, R9 ;  /* 0x000000090819c220 */ /* 0x000fc40000410000 */
[----:B------:R-:W-:Y:S01]  /*04e0*/  @!P5 FMUL.FTZ R10, R11, R10 ;  /* 0x0000000a0b0ad220 */ /* 0x000fe20000410000 */
[----:B------:R-:W-:-:S04]  /*04f0*/  PRMT R17, RZ, 0x7610, R2 ;  /* 0x00007610ff117816 */ /* 0x000fc80000000002 */
[----:B------:R-:W2:Y:S01]  /*0500*/  @!P3 MUFU.RCP R23, R23 ;  /* 0x000000170017b308 */ /* 0x000ea20000001000 */
[----:B-1----:R-:W-:Y:S01]  /*0510*/  @!P5 FMUL.FTZ R11, R10, R21 ;  /* 0x000000150a0bd220 */ /* 0x002fe20000410000 */
[----:B------:R-:W-:Y:S01]  /*0520*/  PRMT R21, RZ, 0x5410, R5 ;  /* 0x00005410ff157816 */ /* 0x000fe20000000005 */
[----:B------:R-:W-:-:S05]  /*0530*/  IMAD.WIDE.U32 R2, R0, R3, c[0x0][0x178] ;  /* 0x00005e0000027625 */ /* 0x000fca00078e0003 */
[----:B------:R-:W1:Y:S01]  /*0540*/  @!P2 MUFU.RCP R19, R19 ;  /* 0x000000130013a308 */ /* 0x000e620000001000 */
[----:B------:R-:W-:-:S07]  /*0550*/  PRMT R0, RZ, 0x7610, R5 ;  /* 0x00007610ff007816 */ /* 0x000fce0000000005 */
[----:B------:R-:W3:Y:S01]  /*0560*/  @!P1 MUFU.RCP R18, R18 ;  /* 0x0000001200129308 */ /* 0x000ee20000001000 */
[----:B------:R-:W-:-:S07]  /*0570*/  PRMT R10, RZ, 0x5410, R4 ;  /* 0x00005410ff0a7816 */ /* 0x000fce0000000004 */
[----:B------:R-:W4:Y:S01]  /*0580*/  @!P0 MUFU.RCP R20, R20 ;  /* 0x0000001400148308 */ /* 0x000f220000001000 */
[----:B------:R-:W-:-:S07]  /*0590*/  PRMT R5, RZ, 0x7610, R4 ;  /* 0x00007610ff057816 */ /* 0x000fce0000000004 */
[----:B------:R-:W5:Y:S01]  /*05a0*/  @!P6 MUFU.RCP R9, R24 ;  /* 0x000000180009e308 */ /* 0x000f620000001000 */
[----:B------:R-:W-:Y:S02]  /*05b0*/  @!P3 FMUL.FTZ R16, R17, R16 ;  /* 0x000000101110b220 */ /* 0x000fe40000410000 */
[----:B------:R-:W-:Y:S02]  /*05c0*/  @!P2 FMUL.FTZ R12, R21, R12 ;  /* 0x0000000c150ca220 */ /* 0x000fe40000410000 */
[----:B------:R-:W-:Y:S02]  /*05d0*/  @!P1 FMUL.FTZ R13, R0, R13 ;  /* 0x0000000d000d9220 */ /* 0x000fe40000410000 */
[----:B------:R-:W-:Y:S02]  /*05e0*/  @!P0 FMUL.FTZ R15, R10, R15 ;  /* 0x0000000f0a0f8220 */ /* 0x000fe40000410000 */
[----:B------:R-:W-:Y:S02]  /*05f0*/  @!P6 FMUL.FTZ R14, R5, R14 ;  /* 0x0000000e050ee220 */ /* 0x000fe40000410000 */
[----:B0-----:R-:W-:-:S02]  /*0600*/  @!P4 FMUL.FTZ R8, R25, R22 ;  /* 0x000000161908c220 */ /* 0x001fc40000410000 */
[----:B--2---:R-:W-:Y:S02]  /*0610*/  @!P3 FMUL.FTZ R17, R16, R23 ;  /* 0x000000171011b220 */ /* 0x004fe40000410000 */
[----:B-1----:R-:W-:Y:S02]  /*0620*/  @!P2 FMUL.FTZ R21, R12, R19 ;  /* 0x000000130c15a220 */ /* 0x002fe40000410000 */
[----:B---3--:R-:W-:Y:S02]  /*0630*/  @!P1 FMUL.FTZ R0, R13, R18 ;  /* 0x000000120d009220 */ /* 0x008fe40000410000 */
[----:B----4-:R-:W-:Y:S02]  /*0640*/  @!P0 FMUL.FTZ R10, R15, R20 ;  /* 0x000000140f0a8220 */ /* 0x010fe40000410000 */
[----:B-----5:R-:W-:Y:S01]  /*0650*/  @!P6 FMUL.FTZ R5, R14, R9 ;  /* 0x000000090e05e220 */ /* 0x020fe20000410000 */
[----:B------:R-:W-:Y:S01]  /*0660*/  F2FP.BF16.PACK_AB R11, R11, R6 ;  /* 0x000000060b0b723e */ /* 0x000fe200000010ff */
[----:B------:R-:W-:Y:S01]  /*0670*/  IMAD.WIDE R2, R7, 0x4, R2 ;  /* 0x0000000407027825 */ /* 0x000fe200078e0202 */
[----:B------:R-:W-:-:S02]  /*0680*/  F2FP.BF16.PACK_AB R17, R17, R8 ;  /* 0x000000081111723e */ /* 0x000fc400000010ff */
[----:B------:R-:W-:Y:S02]  /*0690*/  F2FP.BF16.PACK_AB R21, R0, R21 ;  /* 0x000000150015723e */ /* 0x000fe400000010ff */
[----:B------:R-:W-:Y:S01]  /*06a0*/  F2FP.BF16.PACK_AB R5, R5, R10 ;  /* 0x0000000a0505723e */ /* 0x000fe200000010ff */
[----:B------:R-:W-:Y:S04]  /*06b0*/  STG.E [R2.64], R11 ;  /* 0x0000000b02007986 */ /* 0x000fe8000c101904 */
[----:B------:R-:W-:Y:S04]  /*06c0*/  STG.E [R2.64+0x200], R17 ;  /* 0x0002001102007986 */ /* 0x000fe8000c101904 */
[----:B------:R-:W-:Y:S04]  /*06d0*/  STG.E [R2.64+0x400], R21 ;  /* 0x0004001502007986 */ /* 0x000fe8000c101904 */
[----:B------:R-:W-:Y:S01]  /*06e0*/  STG.E [R2.64+0x600], R5 ;  /* 0x0006000502007986 */ /* 0x000fe2000c101904 */
[----:B------:R-:W-:Y:S05]  /*06f0*/  EXIT ;  /* 0x000000000000794d */ /* 0x000fea0003800000 */
.L_x_822:
[----:B------:R-:W0:Y:S01]  /*0700*/  S2R R9, SR_TID.X ;  /* 0x0000000000097919 */ /* 0x000e220000002100 */
[----:B------:R-:W-:-:S02]  /*0710*/  PRMT R12, RZ, 0x7610, R12 ;  /* 0x00007610ff0c7816 */ /* 0x000fc4000000000c */
[----:B------:R-:W-:Y:S02]  /*0720*/  PRMT R13, RZ, 0x7610, R13 ;  /* 0x00007610ff0d7816 */ /* 0x000fe4000000000d */
[----:B------:R-:W-:Y:S02]  /*0730*/  PRMT R11, RZ, 0x7610, R11 ;  /* 0x00007610ff0b7816 */ /* 0x000fe4000000000b */
[----:B------:R-:W-:Y:S02]  /*0740*/  PRMT R10, RZ, 0x7610, R10 ;  /* 0x00007610ff0a7816 */ /* 0x000fe4000000000a */
[----:B0-----:R-:W-:Y:S01]  /*0750*/  ISETP.GE.AND P0, PT, R9, R8, PT ;  /* 0x000000080900720c */ /* 0x001fe20003f06270 */
[----:B------:R-:W-:-:S12]  /*0760*/  IMAD.MOV.U32 R23, RZ, RZ, R9 ;  /* 0x000000ffff177224 */ /* 0x000fd800078e0009 */
[----:B------:R-:W-:Y:S01]  /*0770*/  @!P0 IMAD.IADD R17, R0, 0x1, R23 ;  /* 0x0000000100118824 */ /* 0x000fe200078e0217 */
[----:B------:R-:W-:-:S04]  /*0780*/  @!P0 IADD3 R23, R23, 0x80, RZ ;  /* 0x0000008017178810 */ /* 0x000fc80007ffe0ff */
[----:B------:R-:W-:-:S13]  /*0790*/  ISETP.GE.AND P2, PT, R23, R8, PT ;  /* 0x000000081700720c */ /* 0x000fda0003f46270 */
[----:B------:R-:W-:Y:S01]  /*07a0*/  @!P2 IADD3 R4, R0, R23, RZ ;  /* 0x000000170004a210 */ /* 0x000fe20007ffe0ff */
[----:B------:R-:W-:Y:S01]  /*07b0*/  @!P2 IMAD.MOV.U32 R5, RZ, RZ, 0x2 ;  /* 0x00000002ff05a424 */ /* 0x000fe200078e00ff */
[----:B------:R-:W-:-:S03]  /*07c0*/  @!P2 IADD3 R23, R23, 0x80, RZ ;  /* 0x000000801717a810 */ /* 0x000fc60007ffe0ff */
[CC--:B------:R-:W-:Y:S01]  /*07d0*/  @!P2 IMAD.WIDE.U32 R2, R4.reuse, R5.reuse, c[0x0][0x180] ;  /* 0x000060000402a625 */ /* 0x0c0fe200078e0005 */
[----:B------:R-:W-:Y:S02]  /*07e0*/  ISETP.GE.AND P3, PT, R23, R8, PT ;  /* 0x000000081700720c */ /* 0x000fe40003f66270 */
[----:B------:R-:W-:Y:S01]  /*07f0*/  PRMT R16, RZ, 0x7610, R16 ;  /* 0x00007610ff107816 */ /* 0x000fe20000000010 */
[----:B------:R-:W-:Y:S01]  /*0800*/  @!P2 IMAD.WIDE.U32 R4, R4, R5, c[0x0][0x188] ;  /* 0x000062000404a625 */ /* 0x000fe200078e0005 */
[----:B------:R-:W-:Y:S01]  /*0810*/  PRMT R15, RZ, 0x7610, R15 ;  /* 0x00007610ff0f7816 */ /* 0x000fe2000000000f */
[----:B------:R0:W5:Y:S01]  /*0820*/  @!P2 LDG.E.U16 R10, [R2.64] ;  /* 0x00000004020aa981 */ /* 0x000162000c1e1500 */
[----:B------:R-:W-:-:S03]  /*0830*/  PRMT R14, RZ, 0x7610, R14 ;  /* 0x00007610ff0e7816 */ /* 0x000fc6000000000e */
[----:B------:R1:W5:Y:S04]  /*0840*/  @!P2 LDG.E.U16 R11, [R4.64] ;  /* 0x00000004040ba981 */ /* 0x000368000c1e1500 */
[----:B------:R-:W-:Y:S01]  /*0850*/  @!P3 IMAD.IADD R20, R0, 0x1, R23 ;  /* 0x000000010014b824 */ /* 0x000fe200078e0217 */
[----:B------:R-:W-:Y:S01]  /*0860*/  @!P3 IADD3 R23, R23, 0x80, RZ ;  /* 0x000000801717b810 */ /* 0x000fe20007ffe0ff */
[----:B------:R-:W-:-:S03]  /*0870*/  @!P3 IMAD.MOV.U32 R21, RZ, RZ, 0x2 ;  /* 0x00000002ff15b424 */ /* 0x000fc600078e00ff */
[----:B------:R-:W-:Y:S01]  /*0880*/  ISETP.GE.AND P4, PT, R23, R8, PT ;  /* 0x000000081700720c */ /* 0x000fe20003f86270 */
[----:B------:R-:W-:-:S04]  /*0890*/  @!P3 IMAD.WIDE.U32 R6, R20, R21, c[0x0][0x180] ;  /* 0x000060001406b625 */ /* 0x000fc800078e0015 */
[----:B------:R-:W-:Y:S01]  /*08a0*/  @!P3 IMAD.WIDE.U32 R20, R20, R21, c[0x0][0x188] ;  /* 0x000062001414b625 */ /* 0x000fe200078e0015 */
[----:B------:R2:W5:Y:S04]  /*08b0*/  @!P3 LDG.E.U16 R12, [R6.64] ;  /* 0x00000004060cb981 */ /* 0x000568000c1e1500 */
[----:B------:R3:W5:Y:S03]  /*08c0*/  @!P3 LDG.E.U16 R13, [R20.64] ;  /* 0x00000004140db981 */ /* 0x000766000c1e1500 */
[----:B------:R-:W-:Y:S01]  /*08d0*/  @!P4 IMAD.IADD R19, R0, 0x1, R23 ;  /* 0x000000010013c824 */ /* 0x000fe200078e0217 */
[----:B------:R-:W-:-:S04]  /*08e0*/  @!P4 IADD3 R23, R23, 0x80, RZ ;  /* 0x000000801717c810 */ /* 0x000fc80007ffe0ff */
[----:B------:R-:W-:-:S13]  /*08f0*/  ISETP.GE.AND P5, PT, R23, R8, PT ;  /* 0x000000081700720c */ /* 0x000fda0003fa6270 */
[----:B------:R-:W-:Y:S02]  /*0900*/  @!P5 IADD3 R18, R0, R23, RZ ;  /* 0x000000170012d210 */ /* 0x000fe40007ffe0ff */
[----:B------:R-:W-:-:S04]  /*0910*/  @!P5 IADD3 R23, R23, 0x80, RZ ;  /* 0x000000801717d810 */ /* 0x000fc80007ffe0ff */
[----:B------:R-:W-:Y:S01]  /*0920*/  ISETP.GE.AND P1, PT, R23, R8, PT ;  /* 0x000000081700720c */ /* 0x000fe20003f26270 */
[----:B------:R-:W-:Y:S01]  /*0930*/  @!P5 IMAD.MOV.U32 R25, RZ, RZ, 0x2 ;  /* 0x00000002ff19d424 */ /* 0x000fe200078e00ff */
[----:B------:R-:W-:-:S11]  /*0940*/  @!P4 MOV R22, 0x2 ;  /* 0x000000020016c802 */ /* 0x000fd60000000f00 */
[----:B------:R-:W-:Y:S01]  /*0950*/  @!P1 IMAD.IADD R27, R0, 0x1, R23 ;  /* 0x00000001001b9824 */ /* 0x000fe200078e0217 */
[----:B------:R-:W-:-:S04]  /*0960*/  @!P1 IADD3 R23, R23, 0x80, RZ ;  /* 0x0000008017179810 */ /* 0x000fc80007ffe0ff */
[----:B------:R-:W-:Y:S01]  /*0970*/  ISETP.GE.AND P3, PT, R23, R8, PT ;  /* 0x000000081700720c */ /* 0x000fe20003f66270 */
[----:B--2---:R-:W-:Y:S01]  /*0980*/  @!P5 IMAD.WIDE.U32 R6, R18, R25, c[0x0][0x180] ;  /* 0x000060001206d625 */ /* 0x004fe200078e0019 */
[----:B------:R-:W-:-:S03]  /*0990*/  @!P1 MOV R28, 0x2 ;  /* 0x00000002001c9802 */ /* 0x000fc60000000f00 */
[CC--:B-1----:R-:W-:Y:S01]  /*09a0*/  @!P4 IMAD.WIDE.U32 R4, R19.reuse, R22.reuse, c[0x0][0x188] ;  /* 0x000062001304c625 */ /* 0x0c2fe200078e0016 */
[----:B------:R1:W5:Y:S03]  /*09b0*/  @!P5 LDG.E.U16 R16, [R6.64] ;  /* 0x000000040610d981 */ /* 0x000366000c1e1500 */
[----:B0-----:R-:W-:Y:S01]  /*09c0*/  @!P4 IMAD.WIDE.U32 R2, R19, R22, c[0x0][0x180] ;  /* 0x000060001302c625 */ /* 0x001fe200078e0016 */
[----:B------:R0:W5:Y:S03]  /*09d0*/  @!P4 LDG.E.U16 R15, [R4.64] ;  /* 0x00000004040fc981 */ /* 0x000166000c1e1500 */
[----:B------:R-:W-:Y:S01]  /*09e0*/  @!P3 IMAD.IADD R29, R0, 0x1, R23 ;  /* 0x00000001001db824 */ /* 0x000fe200078e0217 */
[----:B------:R-:W-:Y:S01]  /*09f0*/  PRMT R26, RZ, 0x7610, R26 ;  /* 0x00007610ff1a7816 */ /* 0x000fe2000000001a */
[----:B------:R2:W5:Y:S01]  /*0a00*/  @!P4 LDG.E.U16 R14, [R2.64] ;  /* 0x00000004020ec981 */ /* 0x000562000c1e1500 */
[----:B-1----:R-:W-:-:S02]  /*0a10*/  @!P3 IMAD.MOV.U32 R6, RZ, RZ, 0x2 ;  /* 0x00000002ff06b424 */ /* 0x002fc400078e00ff */
[----:B------:R-:W-:Y:S01]  /*0a20*/  @!P5 IMAD.WIDE.U32 R18, R18, R25, c[0x0][0x188] ;  /* 0x000062001212d625 */ /* 0x000fe200078e0019 */
[----:B------:R-:W-:-:S03]  /*0a30*/  PRMT R25, RZ, 0x7610, R25 ;  /* 0x00007610ff197816 */ /* 0x000fc60000000019 */
[----:B0-----:R-:W-:-:S04]  /*0a40*/  @!P3 IMAD.WIDE.U32 R4, R29, R6, c[0x0][0x180] ;  /* 0x000060001d04b625 */ /* 0x001fc800078e0006 */
[CC--:B---3--:R-:W-:Y:S01]  /*0a50*/  @!P1 IMAD.WIDE.U32 R20, R27.reuse, R28.reuse, c[0x0][0x180] ;  /* 0x000060001b149625 */ /* 0x0c8fe200078e001c */
[----:B------:R0:W5:Y:S03]  /*0a60*/  @!P3 LDG.E.U16 R26, [R4.64] ;  /* 0x00000004041ab981 */ /* 0x000166000c1e1500 */
[----:B--2---:R-:W-:Y:S01]  /*0a70*/  @!P1 IMAD.WIDE.U32 R2, R27, R28, c[0x0][0x188] ;  /* 0x000062001b029625 */ /* 0x004fe200078e001c */
[----:B------:R-:W-:-:S03]  /*0a80*/  PRMT R27, RZ, 0x7610, R27 ;  /* 0x00007610ff1b7816 */ /* 0x000fc6000000001b */
[----:B------:R-:W-:Y:S01]  /*0a90*/  @!P3 IMAD.WIDE.U32 R6, R29, R6, c[0x0][0x188] ;  /* 0x000062001d06b625 */ /* 0x000fe200078e0006 */
[----:B------:R1:W5:Y:S03]  /*0aa0*/  @!P1 LDG.E.U16 R25, [R2.64] ;  /* 0x0000000402199981 */ /* 0x000366000c1e1500 */
[----:B0-----:R-:W-:Y:S01]  /*0ab0*/  @!P0 IMAD.MOV.U32 R4, RZ, RZ, 0x2 ;  /* 0x00000002ff048424 */ /* 0x001fe200078e00ff */
[----:B------:R0:W5:Y:S01]  /*0ac0*/  @!P3 LDG.E.U16 R27, [R6.64] ;  /* 0x00000004061bb981 */ /* 0x000162000c1e1500 */
[----:B------:R-:W-:Y:S02]  /*0ad0*/  PRMT R29, RZ, 0x7610, R29 ;  /* 0x00007610ff1d7816 */ /* 0x000fe4000000001d */
[----:B-1----:R-:W-:Y:S01]  /*0ae0*/  @!P0 IMAD.WIDE.U32 R2, R17, R4, c[0x0][0x180] ;  /* 0x0000600011028625 */ /* 0x002fe200078e0004 */
[----:B0-----:R-:W-:-:S03]  /*0af0*/  PRMT R6, RZ, 0x7610, R6 ;  /* 0x00007610ff067816 */ /* 0x001fc60000000006 */
[----:B------:R-:W-:Y:S01]  /*0b00*/  @!P0 IMAD.WIDE.U32 R4, R17, R4, c[0x0][0x188] ;  /* 0x0000620011048625 */ /* 0x000fe200078e0004 */
[----:B------:R0:W5:Y:S04]  /*0b10*/  @!P0 LDG.E.U16 R29, [R2.64] ;  /* 0x00000004021d8981 */ /* 0x000168000c1e1500 */
[----:B------:R0:W5:Y:S01]  /*0b20*/  @!P0 LDG.E.U16 R6, [R4.64] ;  /* 0x0000000404068981 */ /* 0x000162000c1e1500 */
[----:B------:R-:W-:-:S04]  /*0b30*/  @!P3 IADD3 R23, R23, 0x80, RZ ;  /* 0x000000801717b810 */ /* 0x000fc80007ffe0ff */
[-C--:B------:R-:W-:Y:S02]  /*0b40*/  ISETP.GE.AND P2, PT, R23, R8.reuse, PT ;  /* 0x000000081700720c */ /* 0x080fe40003f46270 */
[----:B------:R-:W-:Y:S02]  /*0b50*/  PRMT R22, RZ, 0x7610, R22 ;  /* 0x00007610ff167816 */ /* 0x000fe40000000016 */
[----:B------:R-:W-:Y:S02]  /*0b60*/  PRMT R24, RZ, 0x7610, R24 ;  /* 0x00007610ff187816 */ /* 0x000fe40000000018 */
[----:B------:R-:W-:Y:S02]  /*0b70*/  IADD3 R7, R9, 0x100, RZ ;  /* 0x0000010009077810 */ /* 0x000fe40007ffe0ff */
[----:B------:R1:W5:Y:S04]  /*0b80*/  @!P5 LDG.E.U16 R22, [R18.64] ;  /* 0x000000041216d981 */ /* 0x000368000c1e1500 */
[----:B------:R2:W5:Y:S01]  /*0b90*/  @!P1 LDG.E.U16 R24, [R20.64] ;  /* 0x0000000414189981 */ /* 0x000562000c1e1500 */
[----:B------:R-:W-:Y:S01]  /*0ba0*/  @!P2 IADD3 R23, R0, R23, RZ ;  /* 0x000000170017a210 */ /* 0x000fe20007ffe0ff */
[----:B------:R-:W-:Y:S01]  /*0bb0*/  @!P2 IMAD.MOV.U32 R28, RZ, RZ, 0x2 ;  /* 0x00000002ff1ca424 */ /* 0x000fe200078e00ff */
[----:B------:R-:W-:-:S03]  /*0bc0*/  ISETP.GE.AND P1, PT, R7, R8, PT ;  /* 0x000000080700720c */ /* 0x000fc60003f26270 */
[----:B-1----:R-:W-:-:S04]  /*0bd0*/  @!P2 IMAD.WIDE.U32 R18, R23, R28, c[0x0][0x180] ;  /* 0x000060001712a625 */ /* 0x002fc800078e001c */
[----:B--2---:R-:W-:Y:S01]  /*0be0*/  @!P2 IMAD.WIDE.U32 R20, R23, R28, c[0x0][0x188] ;  /* 0x000062001714a625 */ /* 0x004fe200078e001c */
[----:B------:R-:W-:Y:S02]  /*0bf0*/  PRMT R28, RZ, 0x7610, R28 ;  /* 0x00007610ff1c7816 */ /* 0x000fe4000000001c */
[----:B------:R-:W-:Y:S01]  /*0c00*/  PRMT R23, RZ, 0x7610, R23 ;  /* 0x00007610ff177816 */ /* 0x000fe20000000017 */
[----:B------:R-:W-:Y:S01]  /*0c10*/  BSSY B0, `(.L_x_823) ;  /* 0x0000013000007945 */ /* 0x000fe20003800000 */
[C---:B------:R-:W-:Y:S02]  /*0c20*/  IADD3 R7, R9.reuse, 0x180, RZ ;  /* 0x0000018009077810 */ /* 0x040fe40007ffe0ff */
[----:B------:R-:W-:Y:S01]  /*0c30*/  IADD3 R17, R9, 0x200, RZ ;  /* 0x0000020009117810 */ /* 0x000fe20007ffe0ff */
[----:B------:R0:W5:Y:S03]  /*0c40*/  @!P2 LDG.E.U16 R28, [R18.64] ;  /* 0x00000004121ca981 */ /* 0x000166000c1e1500 */
[-C--:B------:R-:W-:Y:S01]  /*0c50*/  ISETP.GE.AND P3, PT, R17, R8.reuse, PT ;  /* 0x000000081100720c */ /* 0x080fe20003f66270 */
[----:B------:R0:W5:Y:S01]  /*0c60*/  @!P2 LDG.E.U16 R23, [R20.64] ;  /* 0x000000041417a981 */ /* 0x000162000c1e1500 */
[----:B------:R-:W-:Y:S01]  /*0c70*/  ISETP.GE.AND P2, PT, R7, R8, PT ;  /* 0x000000080700720c */ /* 0x000fe20003f46270 */
[----:B------:R-:W-:Y:S07]  /*0c80*/  @P0 BRA `(.L_x_824) ;  /* 0x000000b000000947 */ /* 0x000fee0003800000 */
[----:B-----5:R-:W-:Y:S02]  /*0c90*/  PRMT R6, RZ, 0x5410, R6 ;  /* 0x00005410ff067816 */ /* 0x020fe40000000006 */
[----:B0-----:R-:W-:-:S03]  /*0ca0*/  PRMT R4, RZ, 0x5410, R29 ;  /* 0x00005410ff047816 */ /* 0x001fc6000000001d */
        /* <DEDUP_REMOVED lines=9> */
.L_x_824:
[----:B------:R-:W-:Y:S05]  /*0d40*/  BSYNC B0 ;  /* 0x0000000000007941 */ /* 0x000fea0003800000 */
.L_x_823:
[C---:B0-----:R-:W-:Y:S01]  /*0d50*/  IADD3 R5, R9.reuse, 0x80, RZ ;  /* 0x0000008009057810 */ /* 0x041fe20007ffe0ff */
[----:B------:R-:W-:Y:S01]  /*0d60*/  BSSY B0, `(.L_x_825) ;  /* 0x0000013000007945 */ /* 0x000fe20003800000 */
[----:B------:R-:W-:Y:S02]  /*0d70*/  IADD3 R3, R9, 0x280, RZ ;  /* 0x0000028009037810 */ /* 0x000fe40007ffe0ff */
[-C--:B------:R-:W-:Y:S02]  /*0d80*/  ISETP.GE.AND P6, PT, R5, R8.reuse, PT ;  /* 0x000000080500720c */ /* 0x080fe40003fc6270 */
[----:B------:R-:W-:Y:S02]  /*0d90*/  IADD3 R7, R9, 0x300, RZ ;  /* 0x0000030009077810 */ /* 0x000fe40007ffe0ff */
[-C--:B------:R-:W-:Y:S02]  /*0da0*/  ISETP.GE.AND P4, PT, R3, R8.reuse, PT ;  /* 0x000000080300720c */ /* 0x080fe40003f86270 */
[----:B------:R-:W-:-:S02]  /*0db0*/  ISETP.GE.AND P5, PT, R7, R8, PT ;  /* 0x000000080700720c */ /* 0x000fc40003fa6270 */
[----:B------:R-:W-:-:S05]  /*0dc0*/  IADD3 R3, R9, 0x380, RZ ;  /* 0x0000038009037810 */ /* 0x000fca0007ffe0ff */
        /* <DEDUP_REMOVED lines=12> */
.L_x_826:
[----:B------:R-:W-:Y:S05]  /*0e90*/  BSYNC B0 ;  /* 0x0000000000007941 */ /* 0x000fea0003800000 */
.L_x_825:
[----:B------:R-:W-:Y:S01]  /*0ea0*/  ISETP.GE.AND P6, PT, R3, R8, PT ;  /* 0x000000080300720c */ /* 0x000fe20003fc6270 */
[----:B------:R-:W-:Y:S01]  /*0eb0*/  @!P0 IMAD.MOV.U32 R3, RZ, RZ, 0x2 ;  /* 0x00000002ff038424 */ /* 0x000fe200078e00ff */
[----:B------:R-:W-:Y:S01]  /*0ec0*/  @!P0 IADD3 R2, R0, R9, RZ ;  /* 0x0000000900028210 */ /* 0x000fe20007ffe0ff */
[----:B------:R-:W-:Y:S04]  /*0ed0*/  BSSY B0, `(.L_x_827) ;  /* 0x000000e000007945 */ /* 0x000fe80003800000 */
[----:B------:R-:W-:Y:S01]  /*0ee0*/  @!P0 IMAD.WIDE.U32 R2, R2, R3, c[0x0][0x178] ;  /* 0x00005e0002028625 */ /* 0x000fe200078e0003 */
        /* <DEDUP_REMOVED lines=12> */
.L_x_828:
[----:B------:R-:W-:Y:S05]  /*0fb0*/  BSYNC B0 ;  /* 0x0000000000007941 */ /* 0x000fea0003800000 */
.L_x_827:
        /* <DEDUP_REMOVED lines=13> */
.L_x_830:
[----:B------:R-:W-:Y:S05]  /*1090*/  BSYNC B0 ;  /* 0x0000000000007941 */ /* 0x000fea0003800000 */
.L_x_829:
        /* <DEDUP_REMOVED lines=13> */
.L_x_832:
[----:B------:R-:W-:Y:S05]  /*1170*/  BSYNC B0 ;  /* 0x0000000000007941 */ /* 0x000fea0003800000 */
.L_x_831:
        /* <DEDUP_REMOVED lines=13> */
.L_x_834:
[----:B------:R-:W-:Y:S05]  /*1250*/  BSYNC B0 ;  /* 0x0000000000007941 */ /* 0x000fea0003800000 */
.L_x_833:
        /* <DEDUP_REMOVED lines=13> */
.L_x_836:
[----:B------:R-:W-:Y:S05]  /*1330*/  BSYNC B0 ;  /* 0x0000000000007941 */ /* 0x000fea0003800000 */
.L_x_835:
        /* <DEDUP_REMOVED lines=13> */
.L_x_838:
[----:B------:R-:W-:Y:S05]  /*1410*/  BSYNC B0 ;  /* 0x0000000000007941 */ /* 0x000fea0003800000 */
.L_x_837:
[----:B------:R-:W-:Y:S01]  /*1420*/  @!P0 MOV R9, R5 ;  /* 0x0000000500098202 */ /* 0x000fe20000000f00 */
[----:B------:R0:W-:Y:S01]  /*1430*/  @!P0 STG.E.U16 [R2.64], R4 ;  /* 0x0000000402008986 */ /* 0x0001e2000c101504 */
[----:B------:R-:W-:Y:S01]  /*1440*/  BSSY B0, `(.L_x_839) ;  /* 0x000002d000007945 */ /* 0x000fe20003800000 */
[----:B------:R-:W-:Y:S01]  /*1450*/  BSSY B1, `(.L_x_840) ;  /* 0x0000025000017945 */ /* 0x000fe20003800000 */
[----:B------:R-:W-:-:S13]  /*1460*/  ISETP.GE.AND P0, PT, R9, R8, PT ;  /* 0x000000080900720c */ /* 0x000fda0003f06270 */
[----:B------:R-:W-:Y:S05]  /*1470*/  @P0 BRA `(.L_x_841) ;  /* 0x000000c000000947 */ /* 0x000fea0003800000 */
[----:B0-----:R-:W-:Y:S01]  /*1480*/  HFMA2.MMA R3, -RZ, RZ, 0, 1.1920928955078125e-07 ;  /* 0x00000002ff037435 */ /* 0x001fe200000001ff */
[----:B------:R-:W-:Y:S01]  /*1490*/  IMAD.IADD R2, R0, 0x1, R9 ;  /* 0x0000000100027824 */ /* 0x000fe200078e0209 */
[----:B------:R-:W-:-:S04]  /*14a0*/  IADD3 R9, R9, 0x80, RZ ;  /* 0x0000008009097810 */ /* 0x000fc80007ffe0ff */
[----:B------:R-:W-:-:S04]  /*14b0*/  ISETP.GE.AND P0, PT, R9, R8, PT ;  /* 0x000000080900720c */ /* 0x000fc80003f06270 */
[----:B------:R-:W-:-:S05]  /*14c0*/  IMAD.WIDE.U32 R2, R2, R3, c[0x0][0x178] ;  /* 0x00005e0002027625 */ /* 0x000fca00078e0003 */
[----:B-----5:R0:W-:Y:S04]  /*14d0*/  STG.E.U16 [R2.64], R6 ;  /* 0x0000000602007986 */ /* 0x0201e8000c101504 */
[----:B------:R-:W-:Y:S05]  /*14e0*/  @P0 BRA `(.L_x_842) ;  /* 0x000000c000000947 */ /* 0x000fea0003800000 */
[----:B0-----:R-:W-:Y:S01]  /*14f0*/  MOV R3, 0x2 ;  /* 0x0000000200037802 */ /* 0x001fe20000000f00 */
[----:B------:R-:W-:Y:S01]  /*1500*/  IMAD.IADD R2, R0, 0x1, R9 ;  /* 0x0000000100027824 */ /* 0x000fe200078e0209 */
[----:B------:R-:W-:-:S03]  /*1510*/  IADD3 R9, R9, 0x80, RZ ;  /* 0x0000008009097810 */ /* 0x000fc60007ffe0ff */
[----:B------:R-:W-:-:S05]  /*1520*/  IMAD.WIDE.U32 R2, R2, R3, c[0x0][0x178] ;  /* 0x00005e0002027625 */ /* 0x000fca00078e0003 */
[----:B------:R0:W-:Y:S02]  /*1530*/  STG.E.U16 [R2.64], R7 ;  /* 0x0000000702007986 */ /* 0x0001e4000c101504 */
.L_x_841:
[----:B0-----:R-:W-:-:S13]  /*1540*/  ISETP.GE.AND P0, PT, R9, R8, PT ;  /* 0x000000080900720c */ /* 0x001fda0003f06270 */
[----:B------:R-:W-:Y:S05]  /*1550*/  @P0 BRA `(.L_x_843) ;  /* 0x000000c000000947 */ /* 0x000fea0003800000 */
[----:B------:R-:W-:Y:S01]  /*1560*/  MOV R3, 0x2 ;  /* 0x0000000200037802 */ /* 0x000fe20000000f00 */
[----:B------:R-:W-:Y:S01]  /*1570*/  IMAD.IADD R2, R0, 0x1, R9 ;  /* 0x0000000100027824 */ /* 0x000fe200078e0209 */
[----:B------:R-:W-:-:S03]  /*1580*/  IADD3 R9, R9, 0x80, RZ ;  /* 0x0000008009097810 */ /* 0x000fc60007ffe0ff */
[----:B------:R-:W-:-:S05]  /*1590*/  IMAD.WIDE.U32 R2, R2, R3, c[0x0][0x178] ;  /* 0x00005e0002027625 */ /* 0x000fca00078e0003 */
[----:B-----5:R0:W-:Y:S02]  /*15a0*/  STG.E.U16 [R2.64], R10 ;  /* 0x0000000a02007986 */ /* 0x0201e4000c101504 */
.L_x_842:
[----:B------:R-:W-:-:S13]  /*15b0*/  ISETP.GE.AND P0, PT, R9, R8, PT ;  /* 0x000000080900720c */ /* 0x000fda0003f06270 */
[----:B------:R-:W-:Y:S05]  /*15c0*/  @P0 BRA `(.L_x_844) ;  /* 0x000000d000000947 */ /* 0x000fea0003800000 */
[----:B0-----:R-:W-:Y:S01]  /*15d0*/  HFMA2.MMA R3, -RZ, RZ, 0, 1.1920928955078125e-07 ;  /* 0x00000002ff037435 */ /* 0x001fe200000001ff */
[----:B------:R-:W-:Y:S01]  /*15e0*/  IMAD.IADD R2, R0, 0x1, R9 ;  /* 0x0000000100027824 */ /* 0x000fe200078e0209 */
[----:B------:R-:W-:-:S08]  /*15f0*/  IADD3 R9, R9, 0x80, RZ ;  /* 0x0000008009097810 */ /* 0x000fd00007ffe0ff */
[----:B------:R-:W-:-:S05]  /*1600*/  IMAD.WIDE.U32 R2, R2, R3, c[0x0][0x178] ;  /* 0x00005e0002027625 */ /* 0x000fca00078e0003 */
[----:B------:R0:W-:Y:S02]  /*1610*/  STG.E.U16 [R2.64], R11 ;  /* 0x0000000b02007986 */ /* 0x0001e4000c101504 */
.L_x_843:
[----:B------:R-:W-:-:S13]  /*1620*/  ISETP.GE.AND P0, PT, R9, R8, PT ;  /* 0x000000080900720c */ /* 0x000fda0003f06270 */
[----:B------:R-:W-:Y:S01]  /*1630*/  @P0 BREAK B1 ;  /* 0x0000000000010942 */ /* 0x000fe20003800000 */
[----:B------:R-:W-:Y:S05]  /*1640*/  @P0 BRA `(.L_x_845) ;  /* 0x000000c000000947 */ /* 0x000fea0003800000 */
[----:B0-----:R-:W-:Y:S01]  /*1650*/  MOV R3, 0x2 ;  /* 0x0000000200037802 */ /* 0x001fe20000000f00 */
[----:B------:R-:W-:Y:S01]  /*1660*/  IMAD.IADD R2, R0, 0x1, R9 ;  /* 0x0000000100027824 */ /* 0x000fe200078e0209 */
[----:B------:R-:W-:-:S03]  /*1670*/  IADD3 R9, R9, 0x80, RZ ;  /* 0x0000008009097810 */ /* 0x000fc60007ffe0ff */
[----:B------:R-:W-:-:S05]  /*1680*/  IMAD.WIDE.U32 R2, R2, R3, c[0x0][0x178] ;  /* 0x00005e0002027625 */ /* 0x000fca00078e0003 */
[----:B-----5:R0:W-:Y:S02]  /*1690*/  STG.E.U16 [R2.64], R12 ;  /* 0x0000000c02007986 */ /* 0x0201e4000c101504 */
.L_x_844:
[----:B------:R-:W-:Y:S05]  /*16a0*/  BSYNC B1 ;  /* 0x0000000000017941 */ /* 0x000fea0003800000 */
.L_x_840:
[----:B------:R-:W-:-:S13]  /*16b0*/  ISETP.GE.AND P0, PT, R9, R8, PT ;  /* 0x000000080900720c */ /* 0x000fda0003f06270 */
[----:B0-----:R-:W-:Y:S01]  /*16c0*/  @!P0 MOV R3, 0x2 ;  /* 0x0000000200038802 */ /* 0x001fe20000000f00 */
[----:B------:R-:W-:Y:S01]  /*16d0*/  @!P0 IMAD.IADD R2, R0, 0x1, R9 ;  /* 0x0000000100028824 */ /* 0x000fe200078e0209 */
[----:B------:R-:W-:-:S03]  /*16e0*/  @!P0 IADD3 R9, R9, 0x80, RZ ;  /* 0x0000008009098810 */ /* 0x000fc60007ffe0ff */
[----:B------:R-:W-:-:S05]  /*16f0*/  @!P0 IMAD.WIDE.U32 R2, R2, R3, c[0x0][0x178] ;  /* 0x00005e0002028625 */ /* 0x000fca00078e0003 */
[----:B------:R0:W-:Y:S02]  /*1700*/  @!P0 STG.E.U16 [R2.64], R13 ;  /* 0x0000000d02008986 */ /* 0x0001e4000c101504 */
.L_x_845:
[----:B------:R-:W-:Y:S05]  /*1710*/  BSYNC B0 ;  /* 0x0000000000007941 */ /* 0x000fea0003800000 */
.L_x_839:
[----:B------:R-:W-:Y:S01]  /*1720*/  WARPSYNC 0xffffffff ;  /* 0xffffffff00007948 */ /* 0x000fe20003800000 */
[----:B------:R-:W-:-:S13]  /*1730*/  ISETP.GE.AND P0, PT, R9, R8, PT ;  /* 0x000000080900720c */ /* 0x000fda0003f06270 */
[----:B------:R-:W-:Y:S05]  /*1740*/  @P0 EXIT ;  /* 0x000000000000094d */ /* 0x000fea0003800000 */
[----:B0-----:R-:W-:Y:S01]  /*1750*/  HFMA2.MMA R3, -RZ, RZ, 0, 1.1920928955078125e-07 ;  /* 0x00000002ff037435 */ /* 0x001fe200000001ff */
[----:B------:R-:W-:-:S09]  /*1760*/  IMAD.IADD R2, R0, 0x1, R9 ;  /* 0x0000000100027824 */ /* 0x000fd200078e0209 */
[----:B------:R-:W-:-:S05]  /*1770*/  IMAD.WIDE.U32 R2, R2, R3, c[0x0][0x178] ;  /* 0x00005e0002027625 */ /* 0x000fca00078e0003 */
[----:B-----5:R-:W-:Y:S01]  /*1780*/  STG.E.U16 [R2.64], R14 ;  /* 0x0000000e02007986 */ /* 0x020fe2000c101504 */
[----:B------:R-:W-:Y:S05]  /*1790*/  EXIT ;  /* 0x000000000000794d */ /* 0x000fea0003800000 */
.L_x_846:
        /* <DEDUP_REMOVED lines=14> */
.L_x_7096:


//--------------------- .text._ZN2at6native29vectorized_elementwise_kernelILi4EZZZNS0_65_GLOBAL__N__cd49fe81_27_ActivationSoftplusKernel_cu_9e10b42f_309424softplus_backward_kernelERNS_18TensorIteratorBaseERKN3c106ScalarES8_ENKUlvE_clEvENKUlvE2_clEvEUlNS5_8BFloat16ESB_E_St5arrayIPcLm3EEEEviT0_T1_ --------------------------
	.section	.text._ZN2at6native29vectorized_elementwise_kernelILi4EZZZNS0_65_GLOBAL__N__cd49fe81_27_ActivationSoftplusKernel_cu_9e10b42f_309424softplus_backward_kernelERNS_18TensorIteratorBaseERKN3c106ScalarES8_ENKUlvE_clEvENKUlvE2_clEvEUlNS5_8BFloat16ESB_E_St5arrayIPcLm3EEEEviT0_T1_,"ax",@progbits
	.sectioninfo	@"SHI_REGISTERS=32"
	.align	128
        .global         _ZN2at6native29vectorized_elementwise_kernelILi4EZZZNS0_65_GLOBAL__N__cd49fe81_27_ActivationSoftplusKernel_cu_9e10b42f_309424softplus_backward_kernelERNS_18TensorIteratorBaseERKN3c106ScalarES8_ENKUlvE_clEvENKUlvE2_clEvEUlNS5_8BFloat16ESB_E_St5arrayIPcLm3EEEEviT0_T1_
        .type           _ZN2at6native29vectorized_elementwise_kernelILi4EZZZNS0_65_GLOBAL__N__cd49fe81_27_ActivationSoftplusKernel_cu_9e10b42f_309424softplus_backward_kernelERNS_18TensorIteratorBaseERKN3c106ScalarES8_ENKUlvE_clEvENKUlvE2_clEvEUlNS5_8BFloat16ESB_E_St5arrayIPcLm3EEEEviT0_T1_,@function
        .size           _ZN2at6native29vectorized_elementwise_kernelILi4EZZZNS0_65_GLOBAL__N__cd49fe81_27_ActivationSoftplusKernel_cu_9e10b42f_309424softplus_backward_kernelERNS_18TensorIteratorBaseERKN3c106ScalarES8_ENKUlvE_clEvENKUlvE2_clEvEUlNS5_8BFloat16ESB_E_St5arrayIPcLm3EEEEviT0_T1_,(.L_x_7097 - _ZN2at6native29vectorized_elementwise_kernelILi4EZZZNS0_65_GLOBAL__N__cd49fe81_27_ActivationSoftplusKernel_cu_9e10b42f_309424softplus_backward_kernelERNS_18TensorIteratorBaseERKN3c106ScalarES8_ENKUlvE_clEvENKUlvE2_clEvEUlNS5_8BFloat16ESB_E_St5arrayIPcLm3EEEEviT0_T1_)
        .other          _ZN2at6native29vectorized_elementwise_kernelILi4EZZZNS0_65_GLOBAL__N__cd49fe81_27_ActivationSoftplusKernel_cu_9e10b42f_309424softplus_backward_kernelERNS_18TensorIteratorBaseERKN3c106ScalarES8_ENKUlvE_clEvENKUlvE2_clEvEUlNS5_8BFloat16ESB_E_St5arrayIPcLm3EEEEviT0_T1_,@"STO_CUDA_ENTRY STV_DEFAULT"
_ZN2at6native29vectorized_elementwise_kernelILi4EZZZNS0_65_GLOBAL__N__cd49fe81_27_ActivationSoftplusKernel_cu_9e10b42f_309424softplus_backward_kernelERNS_18TensorIteratorBaseERKN3c106ScalarES8_ENKUlvE_clEvENKUlvE2_clEvEUlNS5_8BFloat16ESB_E_St5arrayIPcLm3EEEEviT0_T1_:
.text._ZN2at6native29vectorized_elementwise_kernelILi4EZZZNS0_65_GLOBAL__N__cd49fe81_27_ActivationSoftplusKernel_cu_9e10b42f_309424softplus_backward_kernelERNS_18TensorIteratorBaseERKN3c106ScalarES8_ENKUlvE_clEvENKUlvE2_clEvEUlNS5_8BFloat16ESB_E_St5arrayIPcLm3EEEEviT0_T1_:
        /* <DEDUP_REMOVED lines=11> */
[----:B------:R-:W2:Y:S01]  /*00b0*/  LDG.E.64 R10, [R12.64] ;  /* 0x000000040c0a7981 */ /* 0x000ea2000c1e1b00 */
[----:B------:R-:W-:-:S03]  /*00c0*/  IMAD.WIDE R2, R0, R7, c[0x0][0x180] ;  /* 0x0000600000027625 */ /* 0x000fc600078e0207 */
[----:B------:R2:W3:Y:S03]  /*00d0*/  LDG.E.64 R8, [R12.64+0x400] ;  /* 0x000400040c087981 */ /* 0x0004e6000c1e1b00 */
[----:B------:R-:W-:-:S05]  /*00e0*/  IMAD.WIDE.U32 R14, R6, 0x8, R2 ;  /* 0x00000008060e7825 */ /* 0x000fca00078e0002 */
[----:B------:R-:W4:Y:S04]  /*00f0*/  LDG.E.64 R4, [R14.64] ;  /* 0x000000040e047981 */ /* 0x000f28000c1e1b00 */
[----:B------:R0:W5:Y:S01]  /*0100*/  LDG.E.64 R2, [R14.64+0x400] ;  /* 0x000400040e027981 */ /* 0x000162000c1e1b00 */
[--C-:B--2---:R-:W-:Y:S02]  /*0110*/  PRMT R12, RZ, 0x5410, R10.reuse ;  /* 0x00005410ff0c7816 */ /* 0x104fe4000000000a */
[----:B------:R-:W-:-:S03]  /*0120*/  PRMT R10, RZ, 0x7610, R10 ;  /* 0x00007610ff0a7816 */ /* 0x000fc6000000000a */
[----:B------:R-:W-:Y:S01]  /*0130*/  FMUL.FTZ R16, R12, c[0x0][0x168] ;  /* 0x00005a000c107a20 */ /* 0x000fe20000410000 */
[--C-:B------:R-:W-:Y:S01]  /*0140*/  PRMT R12, RZ, 0x5410, R11.reuse ;  /* 0x00005410ff0c7816 */ /* 0x100fe2000000000b */
[----:B------:R-:W-:Y:S01]  /*0150*/  FMUL.FTZ R10, R10, c[0x0][0x168] ;  /* 0x00005a000a0a7a20 */ /* 0x000fe20000410000 */
[----:B------:R-:W-:Y:S02]  /*0160*/  PRMT R11, RZ, 0x7610, R11 ;  /* 0x00007610ff0b7816 */ /* 0x000fe4000000000b */
[----:B------:R-:W-:Y:S01]  /*0170*/  FSETP.GT.FTZ.AND P6, PT, R16, c[0x0][0x16c], PT ;  /* 0x00005b0010007a0b */ /* 0x000fe20003fd4000 */
[----:B------:R-:W-:Y:S01]  /*0180*/  FMUL.FTZ R12, R12, c[0x0][0x168] ;  /* 0x00005a000c0c7a20 */ /* 0x000fe20000410000 */
[----:B------:R-:W-:Y:S01]  /*0190*/  FSETP.GT.FTZ.AND P5, PT, R10, c[0x0][0x16c], PT ;  /* 0x00005b000a007a0b */ /* 0x000fe20003fb4000 */
[----:B------:R-:W-:Y:S01]  /*01a0*/  FMUL.FTZ R11, R11, c[0x0][0x168] ;  /* 0x00005a000b0b7a20 */ /* 0x000fe20000410000 */
[----:B----4-:R-:W-:Y:S02]  /*01b0*/  PRMT R17, RZ, 0x7610, R4 ;  /* 0x00007610ff117816 */ /* 0x010fe40000000004 */
[----:B------:R-:W-:-:S02]  /*01c0*/  FSETP.GT.FTZ.AND P4, PT, R12, c[0x0][0x16c], PT ;  /* 0x00005b000c007a0b */ /* 0x000fc40003f94000 */
[----:B------:R-:W-:-:S05]  /*01d0*/  FSETP.GT.FTZ.AND P3, PT, R11, c[0x0][0x16c], PT ;  /* 0x00005b000b007a0b */ /* 0x000fca0003f74000 */
[----:B------:R-:W-:Y:S02]  /*01e0*/  @!P6 FMUL.FTZ R13, R16, 1.4426950216293334961 ;  /* 0x3fb8aa3b100de820 */ /* 0x000fe40000410000 */
[----:B------:R-:W-:-:S04]  /*01f0*/  @!P5 FMUL.FTZ R16, R10, 1.4426950216293334961 ;  /* 0x3fb8aa3b0a10d820 */ /* 0x000fc80000410000 */
[----:B------:R-:W1:Y:S01]  /*0200*/  @!P6 MUFU.EX2 R13, R13 ;  /* 0x0000000d000de308 */ /* 0x000e620000000800 */
[----:B------:R-:W-:Y:S02]  /*0210*/  @!P4 FMUL.FTZ R19, R12, 1.4426950216293334961 ;  /* 0x3fb8aa3b0c13c820 */ /* 0x000fe40000410000 */
[----:B------:R-:W-:-:S05]  /*0220*/  @!P3 FMUL.FTZ R18, R11, 1.4426950216293334961 ;  /* 0x3fb8aa3b0b12b820 */ /* 0x000fca0000410000 */
[----:B------:R-:W2:Y:S01]  /*0230*/  @!P5 MUFU.EX2 R16, R16 ;  /* 0x000000100010d308 */ /* 0x000ea20000000800 */
[----:B-1----:R-:W-:-:S07]  /*0240*/  @!P6 FADD.FTZ R10, R13, 1 ;  /* 0x3f8000000d0ae421 */ /* 0x002fce0000010000 */
[----:B------:R-:W1:Y:S01]  /*0250*/  @!P3 MUFU.EX2 R18, R18 ;  /* 0x000000120012b308 */ /* 0x000e620000000800 */
[----:B--2---:R-:W-:-:S07]  /*0260*/  @!P5 FMUL.FTZ R23, R17, R16 ;  /* 0x000000101117d220 */ /* 0x004fce0000410000 */
[----:B------:R3:W-:Y:S08]  /*0270*/  @!P6 MUFU.RCP R20, R10 ;  /* 0x0000000a0014e308 */ /* 0x0007f00000001000 */
[----:B------:R-:W2:Y:S01]  /*0280*/  @!P4 MUFU.EX2 R19, R19 ;  /* 0x000000130013c308 */ /* 0x000ea20000000800 */
[--C-:B---3--:R-:W-:Y:S01]  /*0290*/  PRMT R10, RZ, 0x5410, R8.reuse ;  /* 0x00005410ff0a7816 */ /* 0x108fe20000000008 */
[----:B-1----:R-:W-:Y:S01]  /*02a0*/  @!P3 FADD.FTZ R22, R18, 1 ;  /* 0x3f8000001216b421 */ /* 0x002fe20000010000 */
[----:B------:R-:W-:-:S03]  /*02b0*/  PRMT R8, RZ, 0x7610, R8 ;  /* 0x00007610ff087816 */ /* 0x000fc60000000008 */
[----:B0-----:R-:W-:Y:S01]  /*02c0*/  FMUL.FTZ R14, R10, c[0x0][0x168] ;  /* 0x00005a000a0e7a20 */ /* 0x001fe20000410000 */
[--C-:B------:R-:W-:Y:S01]  /*02d0*/  PRMT R10, RZ, 0x5410, R9.reuse ;  /* 0x00005410ff0a7816 */ /* 0x100fe20000000009 */
[----:B------:R-:W-:Y:S01]  /*02e0*/  FMUL.FTZ R12, R8, c[0x0][0x168] ;  /* 0x00005a00080c7a20 */ /* 0x000fe20000410000 */
[----:B------:R-:W-:Y:S01]  /*02f0*/  PRMT R9, RZ, 0x7610, R9 ;  /* 0x00007610ff097816 */ /* 0x000fe20000000009 */
[----:B------:R-:W0:Y:S01]  /*0300*/  @!P3 MUFU.RCP R22, R22 ;  /* 0x000000160016b308 */ /* 0x000e220000001000 */
[----:B------:R-:W-:Y:S01]  /*0310*/  PRMT R8, RZ, 0x5410, R4 ;  /* 0x00005410ff087816 */ /* 0x000fe20000000004 */
[----:B------:R-:W-:Y:S01]  /*0320*/  FMUL.FTZ R10, R10, c[0x0][0x168] ;  /* 0x00005a000a0a7a20 */ /* 0x000fe20000410000 */
[----:B------:R-:W-:Y:S01]  /*0330*/  FSETP.GT.FTZ.AND P2, PT, R14, c[0x0][0x16c], PT ;  /* 0x00005b000e007a0b */ /* 0x000fe20003f54000 */
[----:B------:R-:W-:Y:S01]  /*0340*/  FMUL.FTZ R11, R9, c[0x0][0x168] ;  /* 0x00005a00090b7a20 */ /* 0x000fe20000410000 */
[----:B------:R-:W-:Y:S01]  /*0350*/  FSETP.GT.FTZ.AND P1, PT, R12, c[0x0][0x16c], PT ;  /* 0x00005b000c007a0b */ /* 0x000fe20003f34000 */
[----:B------:R-:W-:Y:S01]  /*0360*/  @!P6 FMUL.FTZ R13, R8, R13 ;  /* 0x0000000d080de220 */ /* 0x000fe20000410000 */
[----:B------:R-:W-:Y:S01]  /*0370*/  FSETP.GT.FTZ.AND P0, PT, R10, c[0x0][0x16c], PT ;  /* 0x00005b000a007a0b */ /* 0x000fe20003f14000 */
[----:B--2---:R-:W-:Y:S01]  /*0380*/  @!P4 FADD.FTZ R21, R19, 1 ;  /* 0x3f8000001315c421 */ /* 0x004fe20000010000 */
[--C-:B------:R-:W-:Y:S01]  /*0390*/  PRMT R4, RZ, 0x5410, R5.reuse ;  /* 0x00005410ff047816 */ /* 0x100fe20000000005 */
[----:B------:R-:W-:Y:S01]  /*03a0*/  @!P6 FMUL.FTZ R8, R13, R20 ;  /* 0x000000140d08e220 */ /* 0x000fe20000410000 */
[----:B------:R-:W-:Y:S01]  /*03b0*/  FSETP.GT.FTZ.AND P6, PT, R11, c[0x0][0x16c], PT ;  /* 0x00005b000b007a0b */ /* 0x000fe20003fd4000 */
[----:B------:R-:W-:Y:S01]  /*03c0*/  @!P5 FADD.FTZ R20, R16, 1 ;  /* 0x3f8000001014d421 */ /* 0x000fe20000010000 */
[----:B------:R-:W-:Y:S01]  /*03d0*/  PRMT R5, RZ, 0x7610, R5 ;  /* 0x00007610ff057816 */ /* 0x000fe20000000005 */
[----:B------:R-:W1:Y:S01]  /*03e0*/  @!P4 MUFU.RCP R21, R21 ;  /* 0x000000150015c308 */ /* 0x000e620000001000 */
[----:B------:R-:W-:-:S02]  /*03f0*/  @!P4 FMUL.FTZ R24, R4, R19 ;  /* 0x000000130418c220 */ /* 0x000fc40000410000 */
[----:B------:R-:W-:Y:S02]  /*0400*/  @!P2 FMUL.FTZ R9, R14, 1.4426950216293334961 ;  /* 0x3fb8aa3b0e09a820 */ /* 0x000fe40000410000 */
[----:B------:R-:W-:Y:S02]  /*0410*/  @!P1 FMUL.FTZ R15, R12, 1.4426950216293334961 ;  /* 0x3fb8aa3b0c0f9820 */ /* 0x000fe40000410000 */
[----:B------:R-:W-:Y:S01]  /*0420*/  @!P0 FMUL.FTZ R13, R10, 1.4426950216293334961 ;  /* 0x3fb8aa3b0a0d8820 */ /* 0x000fe20000410000 */
[----:B------:R-:W2:Y:S01]  /*0430*/  @!P5 MUFU.RCP R20, R20 ;  /* 0x000000140014d308 */ /* 0x000ea20000001000 */
[----:B------:R-:W-:Y:S01]  /*0440*/  @!P3 FMUL.FTZ R19, R5, R18 ;  /* 0x000000120513b220 */ /* 0x000fe20000410000 */
[--C-:B-----5:R-:W-:Y:S01]  /*0450*/  PRMT R18, RZ, 0x5410, R2.reuse ;  /* 0x00005410ff127816 */ /* 0x120fe20000000002 */
[----:B------:R-:W-:Y:S02]  /*0460*/  @!P6 FMUL.FTZ R11, R11, 1.4426950216293334961 ;  /* 0x3fb8aa3b0b0be820 */ /* 0x000fe40000410000 */
[----:B0-----:R-:W-:Y:S01]  /*0470*/  @!P3 FMUL.FTZ R5, R19, R22 ;  /* 0x000000161305b220 */ /* 0x001fe20000410000 */
[----:B------:R-:W-:-:S02]  /*0480*/  PRMT R19, RZ, 0x7610, R2 ;  /* 0x00007610ff137816 */ /* 0x000fc40000000002 */
[----:B------:R-:W0:Y:S01]  /*0490*/  @!P2 MUFU.EX2 R9, R9 ;  /* 0x000000090009a308 */ /* 0x000e220000000800 */
[----:B-1----:R-:W-:Y:S01]  /*04a0*/  @!P4 FMUL.FTZ R4, R24, R21 ;  /* 0x000000151804c220 */ /* 0x002fe20000410000 */
[----:B------:R-:W-:-:S06]  /*04b0*/  PRMT R21, RZ, 0x7610, R3 ;  /* 0x00007610ff157816 */ /* 0x000fcc0000000003 */
[----:B------:R-:W1:Y:S01]  /*04c0*/  @!P1 MUFU.EX2 R15, R15 ;  /* 0x0000000f000f9308 */ /* 0x000e620000000800 */
[----:B--2---:R-:W-:Y:S01]  /*04d0*/  @!P5 FMUL.FTZ R17, R23, R20 ;  /* 0x000000141711d220 */ /* 0x004fe20000410000 */
[----:B------:R-:W-:Y:S01]  /*04e0*/  PRMT R20, RZ, 0x5410, R3 ;  /* 0x00005410ff147816 */ /* 0x000fe20000000003 */
[----:B------:R-:W-:-:S03]  /*04f0*/  IMAD.WIDE.U32 R2, R0, R7, c[0x0][0x178] ;  /* 0x00005e0000027625 */ /* 0x000fc600078e0007 */
[----:B------:R-:W-:Y:S02]  /*0500*/  F2FP.BF16.PACK_AB R8, R17, R8 ;  /* 0x000000081108723e */ /* 0x000fe400000010ff */
[----:B------:R-:W2:Y:S01]  /*0510*/  @!P0 MUFU.EX2 R13, R13 ;  /* 0x0000000d000d8308 */ /* 0x000ea20000000800 */
[----:B0-----:R-:W-:Y:S02]  /*0520*/  @!P2 FADD.FTZ R10, R9, 1 ;  /* 0x3f800000090aa421 */ /* 0x001fe40000010000 */
[----:B------:R-:W-:Y:S02]  /*0530*/  @!P2 FMUL.FTZ R9, R18, R9 ;  /* 0x000000091209a220 */ /* 0x000fe40000410000 */
[----:B------:R-:W-:-:S03]  /*0540*/  IMAD.WIDE R2, R6, 0x8, R2 ;  /* 0x0000000806027825 */ /* 0x000fc600078e0202 */
[----:B------:R-:W0:Y:S01]  /*0550*/  @!P6 MUFU.EX2 R11, R11 ;  /* 0x0000000b000be308 */ /* 0x000e220000000800 */
[----:B-1----:R-:W-:Y:S02]  /*0560*/  @!P1 FADD.FTZ R14, R15, 1 ;  /* 0x3f8000000f0e9421 */ /* 0x002fe40000010000 */
[----:B------:R-:W-:Y:S02]  /*0570*/  @!P1 FMUL.FTZ R15, R19, R15 ;  /* 0x0000000f130f9220 */ /* 0x000fe40000410000 */
[----:B--2---:R-:W-:-:S03]  /*0580*/  @!P0 FADD.FTZ R12, R13, 1 ;  /* 0x3f8000000d0c8421 */ /* 0x004fc60000010000 */
[----:B------:R-:W1:Y:S01]  /*0590*/  @!P2 MUFU.RCP R10, R10 ;  /* 0x0000000a000aa308 */ /* 0x000e620000001000 */
[----:B------:R-:W-:Y:S02]  /*05a0*/  @!P0 FMUL.FTZ R13, R20, R13 ;  /* 0x0000000d140d8220 */ /* 0x000fe40000410000 */
[----:B0-----:R-:W-:-:S05]  /*05b0*/  @!P6 FADD.FTZ R25, R11, 1 ;  /* 0x3f8000000b19e421 */ /* 0x001fca0000010000 */
[----:B------:R-:W0:Y:S01]  /*05c0*/  @!P1 MUFU.RCP R14, R14 ;  /* 0x0000000e000e9308 */ /* 0x000e220000001000 */
[----:B------:R-:W-:-:S07]  /*05d0*/  @!P6 FMUL.FTZ R11, R21, R11 ;  /* 0x0000000b150be220 */ /* 0x000fce0000410000 */
[----:B------:R-:W2:Y:S01]  /*05e0*/  @!P0 MUFU.RCP R12, R12 ;  /* 0x0000000c000c8308 */ /* 0x000ea20000001000 */
[----:B-1----:R-:W-:Y:S01]  /*05f0*/  @!P2 FMUL.FTZ R18, R9, R10 ;  /* 0x0000000a0912a220 */ /* 0x002fe20000410000 */
[----:B------:R-:W-:-:S05]  /*0600*/  F2FP.BF16.PACK_AB R9, R5, R4 ;  /* 0x000000040509723e */ /* 0x000fca00000010ff */
[----:B------:R-:W-:Y:S01]  /*0610*/  STG.E.64 [R2.64], R8 ;  /* 0x0000000802007986 */ /* 0x000fe2000c101b04 */
[----:B------:R-:W1:Y:S01]  /*0620*/  @!P6 MUFU.RCP R16, R25 ;  /* 0x000000190010e308 */ /* 0x000e620000001000 */
[----:B0-----:R-:W-:-:S05]  /*0630*/  @!P1 FMUL.FTZ R19, R15, R14 ;  /* 0x0000000e0f139220 */ /* 0x001fca0000410000 */
[----:B------:R-:W-:Y:S01]  /*0640*/  F2FP.BF16.PACK_AB R18, R19, R18 ;  /* 0x000000121312723e */ /* 0x000fe200000010ff */
[----:B--2---:R-:W-:Y:S02]  /*0650*/  @!P0 FMUL.FTZ R20, R13, R12 ;  /* 0x0000000c0d148220 */ /* 0x004fe40000410000 */
[----:B-1----:R-:W-:-:S05]  /*0660*/  @!P6 FMUL.FTZ R21, R11, R16 ;  /* 0x000000100b15e220 */ /* 0x002fca0000410000 */
[----:B------:R-:W-:-:S05]  /*0670*/  F2FP.BF16.PACK_AB R19, R21, R20 ;  /* 0x000000141513723e */ /* 0x000fca00000010ff */
[----:B------:R-:W-:Y:S01]  /*0680*/  STG.E.64 [R2.64+0x400], R18 ;  /* 0x0004001202007986 */ /* 0x000fe2000c101b04 */
[----:B------:R-:W-:Y:S05]  /*0690*/  EXIT ;  /* 0x000000000000794d */ /* 0x000fea0003800000 */
.L_x_847:
[----:B------:R-:W0:Y:S01]  /*06a0*/  S2R R9, SR_TID.X ;  /* 0x0000000000097919 */ /* 0x000e220000002100 */
[----:B------:R-:W-:Y:S02]  /*06b0*/  PRMT R12, RZ, 0x7610, R12 ;  /* 0x00007610ff0c7816 */ /* 0x000fe4000000000c */
        /* <DEDUP_REMOVED lines=98> */
.L_x_849:
[----:B------:R-:W-:Y:S05]  /*0ce0*/  BSYNC B0 ;  /* 0x0000000000007941 */ /* 0x000fea0003800000 */
.L_x_848:
        /* <DEDUP_REMOVED lines=20> */
.L_x_851:
[----:B------:R-:W-:Y:S05]  /*0e30*/  BSYNC B0 ;  /* 0x0000000000007941 */ /* 0x000fea0003800000 */
.L_x_850:
        /* <DEDUP_REMOVED lines=17> */
.L_x_853:
[----:B------:R-:W-:Y:S05]  /*0f50*/  BSYNC B0 ;  /* 0x0000000000007941 */ /* 0x000fea0003800000 */
.L_x_852:
        /* <DEDUP_REMOVED lines=13> */
.L_x_855:
[----:B------:R-:W-:Y:S05]  /*1030*/  BSYNC B0 ;  /* 0x0000000000007941 */ /* 0x000fea0003800000 */
.L_x_854:
        /* <DEDUP_REMOVED lines=13> */
.L_x_857:
[----:B------:R-:W-:Y:S05]  /*1110*/  BSYNC B0 ;  /* 0x0000000000007941 */ /* 0x000fea0003800000 */
.L_x_856:
        /* <DEDUP_REMOVED lines=13> */
.L_x_859:
[----:B------:R-:W-:Y:S05]  /*11f0*/  BSYNC B0 ;  /* 0x0000000000007941 */ /* 0x000fea0003800000 */
.L_x_858:
        /* <DEDUP_REMOVED lines=13> */
.L_x_861:
[----:B------:R-:W-:Y:S05]  /*12d0*/  BSYNC B0 ;  /* 0x0000000000007941 */ /* 0x000fea0003800000 */
.L_x_860:
        /* <DEDUP_REMOVED lines=13> */
.L_x_863:
[----:B------:R-:W-:Y:S05]  /*13b0*/  BSYNC B0 ;  /* 0x0000000000007941 */ /* 0x000fea0003800000 */
.L_x_862:
        /* <DEDUP_REMOVED lines=18> */
.L_x_866:
[----:B0-----:R-:W-:-:S13]  /*14e0*/  ISETP.GE.AND P0, PT, R9, R8, PT ;  /* 0x000000080900720c */ /* 0x001fda0003f06270 */
[----:B------:R-:W-:Y:S05]  /*14f0*/  @P0 BRA `(.L_x_868) ;  /* 0x000000c000000947 */ /* 0x000fea0003800000 */
[----:B------:R-:W-:Y:S01]  /*1500*/  MOV R3, 0x2 ;  /* 0x0000000200037802 */ /* 0x000fe20000000f00 */
[----:B------:R-:W-:Y:S01]  /*1510*/  IMAD.IADD R2, R0, 0x1, R9 ;  /* 0x0000000100027824 */ /* 0x000fe200078e0209 */
[----:B------:R-:W-:-:S03]  /*1520*/  IADD3 R9, R9, 0x80, RZ ;  /* 0x0000008009097810 */ /* 0x000fc60007ffe0ff */
[----:B------:R-:W-:-:S05]  /*1530*/  IMAD.WIDE.U32 R2, R2, R3, c[0x0][0x178] ;  /* 0x00005e0002027625 */ /* 0x000fca00078e0003 */
[----:B-----5:R0:W-:Y:S02]  /*1540*/  STG.E.U16 [R2.64], R10 ;  /* 0x0000000a02007986 */ /* 0x0201e4000c101504 */
.L_x_867:
[----:B------:R-:W-:-:S13]  /*1550*/  ISETP.GE.AND P0, PT, R9, R8, PT ;  /* 0x000000080900720c */ /* 0x000fda0003f06270 */
[----:B------:R-:W-:Y:S05]  /*1560*/  @P0 BRA `(.L_x_869) ;  /* 0x000000d000000947 */ /* 0x000fea0003800000 */
[----:B0-----:R-:W-:Y:S01]  /*1570*/  HFMA2.MMA R3, -RZ, RZ, 0, 1.1920928955078125e-07 ;  /* 0x00000002ff037435 */ /* 0x001fe200000001ff */
[----:B------:R-:W-:Y:S01]  /*1580*/  IMAD.IADD R2, R0, 0x1, R9 ;  /* 0x0000000100027824 */ /* 0x000fe200078e0209 */
[----:B------:R-:W-:-:S08]  /*1590*/  IADD3 R9, R9, 0x80, RZ ;  /* 0x0000008009097810 */ /* 0x000fd00007ffe0ff */
[----:B------:R-:W-:-:S05]  /*15a0*/  IMAD.WIDE.U32 R2, R2, R3, c[0x0][0x178] ;  /* 0x00005e0002027625 */ /* 0x000fca00078e0003 */
[----:B------:R0:W-:Y:S02]  /*15b0*/  STG.E.U16 [R2.64], R11 ;  /* 0x0000000b02007986 */ /* 0x0001e4000c101504 */
.L_x_868:
        /* <DEDUP_REMOVED lines=8> */
.L_x_869:
[----:B------:R-:W-:Y:S05]  /*1640*/  BSYNC B1 ;  /* 0x0000000000017941 */ /* 0x000fea0003800000 */
.L_x_865:
[----:B------:R-:W-:-:S13]  /*1650*/  ISETP.GE.AND P0, PT, R9, R8, PT ;  /* 0x000000080900720c */ /* 0x000fda0003f06270 */
[----:B0-----:R-:W-:Y:S01]  /*1660*/  @!P0 MOV R3, 0x2 ;  /* 0x0000000200038802 */ /* 0x001fe20000000f00 */
[----:B------:R-:W-:Y:S01]  /*1670*/  @!P0 IMAD.IADD R2, R0, 0x1, R9 ;  /* 0x0000000100028824 */ /* 0x000fe200078e0209 */
[----:B------:R-:W-:-:S03]  /*1680*/  @!P0 IADD3 R9, R9, 0x80, RZ ;  /* 0x0000008009098810 */ /* 0x000fc60007ffe0ff */
[----:B------:R-:W-:-:S05]  /*1690*/  @!P0 IMAD.WIDE.U32 R2, R2, R3, c[0x0][0x178] ;  /* 0x00005e0002028625 */ /* 0x000fca00078e0003 */
[----:B------:R0:W-:Y:S02]  /*16a0*/  @!P0 STG.E.U16 [R2.64], R13 ;  /* 0x0000000d02008986 */ /* 0x0001e4000c101504 */
.L_x_870:
[----:B------:R-:W-:Y:S05]  /*16b0*/  BSYNC B0 ;  /* 0x0000000000007941 */ /* 0x000fea0003800000 */
.L_x_864:
        /* <DEDUP_REMOVED lines=8> */
.L_x_871:
        /* <DEDUP_REMOVED lines=12> */
.L_x_7097:


//--------------------- .text._ZN2at6native29vectorized_elementwise_kernelILi8EZZZNS0_65_GLOBAL__N__cd49fe81_27_ActivationSoftplusKernel_cu_9e10b42f_309424softplus_backward_kernelERNS_18TensorIteratorBaseERKN3c106ScalarES8_ENKUlvE_clEvENKUlvE2_clEvEUlNS5_8BFloat16ESB_E_St5arrayIPcLm3EEEEviT0_T1_ --------------------------
	.section	.text._ZN2at6native29vectorized_elementwise_kernelILi8EZZZNS0_65_GLOBAL__N__cd49fe81_27_ActivationSoftplusKernel_cu_9e10b42f_309424softplus_backward_kernelERNS_18TensorIteratorBaseERKN3c106ScalarES8_ENKUlvE_clEvENKUlvE2_clEvEUlNS5_8BFloat16ESB_E_St5arrayIPcLm3EEEEviT0_T1_,"ax",@progbits
	.sectioninfo	@"SHI_REGISTERS=4"
	.align	128
        .global         _ZN2at6native29vectorized_elementwise_kernelILi8EZZZNS0_65_GLOBAL__N__cd49fe81_27_ActivationSoftplusKernel_cu_9e10b42f_309424softplus_backward_kernelERNS_18TensorIteratorBaseERKN3c106ScalarES8_ENKUlvE_clEvENKUlvE2_clEvEUlNS5_8BFloat16ESB_E_St5arrayIPcLm3EEEEviT0_T1_
        .type           _ZN2at6native29vectorized_elementwise_kernelILi8EZZZNS0_65_GLOBAL__N__cd49fe81_27_ActivationSoftplusKernel_cu_9e10b42f_309424softplus_backward_kernelERNS_18TensorIteratorBaseERKN3c106ScalarES8_ENKUlvE_clEvENKUlvE2_clEvEUlNS5_8BFloat16ESB_E_St5arrayIPcLm3EEEEviT0_T1_,@function
        .size           _ZN2at6native29vectorized_elementwise_kernelILi8EZZZNS0_65_GLOBAL__N__cd49fe81_27_ActivationSoftplusKernel_cu_9e10b42f_309424softplus_backward_kernelERNS_18TensorIteratorBaseERKN3c106ScalarES8_ENKUlvE_clEvENKUlvE2_clEvEUlNS5_8BFloat16ESB_E_St5arrayIPcLm3EEEEviT0_T1_,(.L_x_7098 - _ZN2at6native29vectorized_elementwise_kernelILi8EZZZNS0_65_GLOBAL__N__cd49fe81_27_ActivationSoftplusKernel_cu_9e10b42f_309424softplus_backward_kernelERNS_18TensorIteratorBaseERKN3c106ScalarES8_ENKUlvE_clEvENKUlvE2_clEvEUlNS5_8BFloat16ESB_E_St5arrayIPcLm3EEEEviT0_T1_)
        .other          _ZN2at6native29vectorized_elementwise_kernelILi8EZZZNS0_65_GLOBAL__N__cd49fe81_27_ActivationSoftplusKernel_cu_9e10b42f_309424softplus_backward_kernelERNS_18TensorIteratorBaseERKN3c106ScalarES8_ENKUlvE_clEvENKUlvE2_clEvEUlNS5_8BFloat16ESB_E_St5arrayIPcLm3EEEEviT0_T1_,@"STO_CUDA_ENTRY STV_DEFAULT"
_ZN2at6native29vectorized_elementwise_kernelILi8EZZZNS0_65_GLOBAL__N__cd49fe81_27_ActivationSoftplusKernel_cu_9e10b42f_309424softplus_backward_kernelERNS_18TensorIteratorBaseERKN3c106ScalarES8_ENKUlvE_clEvENKUlvE2_clEvEUlNS5_8BFloat16ESB_E_St5arrayIPcLm3EEEEviT0_T1_:
.text._ZN2at6native29vectorized_elementwise_kernelILi8EZZZNS0_65_GLOBAL__N__cd49fe81_27_ActivationSoftplusKernel_cu_9e10b42f_309424softplus_backward_kernelERNS_18TensorIteratorBaseERKN3c106ScalarES8_ENKUlvE_clEvENKUlvE2_clEvEUlNS5_8BFloat16ESB_E_St5arrayIPcLm3EEEEviT0_T1_:
[----:B------:R-:W-:Y:S02]  /*0000*/  MOV R1, c[0x0][0x28] ;  /* 0x00000a0000017a02 */ /* 0x000fe40000000f00 */
[----:B------:R-:W-:Y:S05]  /*0010*/  EXIT ;  /* 0x000000000000794d */ /* 0x000fea0003800000 */
.L_x_872:
        /* <DEDUP_REMOVED lines=14> */
.L_x_7098:


//--------------------- .text._ZN2at6native18elementwise_kernelILi128ELi4EZNS0_15gpu_kernel_implIZZZNS0_65_GLOBAL__N__cd49fe81_27_ActivationSoftplusKernel_cu_9e10b42f_309424softplus_backward_kernelERNS_18TensorIteratorBaseERKN3c106ScalarES9_ENKUlvE_clEvENKUlvE1_clEvEUlNS6_4HalfESC_E_EEvS5_RKT_EUliE_EEviT1_ --------------------------
	.section	.text._ZN2at6native18elementwise_kernelILi128ELi4EZNS0_15gpu_kernel_implIZZZNS0_65_GLOBAL__N__cd49fe81_27_ActivationSoftplusKernel_cu_9e10b42f_309424softplus_backward_kernelERNS_18TensorIteratorBaseERKN3c106ScalarES9_ENKUlvE_clEvENKUlvE1_clEvEUlNS6_4HalfESC_E_EEvS5_RKT_EUliE_EEviT1_,"ax",@progbits
	.sectioninfo	@"SHI_REGISTERS=26"
	.align	128
        .global         _ZN2at6native18elementwise_kernelILi128ELi4EZNS0_15gpu_kernel_implIZZZNS0_65_GLOBAL__N__cd49fe81_27_ActivationSoftplusKernel_cu_9e10b42f_309424softplus_backward_kernelERNS_18TensorIteratorBaseERKN3c106ScalarES9_ENKUlvE_clEvENKUlvE1_clEvEUlNS6_4HalfESC_E_EEvS5_RKT_EUliE_EEviT1_
        .type           _ZN2at6native18elementwise_kernelILi128ELi4EZNS0_15gpu_kernel_implIZZZNS0_65_GLOBAL__N__cd49fe81_27_ActivationSoftplusKernel_cu_9e10b42f_309424softplus_backward_kernelERNS_18TensorIteratorBaseERKN3c106ScalarES9_ENKUlvE_clEvENKUlvE1_clEvEUlNS6_4HalfESC_E_EEvS5_RKT_EUliE_EEviT1_,@function
        .size           _ZN2at6native18elementwise_kernelILi128ELi4EZNS0_15gpu_kernel_implIZZZNS0_65_GLOBAL__N__cd49fe81_27_ActivationSoftplusKernel_cu_9e10b42f_309424softplus_backward_kernelERNS_18TensorIteratorBaseERKN3c106ScalarES9_ENKUlvE_clEvENKUlvE1_clEvEUlNS6_4HalfESC_E_EEvS5_RKT_EUliE_EEviT1_,(.L_x_7099 - _ZN2at6native18elementwise_kernelILi128ELi4EZNS0_15gpu_kernel_implIZZZNS0_65_GLOBAL__N__cd49fe81_27_ActivationSoftplusKernel_cu_9e10b42f_309424softplus_backward_kernelERNS_18TensorIteratorBaseERKN3c106ScalarES9_ENKUlvE_clEvENKUlvE1_clEvEUlNS6_4HalfESC_E_EEvS5_RKT_EUliE_EEviT1_)
        .other          _ZN2at6native18elementwise_kernelILi128ELi4EZNS0_15gpu_kernel_implIZZZNS0_65_GLOBAL__N__cd49fe81_27_ActivationSoftplusKernel_cu_9e10b42f_309424softplus_backward_kernelERNS_18TensorIteratorBaseERKN3c106ScalarES9_ENKUlvE_clEvENKUlvE1_clEvEUlNS6_4HalfESC_E_EEvS5_RKT_EUliE_EEviT1_,@"STO_CUDA_ENTRY STV_DEFAULT"
_ZN2at6native18elementwise_kernelILi128ELi4EZNS0_15gpu_kernel_implIZZZNS0_65_GLOBAL__N__cd49fe81_27_ActivationSoftplusKernel_cu_9e10b42f_309424softplus_backward_kernelERNS_18TensorIteratorBaseERKN3c106ScalarES9_ENKUlvE_clEvENKUlvE1_clEvEUlNS6_4HalfESC_E_EEvS5_RKT_EUliE_EEviT1_:
.text._ZN2at6native18elementwise_kernelILi128ELi4EZNS0_15gpu_kernel_implIZZZNS0_65_GLOBAL__N__cd49fe81_27_ActivationSoftplusKernel_cu_9e10b42f_309424softplus_backward_kernelERNS_18TensorIteratorBaseERKN3c106ScalarES9_ENKUlvE_clEvENKUlvE1_clEvEUlNS6_4HalfESC_E_EEvS5_RKT_EUliE_EEviT1_:
        /* <DEDUP_REMOVED lines=263> */
.L_x_875:
        /* <DEDUP_REMOVED lines=18> */
[----:B0-----:R-:W-:-:S04]  /*1190*/  F2FP.PACK_AB R0, RZ, R0 ;  /* 0x00000000ff00723e */ /* 0x001fc800000000ff */
[----:B------:R-:W-:Y:S01]  /*11a0*/  PRMT R23, R0, 0x7610, R23 ;  /* 0x0000761000177816 */ /* 0x000fe20000000017 */
[----:B------:R-:W-:Y:S05]  /*11b0*/  BRA `(.L_x_881) ;  /* 0x00000f2000007947 */ /* 0x000fea0003800000 */
.L_x_879:
[----:B------:R-:W2:Y:S02]  /*11c0*/  LDG.E.U8 R2, [R2.64] ;  /* 0x0000002402027981 */ /* 0x000ea4000c1e1100 */
[----:B--2---:R-:W0:Y:S02]  /*11d0*/  I2F.U16 R0, R2 ;  /* 0x0000000200007306 */ /* 0x004e240000101000 */
[----:B0-----:R-:W-:-:S04]  /*11e0*/  F2FP.PACK_AB R0, RZ, R0 ;  /* 0x00000000ff00723e */ /* 0x001fc800000000ff */
[----:B------:R-:W-:Y:S01]  /*11f0*/  PRMT R23, R0, 0x7610, R23 ;  /* 0x0000761000177816 */ /* 0x000fe20000000017 */
[----:B------:R-:W-:Y:S05]  /*1200*/  BRA `(.L_x_881) ;  /* 0x00000ed000007947 */ /* 0x000fea0003800000 */
.L_x_878:
        /* <DEDUP_REMOVED lines=8> */
[----:B0-----:R-:W-:-:S04]  /*1290*/  F2FP.PACK_AB R0, RZ, R0 ;  /* 0x00000000ff00723e */ /* 0x001fc800000000ff */
[----:B------:R-:W-:Y:S01]  /*12a0*/  PRMT R23, R0, 0x7610, R23 ;  /* 0x0000761000177816 */ /* 0x000fe20000000017 */
[----:B------:R-:W-:Y:S05]  /*12b0*/  BRA `(.L_x_881) ;  /* 0x00000e2000007947 */ /* 0x000fea0003800000 */
.L_x_883:
[----:B------:R-:W2:Y:S02]  /*12c0*/  LDG.E R2, [R2.64] ;  /* 0x0000002402027981 */ /* 0x000ea4000c1e1900 */
[----:B--2---:R-:W0:Y:S02]  /*12d0*/  I2F R0, R2 ;  /* 0x0000000200007306 */ /* 0x004e240000201400 */
[----:B0-----:R-:W-:-:S04]  /*12e0*/  F2FP.PACK_AB R0, RZ, R0 ;  /* 0x00000000ff00723e */ /* 0x001fc800000000ff */
[----:B------:R-:W-:Y:S01]  /*12f0*/  PRMT R23, R0, 0x7610, R23 ;  /* 0x0000761000177816 */ /* 0x000fe20000000017 */
[----:B------:R-:W-:Y:S05]  /*1300*/  BRA `(.L_x_881) ;  /* 0x00000dd000007947 */ /* 0x000fea0003800000 */
.L_x_882:
[----:B------:R-:W2:Y:S02]  /*1310*/  LDG.E.U16 R2, [R2.64] ;  /* 0x0000002402027981 */ /* 0x000ea4000c1e1500 */
[----:B--2---:R-:W0:Y:S02]  /*1320*/  I2F.S16 R0, R2 ;  /* 0x0000000200007306 */ /* 0x004e240000101400 */
[----:B0-----:R-:W-:-:S04]  /*1330*/  F2FP.PACK_AB R0, RZ, R0 ;  /* 0x00000000ff00723e */ /* 0x001fc800000000ff */
[----:B------:R-:W-:Y:S01]  /*1340*/  PRMT R23, R0, 0x7610, R23 ;  /* 0x0000761000177816 */ /* 0x000fe20000000017 */
[----:B------:R-:W-:Y:S05]  /*1350*/  BRA `(.L_x_881) ;  /* 0x00000d8000007947 */ /* 0x000fea0003800000 */
.L_x_877:
[----:B------:R-:W-:-:S13]  /*1360*/  ISETP.GT.AND P0, PT, R4, 0x6, PT ;  /* 0x000000060400780c */ /* 0x000fda0003f04270 */
[----:B------:R-:W-:Y:S05]  /*1370*/  @P0 BRA `(.L_x_884) ;  /* 0x0000009000000947 */ /* 0x000fea0003800000 */
[----:B------:R-:W-:-:S13]  /*1380*/  ISETP.NE.AND P0, PT, R4, 0x5, PT ;  /* 0x000000050400780c */ /* 0x000fda0003f05270 */
[----:B------:R-:W-:Y:S05]  /*1390*/  @!P0 BRA `(.L_x_885) ;  /* 0x0000005000008947 */ /* 0x000fea0003800000 */
[----:B------:R-:W-:-:S13]  /*13a0*/  ISETP.NE.AND P0, PT, R4, 0x6, PT ;  /* 0x000000060400780c */ /* 0x000fda0003f05270 */
[----:B------:R-:W-:Y:S05]  /*13b0*/  @P0 BRA `(.L_x_880) ;  /* 0x00000b4000000947 */ /* 0x000fea0003800000 */
[----:B------:R-:W2:Y:S02]  /*13c0*/  LDG.E R2, [R2.64] ;  /* 0x0000002402027981 */ /* 0x000ea4000c1e1900 */
[----:B--2---:R-:W-:Y:S01]  /*13d0*/  F2FP.PACK_AB R23, RZ, R2 ;  /* 0x00000002ff17723e */ /* 0x004fe200000000ff */
[----:B------:R-:W-:Y:S05]  /*13e0*/  BRA `(.L_x_881) ;  /* 0x00000cf000007947 */ /* 0x000fea0003800000 */
.L_x_885:
[----:B------:R0:W5:Y:S01]  /*13f0*/  LDG.E.U16 R23, [R2.64] ;  /* 0x0000002402177981 */ /* 0x000162000c1e1500 */
[----:B------:R-:W-:Y:S05]  /*1400*/  BRA `(.L_x_881) ;  /* 0x00000cd000007947 */ /* 0x000fea0003800000 */
.L_x_884:
[----:B------:R-:W-:-:S13]  /*1410*/  ISETP.NE.AND P0, PT, R4, 0x7, PT ;  /* 0x000000070400780c */ /* 0x000fda0003f05270 */
[----:B------:R-:W-:Y:S05]  /*1420*/  @!P0 BRA `(.L_x_886) ;  /* 0x0000009000008947 */ /* 0x000fea0003800000 */
[----:B------:R-:W-:-:S13]  /*1430*/  ISETP.NE.AND P0, PT, R4, 0x8, PT ;  /* 0x000000080400780c */ /* 0x000fda0003f05270 */
[----:B------:R-:W-:Y:S05]  /*1440*/  @!P0 BRA `(.L_x_887) ;  /* 0x0000005000008947 */ /* 0x000fea0003800000 */
[----:B------:R-:W-:-:S13]  /*1450*/  ISETP.NE.AND P0, PT, R4, 0x9, PT ;  /* 0x000000090400780c */ /* 0x000fda0003f05270 */
[----:B------:R-:W-:Y:S05]  /*1460*/  @P0 BRA `(.L_x_880) ;  /* 0x00000a9000000947 */ /* 0x000fea0003800000 */
[----:B------:R-:W2:Y:S02]  /*1470*/  LDG.E R2, [R2.64] ;  /* 0x0000002402027981 */ /* 0x000ea4000c1e1900 */
[----:B--2---:R-:W-:Y:S01]  /*1480*/  F2FP.PACK_AB R23, RZ, R2 ;  /* 0x00000002ff17723e */ /* 0x004fe200000000ff */
[----:B------:R-:W-:Y:S05]  /*1490*/  BRA `(.L_x_881) ;  /* 0x00000c4000007947 */ /* 0x000fea0003800000 */
.L_x_887:
[----:B------:R0:W5:Y:S01]  /*14a0*/  LDG.E.U16 R23, [R2.64] ;  /* 0x0000002402177981 */ /* 0x000162000c1e1500 */
[----:B------:R-:W-:Y:S05]  /*14b0*/  BRA `(.L_x_881) ;  /* 0x00000c2000007947 */ /* 0x000fea0003800000 */
.L_x_886:
[----:B------:R-:W2:Y:S02]  /*14c0*/  LDG.E.64 R2, [R2.64] ;  /* 0x0000002402027981 */ /* 0x000ea4000c1e1b00 */
[----:B--2---:R-:W0:Y:S01]  /*14d0*/  F2F.F32.F64 R0, R2 ;  /* 0x0000000200007310 */ /* 0x004e220000301000 */
[----:B------:R-:W0:-:S14]  /*14e0*/  DSETP.GEU.AND P0, PT, |R2|, c[0x2][0x0], PT ;  /* 0x008000000200762a */ /* 0x000e1c0003f0e200 */
[----:B0-----:R-:W-:-:S05]  /*14f0*/  @!P0 FMUL R0, R0, 1.175494350822287508e-38 ;  /* 0x0080000000008820 */ /* 0x001fca0000400000 */
[----:B------:R-:W-:-:S04]  /*1500*/  F2FP.PACK_AB R0, RZ, R0 ;  /* 0x00000000ff00723e */ /* 0x000fc800000000ff */
[----:B------:R-:W-:Y:S01]  /*1510*/  PRMT R23, R0, 0x7610, R23 ;  /* 0x0000761000177816 */ /* 0x000fe20000000017 */
[----:B------:R-:W-:Y:S05]  /*1520*/  BRA `(.L_x_881) ;  /* 0x00000bb000007947 */ /* 0x000fea0003800000 */
.L_x_876:
        /* <DEDUP_REMOVED lines=11> */
[----:B------:R-:W-:-:S04]  /*15e0*/  F2FP.PACK_AB R0, RZ, R0 ;  /* 0x00000000ff00723e */ /* 0x000fc800000000ff */
[----:B------:R-:W-:Y:S01]  /*15f0*/  PRMT R23, R0, 0x7610, R23 ;  /* 0x0000761000177816 */ /* 0x000fe20000000017 */
[----:B------:R-:W-:Y:S05]  /*1600*/  BRA `(.L_x_881) ;  /* 0x00000ad000007947 */ /* 0x000fea0003800000 */
.L_x_890:
[----:B------:R-:W2:Y:S02]  /*1610*/  LDG.E.64 R2, [R2.64] ;  /* 0x0000002402027981 */ /* 0x000ea4000c1e1b00 */
[----:B--2---:R-:W0:Y:S01]  /*1620*/  F2F.F32.F64 R0, R2 ;  /* 0x0000000200007310 */ /* 0x004e220000301000 */
[----:B------:R-:W0:-:S14]  /*1630*/  DSETP.GEU.AND P0, PT, |R2|, c[0x2][0x0], PT ;  /* 0x008000000200762a */ /* 0x000e1c0003f0e200 */
[----:B0-----:R-:W-:-:S05]  /*1640*/  @!P0 FMUL R0, R0, 1.175494350822287508e-38 ;  /* 0x0080000000008820 */ /* 0x001fca0000400000 */
[----:B------:R-:W-:-:S04]  /*1650*/  F2FP.PACK_AB R0, RZ, R0 ;  /* 0x00000000ff00723e */ /* 0x000fc800000000ff */
[----:B------:R-:W-:Y:S01]  /*1660*/  PRMT R23, R0, 0x7610, R23 ;  /* 0x0000761000177816 */ /* 0x000fe20000000017 */
[----:B------:R-:W-:Y:S05]  /*1670*/  BRA `(.L_x_881) ;  /* 0x00000a6000007947 */ /* 0x000fea0003800000 */
.L_x_889:
        /* <DEDUP_REMOVED lines=25> */
[----:B------:R-:W-:-:S04]  /*1810*/  F2FP.PACK_AB R5, RZ, R5 ;  /* 0x00000005ff05723e */ /* 0x000fc800000000ff */
[----:B------:R-:W-:Y:S01]  /*1820*/  PRMT R23, R5, 0x7610, R23 ;  /* 0x0000761005177816 */ /* 0x000fe20000000017 */
[----:B------:R-:W-:Y:S05]  /*1830*/  BRA `(.L_x_881) ;  /* 0x000008a000007947 */ /* 0x000fea0003800000 */
.L_x_892:
        /* <DEDUP_REMOVED lines=12> */
[----:B------:R-:W-:-:S04]  /*1900*/  F2FP.PACK_AB R4, RZ, R4 ;  /* 0x00000004ff04723e */ /* 0x000fc800000000ff */
[----:B------:R-:W-:Y:S01]  /*1910*/  PRMT R23, R4, 0x7610, R23 ;  /* 0x0000761004177816 */ /* 0x000fe20000000017 */
[----:B------:R-:W-:Y:S05]  /*1920*/  BRA `(.L_x_881) ;  /* 0x000007b000007947 */ /* 0x000fea0003800000 */
.L_x_891:
[----:B------:R-:W2:Y:S02]  /*1930*/  LDG.E.U16 R0, [R2.64] ;  /* 0x0000002402007981 */ /* 0x000ea4000c1e1500 */
[----:B--2---:R-:W-:-:S04]  /*1940*/  PRMT R0, RZ, 0x5410, R0 ;  /* 0x00005410ff007816 */ /* 0x004fc80000000000 */
[----:B------:R-:W-:-:S04]  /*1950*/  F2FP.PACK_AB R0, RZ, R0 ;  /* 0x00000000ff00723e */ /* 0x000fc800000000ff */
[----:B------:R-:W-:Y:S01]  /*1960*/  PRMT R23, R0, 0x7610, R23 ;  /* 0x0000761000177816 */ /* 0x000fe20000000017 */
[----:B------:R-:W-:Y:S05]  /*1970*/  BRA `(.L_x_881) ;  /* 0x0000076000007947 */ /* 0x000fea0003800000 */
.L_x_888:
        /* <DEDUP_REMOVED lines=10> */
[----:B0-----:R-:W-:Y:S01]  /*1a20*/  F2FP.PACK_AB R23, RZ, R0 ;  /* 0x00000000ff17723e */ /* 0x001fe200000000ff */
[----:B------:R-:W-:Y:S05]  /*1a30*/  BRA `(.L_x_881) ;  /* 0x000006a000007947 */ /* 0x000fea0003800000 */
.L_x_895:
        /* <DEDUP_REMOVED lines=21> */
.L_x_899:
[----:B------:R-:W-:Y:S05]  /*1b90*/  BSYNC B1 ;  /* 0x0000000000017941 */ /* 0x000fea0003800000 */
.L_x_898:
[----:B------:R-:W-:Y:S01]  /*1ba0*/  LEA R3, R0, 0x3b800000, 0x17 ;  /* 0x3b80000000037811 */ /* 0x000fe200078eb8ff */
[----:B------:R-:W-:-:S05]  /*1bb0*/  IMAD.SHL.U32 R0, R2, 0x100000, RZ ;  /* 0x0010000002007824 */ /* 0x000fca00078e00ff */
[----:B------:R-:W-:Y:S02]  /*1bc0*/  LOP3.LUT R0, R3, R0, R4, 0xfe, !PT ;  /* 0x0000000003007212 */ /* 0x000fe400078efe04 */
.L_x_897:
[----:B------:R-:W-:Y:S05]  /*1bd0*/  BSYNC B0 ;  /* 0x0000000000007941 */ /* 0x000fea0003800000 */
.L_x_896:
[----:B------:R-:W-:-:S04]  /*1be0*/  F2FP.PACK_AB R0, RZ, R0 ;  /* 0x00000000ff00723e */ /* 0x000fc800000000ff */
[----:B------:R-:W-:Y:S01]  /*1bf0*/  PRMT R23, R0, 0x7610, R23 ;  /* 0x0000761000177816 */ /* 0x000fe20000000017 */
[----:B------:R-:W-:Y:S05]  /*1c00*/  BRA `(.L_x_881) ;  /* 0x000004d000007947 */ /* 0x000fea0003800000 */
.L_x_894:
        /* <DEDUP_REMOVED lines=21> */
.L_x_903:
[----:B------:R-:W-:Y:S05]  /*1d60*/  BSYNC B1 ;  /* 0x0000000000017941 */ /* 0x000fea0003800000 */
.L_x_902:
[----:B------:R-:W-:Y:S01]  /*1d70*/  LEA R3, R0, 0x37800000, 0x17 ;  /* 0x3780000000037811 */ /* 0x000fe200078eb8ff */
[----:B------:R-:W-:-:S05]  /*1d80*/  IMAD.SHL.U32 R0, R2, 0x200000, RZ ;  /* 0x0020000002007824 */ /* 0x000fca00078e00ff */
[----:B------:R-:W-:Y:S02]  /*1d90*/  LOP3.LUT R0, R3, R0, R4, 0xfe, !PT ;  /* 0x0000000003007212 */ /* 0x000fe400078efe04 */
.L_x_901:
[----:B------:R-:W-:Y:S05]  /*1da0*/  BSYNC B0 ;  /* 0x0000000000007941 */ /* 0x000fea0003800000 */
.L_x_900:
[----:B------:R-:W-:-:S04]  /*1db0*/  F2FP.PACK_AB R0, RZ, R0 ;  /* 0x00000000ff00723e */ /* 0x000fc800000000ff */
[----:B------:R-:W-:Y:S01]  /*1dc0*/  PRMT R23, R0, 0x7610, R23 ;  /* 0x0000761000177816 */ /* 0x000fe20000000017 */
[----:B------:R-:W-:Y:S05]  /*1dd0*/  BRA `(.L_x_881) ;  /* 0x0000030000007947 */ /* 0x000fea0003800000 */
.L_x_893:
        /* <DEDUP_REMOVED lines=14> */
.L_x_907:
[----:B------:R-:W-:Y:S05]  /*1ec0*/  BSYNC B0 ;  /* 0x0000000000007941 */ /* 0x000fea0003800000 */
.L_x_906:
[----:B------:R-:W-:-:S04]  /*1ed0*/  F2FP.PACK_AB R0, RZ, R0 ;  /* 0x00000000ff00723e */ /* 0x000fc800000000ff */
[----:B------:R-:W-:Y:S01]  /*1ee0*/  PRMT R23, R0, 0x7610, R23 ;  /* 0x0000761000177816 */ /* 0x000fe20000000017 */
[----:B------:R-:W-:Y:S05]  /*1ef0*/  BRA `(.L_x_881) ;  /* 0x000001e000007947 */ /* 0x000fea0003800000 */
.L_x_880:
        /* <DEDUP_REMOVED lines=21> */
.L_x_905:
[----:B------:R-:W2:Y:S02]  /*2050*/  LDG.E.64 R2, [R2.64] ;  /* 0x0000002402027981 */ /* 0x000ea4000c1e1b00 */
[----:B--2---:R-:W0:Y:S02]  /*2060*/  I2F.U64 R0, R2 ;  /* 0x0000000200007312 */ /* 0x004e240000301000 */
[----:B0-----:R-:W-:-:S04]  /*2070*/  F2FP.PACK_AB R0, RZ, R0 ;  /* 0x00000000ff00723e */ /* 0x001fc800000000ff */
[----:B------:R-:W-:Y:S01]  /*2080*/  PRMT R23, R0, 0x7610, R23 ;  /* 0x0000761000177816 */ /* 0x000fe20000000017 */
[----:B------:R-:W-:Y:S05]  /*2090*/  BRA `(.L_x_881) ;  /* 0x0000004000007947 */ /* 0x000fea0003800000 */
.L_x_904:
[----:B------:R-:W2:Y:S02]  /*20a0*/  LDG.E R2, [R2.64] ;  /* 0x0000002402027981 */ /* 0x000ea4000c1e1900 */
[----:B--2---:R-:W0:Y:S02]  /*20b0*/  I2F.U32 R0, R2 ;  /* 0x0000000200007306 */ /* 0x004e240000201000 */
[----:B0-----:R-:W-:-:S04]  /*20c0*/  F2FP.PACK_AB R0, RZ, R0 ;  /* 0x00000000ff00723e */ /* 0x001fc800000000ff */
[----:B------:R-:W-:Y:S02]  /*20d0*/  PRMT R23, R0, 0x7610, R23 ;  /* 0x0000761000177816 */ /* 0x000fe40000000017 */
.L_x_881:
        /* <DEDUP_REMOVED lines=16> */
[----:B0-----:R-:W-:Y:S01]  /*21e0*/  F2FP.PACK_AB R0, RZ, R0 ;  /* 0x00000000ff00723e */ /* 0x001fe200000000ff */
[----:B------:R-:W-:Y:S05]  /*21f0*/  BRA `(.L_x_913) ;  /* 0x00000e5000007947 */ /* 0x000fea0003800000 */
.L_x_911:
[----:B------:R-:W2:Y:S02]  /*2200*/  LDG.E.U8 R2, [R2.64] ;  /* 0x0000002402027981 */ /* 0x000ea4000c1e1100 */
[----:B--2---:R-:W0:Y:S02]  /*2210*/  I2F.U16 R0, R2 ;  /* 0x0000000200007306 */ /* 0x004e240000101000 */
[----:B0-----:R-:W-:Y:S01]  /*2220*/  F2FP.PACK_AB R0, RZ, R0 ;  /* 0x00000000ff00723e */ /* 0x001fe200000000ff */
[----:B------:R-:W-:Y:S05]  /*2230*/  BRA `(.L_x_913) ;  /* 0x00000e1000007947 */ /* 0x000fea0003800000 */
.L_x_910:
        /* <DEDUP_REMOVED lines=8> */
[----:B0-----:R-:W-:Y:S01]  /*22c0*/  F2FP.PACK_AB R0, RZ, R0 ;  /* 0x00000000ff00723e */ /* 0x001fe200000000ff */
[----:B------:R-:W-:Y:S05]  /*22d0*/  BRA `(.L_x_913) ;  /* 0x00000d7000007947 */ /* 0x000fea0003800000 */
.L_x_915:
[----:B------:R-:W2:Y:S02]  /*22e0*/  LDG.E R2, [R2.64] ;  /* 0x0000002402027981 */ /* 0x000ea4000c1e1900 */
[----:B--2---:R-:W0:Y:S02]  /*22f0*/  I2F R0, R2 ;  /* 0x0000000200007306 */ /* 0x004e240000201400 */
[----:B0-----:R-:W-:Y:S01]  /*2300*/  F2FP.PACK_AB R0, RZ, R0 ;  /* 0x00000000ff00723e */ /* 0x001fe200000000ff */
[----:B------:R-:W-:Y:S05]  /*2310*/  BRA `(.L_x_913) ;  /* 0x00000d3000007947 */ /* 0x000fea0003800000 */
.L_x_914:
[----:B------:R-:W2:Y:S02]  /*2320*/  LDG.E.U16 R2, [R2.64] ;  /* 0x0000002402027981 */ /* 0x000ea4000c1e1500 */
[----:B--2---:R-:W0:Y:S02]  /*2330*/  I2F.S16 R0, R2 ;  /* 0x0000000200007306 */ /* 0x004e240000101400 */
[----:B0-----:R-:W-:Y:S01]  /*2340*/  F2FP.PACK_AB R0, RZ, R0 ;  /* 0x00000000ff00723e */ /* 0x001fe200000000ff */
[----:B------:R-:W-:Y:S05]  /*2350*/  BRA `(.L_x_913) ;  /* 0x00000cf000007947 */ /* 0x000fea0003800000 */
.L_x_909:
        /* <DEDUP_REMOVED lines=9> */
.L_x_917:
[----:B------:R0:W5:Y:S01]  /*23f0*/  LDG.E.U16 R0, [R2.64] ;  /* 0x0000002402007981 */ /* 0x000162000c1e1500 */
[----:B------:R-:W-:Y:S05]  /*2400*/  BRA `(.L_x_913) ;  /* 0x00000c4000007947 */ /* 0x000fea0003800000 */
.L_x_916:
        /* <DEDUP_REMOVED lines=9> */
.L_x_919:
[----:B------:R0:W5:Y:S01]  /*24a0*/  LDG.E.U16 R0, [R2.64] ;  /* 0x0000002402007981 */ /* 0x000162000c1e1500 */
[----:B------:R-:W-:Y:S05]  /*24b0*/  BRA `(.L_x_913) ;  /* 0x00000b9000007947 */ /* 0x000fea0003800000 */
.L_x_918:
[----:B------:R-:W2:Y:S02]  /*24c0*/  LDG.E.64 R2, [R2.64] ;  /* 0x0000002402027981 */ /* 0x000ea4000c1e1b00 */
[----:B--2---:R-:W0:Y:S01]  /*24d0*/  F2F.F32.F64 R0, R2 ;  /* 0x0000000200007310 */ /* 0x004e220000301000 */
[----:B------:R-:W0:-:S14]  /*24e0*/  DSETP.GEU.AND P0, PT, |R2|, c[0x2][0x0], PT ;  /* 0x008000000200762a */ /* 0x000e1c0003f0e200 */
[----:B0-----:R-:W-:-:S05]  /*24f0*/  @!P0 FMUL R0, R0, 1.175494350822287508e-38 ;  /* 0x0080000000008820 */ /* 0x001fca0000400000 */
[----:B------:R-:W-:Y:S01]  /*2500*/  F2FP.PACK_AB R0, RZ, R0 ;  /* 0x00000000ff00723e */ /* 0x000fe200000000ff */
[----:B------:R-:W-:Y:S05]  /*2510*/  BRA `(.L_x_913) ;  /* 0x00000b3000007947 */ /* 0x000fea0003800000 */
.L_x_908:
        /* <DEDUP_REMOVED lines=11> */
[----:B------:R-:W-:Y:S01]  /*25d0*/  F2FP.PACK_AB R0, RZ, R0 ;  /* 0x00000000ff00723e */ /* 0x000fe200000000ff */
[----:B------:R-:W-:Y:S05]  /*25e0*/  BRA `(.L_x_913) ;  /* 0x00000a6000007947 */ /* 0x000fea0003800000 */
.L_x_922:
[----:B------:R-:W2:Y:S02]  /*25f0*/  LDG.E.64 R2, [R2.64] ;  /* 0x0000002402027981 */ /* 0x000ea4000c1e1b00 */
[----:B--2---:R-:W0:Y:S01]  /*2600*/  F2F.F32.F64 R0, R2 ;  /* 0x0000000200007310 */ /* 0x004e220000301000 */
[----:B------:R-:W0:-:S14]  /*2610*/  DSETP.GEU.AND P0, PT, |R2|, c[0x2][0x0], PT ;  /* 0x008000000200762a */ /* 0x000e1c0003f0e200 */
[----:B0-----:R-:W-:-:S05]  /*2620*/  @!P0 FMUL R0, R0, 1.175494350822287508e-38 ;  /* 0x0080000000008820 */ /* 0x001fca0000400000 */
[----:B------:R-:W-:Y:S01]  /*2630*/  F2FP.PACK_AB R0, RZ, R0 ;  /* 0x00000000ff00723e */ /* 0x000fe200000000ff */
[----:B------:R-:W-:Y:S05]  /*2640*/  BRA `(.L_x_913) ;  /* 0x00000a0000007947 */ /* 0x000fea0003800000 */
.L_x_921:
        /* <DEDUP_REMOVED lines=28> */
.L_x_924:
        /* <DEDUP_REMOVED lines=15> */
.L_x_923:
[----:B------:R-:W2:Y:S02]  /*2900*/  LDG.E.U16 R0, [R2.64] ;  /* 0x0000002402007981 */ /* 0x000ea4000c1e1500 */
[----:B--2---:R-:W-:-:S04]  /*2910*/  PRMT R0, RZ, 0x5410, R0 ;  /* 0x00005410ff007816 */ /* 0x004fc80000000000 */
[----:B------:R-:W-:Y:S01]  /*2920*/  F2FP.PACK_AB R0, RZ, R0 ;  /* 0x00000000ff00723e */ /* 0x000fe200000000ff */
[----:B------:R-:W-:Y:S05]  /*2930*/  BRA `(.L_x_913) ;  /* 0x0000071000007947 */ /* 0x000fea0003800000 */
.L_x_920:
        /* <DEDUP_REMOVED lines=12> */
.L_x_927:
        /* <DEDUP_REMOVED lines=21> */
.L_x_931:
[----:B------:R-:W-:Y:S05]  /*2b50*/  BSYNC B1 ;  /* 0x0000000000017941 */ /* 0x000fea0003800000 */
.L_x_930:
[----:B------:R-:W-:Y:S01]  /*2b60*/  LEA R3, R0, 0x3b800000, 0x17 ;  /* 0x3b80000000037811 */ /* 0x000fe200078eb8ff */
[----:B------:R-:W-:-:S05]  /*2b70*/  IMAD.SHL.U32 R0, R2, 0x100000, RZ ;  /* 0x0010000002007824 */ /* 0x000fca00078e00ff */
[----:B------:R-:W-:Y:S02]  /*2b80*/  LOP3.LUT R0, R3, R0, R4, 0xfe, !PT ;  /* 0x0000000003007212 */ /* 0x000fe400078efe04 */
.L_x_929:
[----:B------:R-:W-:Y:S05]  /*2b90*/  BSYNC B0 ;  /* 0x0000000000007941 */ /* 0x000fea0003800000 */
.L_x_928:
[----:B------:R-:W-:Y:S01]  /*2ba0*/  F2FP.PACK_AB R0, RZ, R0 ;  /* 0x00000000ff00723e */ /* 0x000fe200000000ff */
[----:B------:R-:W-:Y:S05]  /*2bb0*/  BRA `(.L_x_913) ;  /* 0x0000049000007947 */ /* 0x000fea0003800000 */
.L_x_926:
        /* <DEDUP_REMOVED lines=21> */
.L_x_935:
[----:B------:R-:W-:Y:S05]  /*2d10*/  BSYNC B1 ;  /* 0x0000000000017941 */ /* 0x000fea0003800000 */
.L_x_934:
[----:B------:R-:W-:Y:S01]  /*2d20*/  LEA R3, R0, 0x37800000, 0x17 ;  /* 0x3780000000037811 */ /* 0x000fe200078eb8ff */
[----:B------:R-:W-:-:S05]  /*2d30*/  IMAD.SHL.U32 R0, R2, 0x200000, RZ ;  /* 0x0020000002007824 */ /* 0x000fca00078e00ff */
[----:B------:R-:W-:Y:S02]  /*2d40*/  LOP3.LUT R0, R3, R0, R4, 0xfe, !PT ;  /* 0x0000000003007212 */ /* 0x000fe400078efe04 */
.L_x_933:
[----:B------:R-:W-:Y:S05]  /*2d50*/  BSYNC B0 ;  /* 0x0000000000007941 */ /* 0x000fea0003800000 */
.L_x_932:
[----:B------:R-:W-:Y:S01]  /*2d60*/  F2FP.PACK_AB R0, RZ, R0 ;  /* 0x00000000ff00723e */ /* 0x000fe200000000ff */
[----:B------:R-:W-:Y:S05]  /*2d70*/  BRA `(.L_x_913) ;  /* 0x000002d000007947 */ /* 0x000fea0003800000 */
.L_x_925:
        /* <DEDUP_REMOVED lines=14> */
.L_x_939:
[----:B------:R-:W-:Y:S05]  /*2e60*/  BSYNC B0 ;  /* 0x0000000000007941 */ /* 0x000fea0003800000 */
.L_x_938:
[----:B------:R-:W-:Y:S01]  /*2e70*/  F2FP.PACK_AB R0, RZ, R0 ;  /* 0x00000000ff00723e */ /* 0x000fe200000000ff */
[----:B------:R-:W-:Y:S05]  /*2e80*/  BRA `(.L_x_913) ;  /* 0x000001c000007947 */ /* 0x000fea0003800000 */
.L_x_912:
        /* <DEDUP_REMOVED lines=21> */
.L_x_937:
[----:B------:R-:W2:Y:S02]  /*2fe0*/  LDG.E.64 R2, [R2.64] ;  /* 0x0000002402027981 */ /* 0x000ea4000c1e1b00 */
[----:B--2---:R-:W0:Y:S02]  /*2ff0*/  I2F.U64 R0, R2 ;  /* 0x0000000200007312 */ /* 0x004e240000301000 */
[----:B0-----:R-:W-:Y:S01]  /*3000*/  F2FP.PACK_AB R0, RZ, R0 ;  /* 0x00000000ff00723e */ /* 0x001fe200000000ff */
[----:B------:R-:W-:Y:S05]  /*3010*/  BRA `(.L_x_913) ;  /* 0x0000003000007947 */ /* 0x000fea0003800000 */
.L_x_936:
[----:B------:R-:W2:Y:S02]  /*3020*/  LDG.E R2, [R2.64] ;  /* 0x0000002402027981 */ /* 0x000ea4000c1e1900 */
[----:B--2---:R-:W0:Y:S02]  /*3030*/  I2F.U32 R0, R2 ;  /* 0x0000000200007306 */ /* 0x004e240000201000 */
[----:B0-----:R-:W-:-:S06]  /*3040*/  F2FP.PACK_AB R0, RZ, R0 ;  /* 0x00000000ff00723e */ /* 0x001fcc00000000ff */
.L_x_913:
[----:B-----5:R-:W-:Y:S01]  /*3050*/  HADD2.F32 R0, -RZ, R0.H0_H0 ;  /* 0x20000000ff007230 */ /* 0x020fe20000004100 */
[----:B------:R-:W1:Y:S01]  /*3060*/  LDC.U8 R5, c[0x0][0x3f0] ;  /* 0x0000fc00ff057b82 */ /* 0x000e620000000000 */
[----:B------:R-:W-:-:S03]  /*3070*/  HADD2.F32 R23, -RZ, R23.H0_H0 ;  /* 0x20000017ff177230 */ /* 0x000fc60000004100 */
        /* <DEDUP_REMOVED lines=10> */
[----:B------:R-:W-:Y:S01]  /*3120*/  F2FP.PACK_AB R23, RZ, R23 ;  /* 0x00000017ff17723e */ /* 0x000fe200000000ff */
        /* <DEDUP_REMOVED lines=9> */
[----:B------:R-:W-:-:S04]  /*31c0*/  HADD2.F32 R0, -RZ, R23.H0_H0 ;  /* 0x20000017ff007230 */ /* 0x000fc80000004100 */
[----:B------:R-:W0:Y:S02]  /*31d0*/  F2I.FTZ.TRUNC.NTZ R3, R0 ;  /* 0x0000000000037305 */ /* 0x000e24000021f100 */
[----:B0-----:R0:W-:Y:S01]  /*31e0*/  STG.E.U8 [R16.64], R3 ;  /* 0x0000000310007986 */ /* 0x0011e2000c101124 */
[----:B------:R-:W-:Y:S05]  /*31f0*/  BRA `(.L_x_945) ;  /* 0x00000e8000007947 */ /* 0x000fea0003800000 */
.L_x_943:
[----:B------:R-:W-:-:S06]  /*3200*/  HADD2.F32 R3, -RZ, R23.H0_H0 ;  /* 0x20000017ff037230 */ /* 0x000fcc0000004100 */
[----:B------:R-:W0:Y:S02]  /*3210*/  F2I.S64.TRUNC R2, R3 ;  /* 0x0000000300027311 */ /* 0x000e24000020d900 */
[----:B0-----:R0:W-:Y:S01]  /*3220*/  STG.E.U8 [R16.64], R2 ;  /* 0x0000000210007986 */ /* 0x0011e2000c101124 */
[----:B------:R-:W-:Y:S05]  /*3230*/  BRA `(.L_x_945) ;  /* 0x00000e4000007947 */ /* 0x000fea0003800000 */
.L_x_942:
[----:B------:R-:W-:-:S13]  /*3240*/  ISETP.NE.AND P0, PT, R4, 0x2, PT ;  /* 0x000000020400780c */ /* 0x000fda0003f05270 */
[----:B------:R-:W-:Y:S05]  /*3250*/  @!P0 BRA `(.L_x_946) ;  /* 0x000000c000008947 */ /* 0x000fea0003800000 */
[----:B------:R-:W-:-:S13]  /*3260*/  ISETP.NE.AND P0, PT, R4, 0x3, PT ;  /* 0x000000030400780c */ /* 0x000fda0003f05270 */
[----:B------:R-:W-:Y:S05]  /*3270*/  @!P0 BRA `(.L_x_947) ;  /* 0x0000006000008947 */ /* 0x000fea0003800000 */
[----:B------:R-:W-:-:S13]  /*3280*/  ISETP.NE.AND P0, PT, R4, 0x4, PT ;  /* 0x000000040400780c */ /* 0x000fda0003f05270 */
[----:B------:R-:W-:Y:S05]  /*3290*/  @P0 BRA `(.L_x_944) ;  /* 0x00000c3000000947 */ /* 0x000fea0003800000 */
[----:B------:R-:W-:-:S06]  /*32a0*/  HADD2.F32 R2, -RZ, R23.H0_H0 ;  /* 0x20000017ff027230 */ /* 0x000fcc0000004100 */
[----:B------:R-:W0:Y:S02]  /*32b0*/  F2I.S64.TRUNC R2, R2 ;  /* 0x0000000200027311 */ /* 0x000e24000020d900 */
[----:B0-----:R0:W-:Y:S01]  /*32c0*/  STG.E.64 [R16.64], R2 ;  /* 0x0000000210007986 */ /* 0x0011e2000c101b24 */
[----:B------:R-:W-:Y:S05]  /*32d0*/  BRA `(.L_x_945) ;  /* 0x00000da000007947 */ /* 0x000fea0003800000 */
.L_x_947:
[----:B------:R-:W-:-:S06]  /*32e0*/  HADD2.F32 R23, -RZ, R23.H0_H0 ;  /* 0x20000017ff177230 */ /* 0x000fcc0000004100 */
[----:B------:R-:W0:Y:S02]  /*32f0*/  F2I.FTZ.TRUNC.NTZ R23, R23 ;  /* 0x0000001700177305 */ /* 0x000e24000021f100 */
[----:B0-----:R0:W-:Y:S01]  /*3300*/  STG.E [R16.64], R23 ;  /* 0x0000001710007986 */ /* 0x0011e2000c101924 */
[----:B------:R-:W-:Y:S05]  /*3310*/  BRA `(.L_x_945) ;  /* 0x00000d6000007947 */ /* 0x000fea0003800000 */
.L_x_946:
[----:B------:R-:W-:-:S06]  /*3320*/  HADD2.F32 R23, -RZ, R23.H0_H0 ;  /* 0x20000017ff177230 */ /* 0x000fcc0000004100 */
[----:B------:R-:W0:Y:S02]  /*3330*/  F2I.FTZ.TRUNC.NTZ R23, R23 ;  /* 0x0000001700177305 */ /* 0x000e24000021f100 */
[----:B0-----:R0:W-:Y:S01]  /*3340*/  STG.E.U16 [R16.64], R23 ;  /* 0x0000001710007986 */ /* 0x0011e2000c101524 */
[----:B------:R-:W-:Y:S05]  /*3350*/  BRA `(.L_x_945) ;  /* 0x00000d2000007947 */ /* 0x000fea0003800000 */
.L_x_941:
[----:B------:R-:W-:-:S13]  /*3360*/  ISETP.GT.AND P0, PT, R4, 0x6, PT ;  /* 0x000000060400780c */ /* 0x000fda0003f04270 */
[----:B------:R-:W-:Y:S05]  /*3370*/  @P0 BRA `(.L_x_948) ;  /* 0x0000009000000947 */ /* 0x000fea0003800000 */
[----:B------:R-:W-:-:S13]  /*3380*/  ISETP.NE.AND P0, PT, R4, 0x5, PT ;  /* 0x000000050400780c */ /* 0x000fda0003f05270 */
[----:B------:R-:W-:Y:S05]  /*3390*/  @!P0 BRA `(.L_x_949) ;  /* 0x0000005000008947 */ /* 0x000fea0003800000 */
[----:B------:R-:W-:-:S13]  /*33a0*/  ISETP.NE.AND P0, PT, R4, 0x6, PT ;  /* 0x000000060400780c */ /* 0x000fda0003f05270 */
[----:B------:R-:W-:Y:S05]  /*33b0*/  @P0 BRA `(.L_x_944) ;  /* 0x00000b1000000947 */ /* 0x000fea0003800000 */
[----:B------:R-:W-:-:S05]  /*33c0*/  HADD2.F32 R23, -RZ, R23.H0_H0 ;  /* 0x20000017ff177230 */ /* 0x000fca0000004100 */
[----:B------:R0:W-:Y:S01]  /*33d0*/  STG.E [R16.64], R23 ;  /* 0x0000001710007986 */ /* 0x0001e2000c101924 */
[----:B------:R-:W-:Y:S05]  /*33e0*/  BRA `(.L_x_945) ;  /* 0x00000c9000007947 */ /* 0x000fea0003800000 */
.L_x_949:
[----:B------:R0:W-:Y:S01]  /*33f0*/  STG.E.U16 [R16.64], R23 ;  /* 0x0000001710007986 */ /* 0x0001e2000c101524 */
[----:B------:R-:W-:Y:S05]  /*3400*/  BRA `(.L_x_945) ;  /* 0x00000c7000007947 */ /* 0x000fea0003800000 */
.L_x_948:
[----:B------:R-:W-:-:S13]  /*3410*/  ISETP.NE.AND P0, PT, R4, 0x7, PT ;  /* 0x000000070400780c */ /* 0x000fda0003f05270 */
[----:B------:R-:W-:Y:S05]  /*3420*/  @!P0 BRA `(.L_x_950) ;  /* 0x000000d000008947 */ /* 0x000fea0003800000 */
[----:B------:R-:W-:-:S13]  /*3430*/  ISETP.NE.AND P0, PT, R4, 0x8, PT ;  /* 0x000000080400780c */ /* 0x000fda0003f05270 */
[----:B------:R-:W-:Y:S05]  /*3440*/  @!P0 BRA `(.L_x_951) ;  /* 0x0000006000008947 */ /* 0x000fea0003800000 */
[----:B------:R-:W-:-:S13]  /*3450*/  ISETP.NE.AND P0, PT, R4, 0x9, PT ;  /* 0x000000090400780c */ /* 0x000fda0003f05270 */
[----:B------:R-:W-:Y:S05]  /*3460*/  @P0 BRA `(.L_x_944) ;  /* 0x00000a6000000947 */ /* 0x000fea0003800000 */
[----:B------:R-:W-:Y:S01]  /*3470*/  HADD2.F32 R2, -RZ, R23.H0_H0 ;  /* 0x20000017ff027230 */ /* 0x000fe20000004100 */
[----:B------:R-:W-:-:S05]  /*3480*/  IMAD.MOV.U32 R3, RZ, RZ, RZ ;  /* 0x000000ffff037224 */ /* 0x000fca00078e00ff */
[----:B------:R0:W-:Y:S01]  /*3490*/  STG.E.64 [R16.64], R2 ;  /* 0x0000000210007986 */ /* 0x0001e2000c101b24 */
[----:B------:R-:W-:Y:S05]  /*34a0*/  BRA `(.L_x_945) ;  /* 0x00000bd000007947 */ /* 0x000fea0003800000 */
.L_x_951:
[----:B------:R-:W-:-:S05]  /*34b0*/  HADD2.F32 R0, -RZ, R23.H0_H0 ;  /* 0x20000017ff007230 */ /* 0x000fca0000004100 */
[----:B------:R-:W-:-:S04]  /*34c0*/  F2FP.PACK_AB R0, RZ, R0 ;  /* 0x00000000ff00723e */ /* 0x000fc800000000ff */
[----:B------:R-:W-:-:S05]  /*34d0*/  PRMT R0, R0, 0x5410, RZ ;  /* 0x0000541000007816 */ /* 0x000fca00000000ff */
[----:B------:R0:W-:Y:S01]  /*34e0*/  STG.E [R16.64], R0 ;  /* 0x0000000010007986 */ /* 0x0001e2000c101924 */
[----:B------:R-:W-:Y:S05]  /*34f0*/  BRA `(.L_x_945) ;  /* 0x00000b8000007947 */ /* 0x000fea0003800000 */
.L_x_950:
[----:B------:R-:W-:-:S05]  /*3500*/  HADD2.F32 R2, -RZ, R23.H0_H0 ;  /* 0x20000017ff027230 */ /* 0x000fca0000004100 */
[----:B------:R-:W-:-:S06]  /*3510*/  FMUL.FTZ R2, R2, 1 ;  /* 0x3f80000002027820 */ /* 0x000fcc0000410000 */
[----:B------:R-:W0:Y:S02]  /*3520*/  F2F.F64.F32 R2, R2 ;  /* 0x0000000200027310 */ /* 0x000e240000201800 */
[----:B0-----:R0:W-:Y:S01]  /*3530*/  STG.E.64 [R16.64], R2 ;  /* 0x0000000210007986 */ /* 0x0011e2000c101b24 */
[----:B------:R-:W-:Y:S05]  /*3540*/  BRA `(.L_x_945) ;  /* 0x00000b3000007947 */ /* 0x000fea0003800000 */
.L_x_940:
        /* <DEDUP_REMOVED lines=8> */
[----:B------:R-:W-:-:S05]  /*35d0*/  HADD2.F32 R23, -RZ, R23.H0_H0 ;  /* 0x20000017ff177230 */ /* 0x000fca0000004100 */
[----:B------:R-:W-:-:S04]  /*35e0*/  FSETP.NEU.FTZ.AND P0, PT, R23, RZ, PT ;  /* 0x000000ff1700720b */ /* 0x000fc80003f1d000 */
[----:B------:R-:W-:-:S05]  /*35f0*/  SEL R3, RZ, 0x1, !P0 ;  /* 0x00000001ff037807 */ /* 0x000fca0004000000 */
[----:B------:R0:W-:Y:S01]  /*3600*/  STG.E.U8 [R16.64], R3 ;  /* 0x0000000310007986 */ /* 0x0001e2000c101124 */
[----:B------:R-:W-:Y:S05]  /*3610*/  BRA `(.L_x_945) ;  /* 0x00000a6000007947 */ /* 0x000fea0003800000 */
.L_x_954:
[----:B------:R-:W-:Y:S01]  /*3620*/  HADD2.F32 R23, -RZ, R23.H0_H0 ;  /* 0x20000017ff177230 */ /* 0x000fe20000004100 */
[----:B------:R-:W-:-:S04]  /*3630*/  CS2R R6, SRZ ;  /* 0x0000000000067805 */ /* 0x000fc8000001ff00 */
[----:B------:R-:W-:-:S06]  /*3640*/  FMUL.FTZ R4, R23, 1 ;  /* 0x3f80000017047820 */ /* 0x000fcc0000410000 */
[----:B------:R-:W0:Y:S02]  /*3650*/  F2F.F64.F32 R4, R4 ;  /* 0x0000000400047310 */ /* 0x000e240000201800 */
[----:B0-----:R0:W-:Y:S01]  /*3660*/  STG.E.128 [R16.64], R4 ;  /* 0x0000000410007986 */ /* 0x0011e2000c101d24 */
[----:B------:R-:W-:Y:S05]  /*3670*/  BRA `(.L_x_945) ;  /* 0x00000a0000007947 */ /* 0x000fea0003800000 */
.L_x_953:
[----:B------:R-:W-:-:S13]  /*3680*/  ISETP.NE.AND P0, PT, R4, 0xf, PT ;  /* 0x0000000f0400780c */ /* 0x000fda0003f05270 */
[----:B------:R-:W-:Y:S05]  /*3690*/  @!P0 BRA `(.L_x_955) ;  /* 0x000002d000008947 */ /* 0x000fea0003800000 */
[----:B------:R-:W-:-:S13]  /*36a0*/  ISETP.NE.AND P0, PT, R4, 0x17, PT ;  /* 0x000000170400780c */ /* 0x000fda0003f05270 */
[----:B------:R-:W-:Y:S05]  /*36b0*/  @!P0 BRA `(.L_x_956) ;  /* 0x0000015000008947 */ /* 0x000fea0003800000 */
[----:B------:R-:W-:-:S13]  /*36c0*/  ISETP.NE.AND P0, PT, R4, 0x18, PT ;  /* 0x000000180400780c */ /* 0x000fda0003f05270 */
[----:B------:R-:W-:Y:S05]  /*36d0*/  @P0 BRA `(.L_x_944) ;  /* 0x000007f000000947 */ /* 0x000fea0003800000 */
[----:B------:R-:W-:Y:S01]  /*36e0*/  HADD2.F32 R23, -RZ, R23.H0_H0 ;  /* 0x20000017ff177230 */ /* 0x000fe20000004100 */
[----:B------:R-:W-:Y:S04]  /*36f0*/  BSSY B0, `(.L_x_957) ;  /* 0x000000e000007945 */ /* 0x000fe80003800000 */
        /* <DEDUP_REMOVED lines=13> */
.L_x_958:
[----:B------:R-:W-:Y:S05]  /*37d0*/  BSYNC B0 ;  /* 0x0000000000007941 */ /* 0x000fea0003800000 */
.L_x_957:
[----:B------:R-:W-:-:S05]  /*37e0*/  LOP3.LUT R3, R0, R3, RZ, 0xfc, !PT ;  /* 0x0000000300037212 */ /* 0x000fca00078efcff */
[----:B------:R0:W-:Y:S01]  /*37f0*/  STG.E.U8 [R16.64], R3 ;  /* 0x0000000310007986 */ /* 0x0001e2000c101124 */
[----:B------:R-:W-:Y:S05]  /*3800*/  BRA `(.L_x_945) ;  /* 0x0000087000007947 */ /* 0x000fea0003800000 */
.L_x_956:
[----:B------:R-:W-:Y:S01]  /*3810*/  HADD2.F32 R23, -RZ, R23.H0_H0 ;  /* 0x20000017ff177230 */ /* 0x000fe20000004100 */
[----:B------:R-:W-:Y:S04]  /*3820*/  BSSY B0, `(.L_x_959) ;  /* 0x000000f000007945 */ /* 0x000fe80003800000 */
        /* <DEDUP_REMOVED lines=11> */
.L_x_960:
[----:B------:R-:W-:Y:S01]  /*38e0*/  IMAD.MOV.U32 R0, RZ, RZ, 0x7f ;  /* 0x0000007fff007424 */ /* 0x000fe200078e00ff */
[----:B------:R-:W-:-:S04]  /*38f0*/  ISETP.GT.U32.AND P0, PT, R2, 0x7f800000, PT ;  /* 0x7f8000000200780c */ /* 0x000fc80003f04070 */
[----:B------:R-:W-:-:S04]  /*3900*/  SEL R0, R0, 0x7c, P0 ;  /* 0x0000007c00007807 */ /* 0x000fc80000000000 */
.L_x_961:
[----:B------:R-:W-:Y:S05]  /*3910*/  BSYNC B0 ;  /* 0x0000000000007941 */ /* 0x000fea0003800000 */
.L_x_959:
[----:B------:R-:W-:-:S04]  /*3920*/  LOP3.LUT R2, R23, 0x80000000, RZ, 0xc0, !PT ;  /* 0x8000000017027812 */ /* 0x000fc800078ec0ff */
[----:B------:R-:W-:-:S04]  /*3930*/  SHF.R.U32.HI R3, RZ, 0x18, R2 ;  /* 0x00000018ff037819 */ /* 0x000fc80000011602 */
[----:B------:R-:W-:-:S05]  /*3940*/  LOP3.LUT R3, R0, R3, RZ, 0xfc, !PT ;  /* 0x0000000300037212 */ /* 0x000fca00078efcff */
[----:B------:R0:W-:Y:S01]  /*3950*/  STG.E.U8 [R16.64], R3 ;  /* 0x0000000310007986 */ /* 0x0001e2000c101124 */
[----:B------:R-:W-:Y:S05]  /*3960*/  BRA `(.L_x_945) ;  /* 0x0000071000007947 */ /* 0x000fea0003800000 */
.L_x_955:
[----:B------:R-:W-:-:S05]  /*3970*/  HADD2.F32 R0, -RZ, R23.H0_H0 ;  /* 0x20000017ff007230 */ /* 0x000fca0000004100 */
[----:B------:R-:W-:-:S05]  /*3980*/  F2FP.BF16.PACK_AB R0, RZ, R0 ;  /* 0x00000000ff00723e */ /* 0x000fca00000010ff */
[----:B------:R0:W-:Y:S01]  /*3990*/  STG.E.U16 [R16.64], R0 ;  /* 0x0000000010007986 */ /* 0x0001e2000c101524 */
[----:B------:R-:W-:Y:S05]  /*39a0*/  BRA `(.L_x_945) ;  /* 0x000006d000007947 */ /* 0x000fea0003800000 */
.L_x_952:
        /* <DEDUP_REMOVED lines=8> */
[----:B------:R-:W-:-:S06]  /*3a30*/  HADD2.F32 R3, -RZ, R23.H0_H0 ;  /* 0x20000017ff037230 */ /* 0x000fcc0000004100 */
[----:B------:R-:W0:Y:S02]  /*3a40*/  F2I.FTZ.U32.TRUNC.NTZ R3, R3 ;  /* 0x0000000300037305 */ /* 0x000e24000021f000 */
[----:B0-----:R0:W-:Y:S01]  /*3a50*/  STG.E.U16 [R16.64], R3 ;  /* 0x0000000310007986 */ /* 0x0011e2000c101524 */
[----:B------:R-:W-:Y:S05]  /*3a60*/  BRA `(.L_x_945) ;  /* 0x0000061000007947 */ /* 0x000fea0003800000 */
.L_x_964:
[----:B------:R-:W-:Y:S01]  /*3a70*/  HADD2.F32 R23, -RZ, R23.H0_H0 ;  /* 0x20000017ff177230 */ /* 0x000fe20000004100 */
[----:B------:R-:W-:Y:S01]  /*3a80*/  BSSY B0, `(.L_x_965) ;  /* 0x0000014000007945 */ /* 0x000fe20003800000 */
[----:B------:R-:W-:-:S03]  /*3a90*/  IMAD.MOV.U32 R8, RZ, RZ, 0x80 ;  /* 0x00000080ff087424 */ /* 0x000fc600078e00ff */
        /* <DEDUP_REMOVED lines=14> */
.L_x_967:
[----:B------:R-:W-:-:S04]  /*3b80*/  LOP3.LUT R2, R23, 0x80000000, RZ, 0xc0, !PT ;  /* 0x8000000017027812 */ /* 0x000fc800078ec0ff */
[----:B------:R-:W-:-:S04]  /*3b90*/  SHF.R.U32.HI R3, RZ, 0x18, R2 ;  /* 0x00000018ff037819 */ /* 0x000fc80000011602 */
[----:B------:R-:W-:-:S04]  /*3ba0*/  LOP3.LUT R0, R0, R3, RZ, 0xfc, !PT ;  /* 0x0000000300007212 */ /* 0x000fc800078efcff */
[----:B------:R-:W-:Y:S02]  /*3bb0*/  PRMT R8, R0, 0x7610, R8 ;  /* 0x0000761000087816 */ /* 0x000fe40000000008 */
.L_x_966:
[----:B------:R-:W-:Y:S05]  /*3bc0*/  BSYNC B0 ;  /* 0x0000000000007941 */ /* 0x000fea0003800000 */
.L_x_965:
[----:B------:R0:W-:Y:S01]  /*3bd0*/  STG.E.U8 [R16.64], R8 ;  /* 0x0000000810007986 */ /* 0x0001e2000c101124 */
[----:B------:R-:W-:Y:S05]  /*3be0*/  BRA `(.L_x_945) ;  /* 0x0000049000007947 */ /* 0x000fea0003800000 */
.L_x_963:
        /* <DEDUP_REMOVED lines=17> */
.L_x_970:
[----:B------:R-:W-:-:S04]  /*3d00*/  LOP3.LUT R2, R23, 0x80000000, RZ, 0xc0, !PT ;  /* 0x8000000017027812 */ /* 0x000fc800078ec0ff */
[----:B------:R-:W-:-:S04]  /*3d10*/  SHF.R.U32.HI R3, RZ, 0x18, R2 ;  /* 0x00000018ff037819 */ /* 0x000fc80000011602 */
[----:B------:R-:W-:-:S04]  /*3d20*/  LOP3.LUT R0, R0, R3, RZ, 0xfc, !PT ;  /* 0x0000000300007212 */ /* 0x000fc800078efcff */
[----:B------:R-:W-:Y:S02]  /*3d30*/  PRMT R8, R0, 0x7610, R8 ;  /* 0x0000761000087816 */ /* 0x000fe40000000008 */
.L_x_969:
[----:B------:R-:W-:Y:S05]  /*3d40*/  BSYNC B0 ;  /* 0x0000000000007941 */ /* 0x000fea0003800000 */
.L_x_968:
[----:B------:R0:W-:Y:S01]  /*3d50*/  STG.E.U8 [R16.64], R8 ;  /* 0x0000000810007986 */ /* 0x0001e2000c101124 */
[----:B------:R-:W-:Y:S05]  /*3d60*/  BRA `(.L_x_945) ;  /* 0x0000031000007947 */ /* 0x000fea0003800000 */
.L_x_962:
[----:B------:R-:W-:-:S13]  /*3d70*/  ISETP.NE.AND P0, PT, R4, 0x1c, PT ;  /* 0x0000001c0400780c */ /* 0x000fda0003f05270 */
[----:B------:R-:W-:Y:S05]  /*3d80*/  @!P0 BRA `(.L_x_971) ;  /* 0x000002c000008947 */ /* 0x000fea0003800000 */
[----:B------:R-:W-:-:S13]  /*3d90*/  ISETP.NE.AND P0, PT, R4, 0x1d, PT ;  /* 0x0000001d0400780c */ /* 0x000fda0003f05270 */
[----:B------:R-:W-:Y:S05]  /*3da0*/  @!P0 BRA `(.L_x_972) ;  /* 0x0000026000008947 */ /* 0x000fea0003800000 */
[----:B------:R-:W-:-:S13]  /*3db0*/  ISETP.NE.AND P0, PT, R4, 0x2c, PT ;  /* 0x0000002c0400780c */ /* 0x000fda0003f05270 */
[----:B------:R-:W-:Y:S05]  /*3dc0*/  @P0 BRA `(.L_x_944) ;  /* 0x0000010000000947 */ /* 0x000fea0003800000 */
[----:B------:R-:W-:Y:S01]  /*3dd0*/  HADD2.F32 R23, -RZ, R23.H0_H0 ;  /* 0x20000017ff177230 */ /* 0x000fe20000004100 */
[----:B------:R-:W-:Y:S01]  /*3de0*/  PLOP3.LUT P0, PT, PT, PT, PT, 0x80, 0x0 ;  /* 0x000000000000781c */ /* 0x000fe20003f0f070 */
[----:B------:R-:W-:-:S03]  /*3df0*/  IMAD.MOV.U32 R3, RZ, RZ, 0xff ;  /* 0x000000ffff037424 */ /* 0x000fc600078e00ff */
        /* <DEDUP_REMOVED lines=13> */
.L_x_944:
        /* <DEDUP_REMOVED lines=20> */
.L_x_972:
[----:B------:R-:W-:-:S06]  /*4010*/  HADD2.F32 R2, -RZ, R23.H0_H0 ;  /* 0x20000017ff027230 */ /* 0x000fcc0000004100 */
[----:B------:R-:W0:Y:S02]  /*4020*/  F2I.U64.TRUNC R2, R2 ;  /* 0x0000000200027311 */ /* 0x000e24000020d800 */
[----:B0-----:R0:W-:Y:S01]  /*4030*/  STG.E.64 [R16.64], R2 ;  /* 0x0000000210007986 */ /* 0x0011e2000c101b24 */
[----:B------:R-:W-:Y:S05]  /*4040*/  BRA `(.L_x_945) ;  /* 0x0000003000007947 */ /* 0x000fea0003800000 */
.L_x_971:
[----:B------:R-:W-:-:S06]  /*4050*/  HADD2.F32 R23, -RZ, R23.H0_H0 ;  /* 0x20000017ff177230 */ /* 0x000fcc0000004100 */
[----:B------:R-:W0:Y:S02]  /*4060*/  F2I.FTZ.U32.TRUNC.NTZ R23, R23 ;  /* 0x0000001700177305 */ /* 0x000e24000021f000 */
[----:B0-----:R0:W-:Y:S02]  /*4070*/  STG.E [R16.64], R23 ;  /* 0x0000001710007986 */ /* 0x0011e4000c101924 */
.L_x_945:
[----:B------:R-:W-:-:S05]  /*4080*/  IMAD R18, R19, 0x200, R18 ;  /* 0x0000020013127824 */ /* 0x000fca00078e0212 */
[----:B0-----:R-:W-:Y:S02]  /*4090*/  IADD3 R23, R18, 0x80, RZ ;  /* 0x0000008012177810 */ /* 0x001fe40007ffe0ff */
.L_x_874:
[----:B------:R-:W-:Y:S05]  /*40a0*/  BSYNC B6 ;  /* 0x0000000000067941 */ /* 0x000fea0003800000 */
.L_x_873:
        /* <DEDUP_REMOVED lines=258> */
.L_x_975:
        /* <DEDUP_REMOVED lines=21> */
.L_x_979:
[----:B------:R-:W2:Y:S02]  /*5220*/  LDG.E.U8 R2, [R2.64] ;  /* 0x0000002402027981 */ /* 0x000ea4000c1e1100 */
[----:B--2---:R-:W0:Y:S02]  /*5230*/  I2F.U16 R0, R2 ;  /* 0x0000000200007306 */ /* 0x004e240000101000 */
[----:B0-----:R-:W-:-:S04]  /*5240*/  F2FP.PACK_AB R0, RZ, R0 ;  /* 0x00000000ff00723e */ /* 0x001fc800000000ff */
[----:B------:R-:W-:Y:S01]  /*5250*/  PRMT R19, R0, 0x7610, R19 ;  /* 0x0000761000137816 */ /* 0x000fe20000000013 */
[----:B------:R-:W-:Y:S05]  /*5260*/  BRA `(.L_x_981) ;  /* 0x00000ed000007947 */ /* 0x000fea0003800000 */
.L_x_978:
        /* <DEDUP_REMOVED lines=11> */
.L_x_983:
[----:B------:R-:W2:Y:S02]  /*5320*/  LDG.E R2, [R2.64] ;  /* 0x0000002402027981 */ /* 0x000ea4000c1e1900 */
[----:B--2---:R-:W0:Y:S02]  /*5330*/  I2F R0, R2 ;  /* 0x0000000200007306 */ /* 0x004e240000201400 */
[----:B0-----:R-:W-:-:S04]  /*5340*/  F2FP.PACK_AB R0, RZ, R0 ;  /* 0x00000000ff00723e */ /* 0x001fc800000000ff */
[----:B------:R-:W-:Y:S01]  /*5350*/  PRMT R19, R0, 0x7610, R19 ;  /* 0x0000761000137816 */ /* 0x000fe20000000013 */
[----:B------:R-:W-:Y:S05]  /*5360*/  BRA `(.L_x_981) ;  /* 0x00000dd000007947 */ /* 0x000fea0003800000 */
.L_x_982:
[----:B------:R-:W2:Y:S02]  /*5370*/  LDG.E.U16 R2, [R2.64] ;  /* 0x0000002402027981 */ /* 0x000ea4000c1e1500 */
[----:B--2---:R-:W0:Y:S02]  /*5380*/  I2F.S16 R0, R2 ;  /* 0x0000000200007306 */ /* 0x004e240000101400 */
[----:B0-----:R-:W-:-:S04]  /*5390*/  F2FP.PACK_AB R0, RZ, R0 ;  /* 0x00000000ff00723e */ /* 0x001fc800000000ff */
[----:B------:R-:W-:Y:S01]  /*53a0*/  PRMT R19, R0, 0x7610, R19 ;  /* 0x0000761000137816 */ /* 0x000fe20000000013 */
[----:B------:R-:W-:Y:S05]  /*53b0*/  BRA `(.L_x_981) ;  /* 0x00000d8000007947 */ /* 0x000fea0003800000 */
.L_x_977:
        /* <DEDUP_REMOVED lines=9> */
.L_x_985:
[----:B------:R0:W5:Y:S01]  /*5450*/  LDG.E.U16 R19, [R2.64] ;  /* 0x0000002402137981 */ /* 0x000162000c1e1500 */
[----:B------:R-:W-:Y:S05]  /*5460*/  BRA `(.L_x_981) ;  /* 0x00000cd000007947 */ /* 0x000fea0003800000 */
.L_x_984:
        /* <DEDUP_REMOVED lines=9> */
.L_x_987:
[----:B------:R0:W5:Y:S01]  /*5500*/  LDG.E.U16 R19, [R2.64] ;  /* 0x0000002402137981 */ /* 0x000162000c1e1500 */
[----:B------:R-:W-:Y:S05]  /*5510*/  BRA `(.L_x_981) ;  /* 0x00000c2000007947 */ /* 0x000fea0003800000 */
.L_x_986:
[----:B------:R-:W2:Y:S02]  /*5520*/  LDG.E.64 R2, [R2.64] ;  /* 0x0000002402027981 */ /* 0x000ea4000c1e1b00 */
[----:B--2---:R-:W0:Y:S01]  /*5530*/  F2F.F32.F64 R0, R2 ;  /* 0x0000000200007310 */ /* 0x004e220000301000 */
[----:B------:R-:W0:-:S14]  /*5540*/  DSETP.GEU.AND P0, PT, |R2|, c[0x2][0x0], PT ;  /* 0x008000000200762a */ /* 0x000e1c0003f0e200 */
[----:B0-----:R-:W-:-:S05]  /*5550*/  @!P0 FMUL R0, R0, 1.175494350822287508e-38 ;  /* 0x0080000000008820 */ /* 0x001fca0000400000 */
[----:B------:R-:W-:-:S04]  /*5560*/  F2FP.PACK_AB R0, RZ, R0 ;  /* 0x00000000ff00723e */ /* 0x000fc800000000ff */
[----:B------:R-:W-:Y:S01]  /*5570*/  PRMT R19, R0, 0x7610, R19 ;  /* 0x0000761000137816 */ /* 0x000fe20000000013 */
[----:B------:R-:W-:Y:S05]  /*5580*/  BRA `(.L_x_981) ;  /* 0x00000bb000007947 */ /* 0x000fea0003800000 */
.L_x_976:
        /* <DEDUP_REMOVED lines=14> */
.L_x_990:
[----:B------:R-:W2:Y:S02]  /*5670*/  LDG.E.64 R2, [R2.64] ;  /* 0x0000002402027981 */ /* 0x000ea4000c1e1b00 */
[----:B--2---:R-:W0:Y:S01]  /*5680*/  F2F.F32.F64 R0, R2 ;  /* 0x0000000200007310 */ /* 0x004e220000301000 */
[----:B------:R-:W0:-:S14]  /*5690*/  DSETP.GEU.AND P0, PT, |R2|, c[0x2][0x0], PT ;  /* 0x008000000200762a */ /* 0x000e1c0003f0e200 */
[----:B0-----:R-:W-:-:S05]  /*56a0*/  @!P0 FMUL R0, R0, 1.175494350822287508e-38 ;  /* 0x0080000000008820 */ /* 0x001fca0000400000 */
[----:B------:R-:W-:-:S04]  /*56b0*/  F2FP.PACK_AB R0, RZ, R0 ;  /* 0x00000000ff00723e */ /* 0x000fc800000000ff */
[----:B------:R-:W-:Y:S01]  /*56c0*/  PRMT R19, R0, 0x7610, R19 ;  /* 0x0000761000137816 */ /* 0x000fe20000000013 */
[----:B------:R-:W-:Y:S05]  /*56d0*/  BRA `(.L_x_981) ;  /* 0x00000a6000007947 */ /* 0x000fea0003800000 */
.L_x_989:
        /* <DEDUP_REMOVED lines=28> */
.L_x_992:
        /* <DEDUP_REMOVED lines=15> */
.L_x_991:
[----:B------:R-:W2:Y:S02]  /*5990*/  LDG.E.U16 R0, [R2.64] ;  /* 0x0000002402007981 */ /* 0x000ea4000c1e1500 */
[----:B--2---:R-:W-:-:S04]  /*59a0*/  PRMT R0, RZ, 0x5410, R0 ;  /* 0x00005410ff007816 */ /* 0x004fc80000000000 */
[----:B------:R-:W-:-:S04]  /*59b0*/  F2FP.PACK_AB R0, RZ, R0 ;  /* 0x00000000ff00723e */ /* 0x000fc800000000ff */
[----:B------:R-:W-:Y:S01]  /*59c0*/  PRMT R19, R0, 0x7610, R19 ;  /* 0x0000761000137816 */ /* 0x000fe20000000013 */
[----:B------:R-:W-:Y:S05]  /*59d0*/  BRA `(.L_x_981) ;  /* 0x0000076000007947 */ /* 0x000fea0003800000 */
.L_x_988:
        /* <DEDUP_REMOVED lines=12> */
.L_x_995:
        /* <DEDUP_REMOVED lines=21> */
.L_x_999:
[----:B------:R-:W-:Y:S05]  /*5bf0*/  BSYNC B1 ;  /* 0x0000000000017941 */ /* 0x000fea0003800000 */
.L_x_998:
[----:B------:R-:W-:Y:S01]  /*5c00*/  LEA R3, R0, 0x3b800000, 0x17 ;  /* 0x3b80000000037811 */ /* 0x000fe200078eb8ff */
[----:B------:R-:W-:-:S05]  /*5c10*/  IMAD.SHL.U32 R0, R2, 0x100000, RZ ;  /* 0x0010000002007824 */ /* 0x000fca00078e00ff */
[----:B------:R-:W-:Y:S02]  /*5c20*/  LOP3.LUT R0, R3, R0, R4, 0xfe, !PT ;  /* 0x0000000003007212 */ /* 0x000fe400078efe04 */
.L_x_997:
[----:B------:R-:W-:Y:S05]  /*5c30*/  BSYNC B0 ;  /* 0x0000000000007941 */ /* 0x000fea0003800000 */
.L_x_996:
[----:B------:R-:W-:-:S04]  /*5c40*/  F2FP.PACK_AB R0, RZ, R0 ;  /* 0x00000000ff00723e */ /* 0x000fc800000000ff */
[----:B------:R-:W-:Y:S01]  /*5c50*/  PRMT R19, R0, 0x7610, R19 ;  /* 0x0000761000137816 */ /* 0x000fe20000000013 */
[----:B------:R-:W-:Y:S05]  /*5c60*/  BRA `(.L_x_981) ;  /* 0x000004d000007947 */ /* 0x000fea0003800000 */
.L_x_994:
        /* <DEDUP_REMOVED lines=21> */
.L_x_1003:
[----:B------:R-:W-:Y:S05]  /*5dc0*/  BSYNC B1 ;  /* 0x0000000000017941 */ /* 0x000fea0003800000 */
.L_x_1002:
[----:B------:R-:W-:Y:S01]  /*5dd0*/  LEA R3, R0, 0x37800000, 0x17 ;  /* 0x3780000000037811 */ /* 0x000fe200078eb8ff */
[----:B------:R-:W-:-:S05]  /*5de0*/  IMAD.SHL.U32 R0, R2, 0x200000, RZ ;  /* 0x0020000002007824 */ /* 0x000fca00078e00ff */
[----:B------:R-:W-:Y:S02]  /*5df0*/  LOP3.LUT R0, R3, R0, R4, 0xfe, !PT ;  /* 0x0000000003007212 */ /* 0x000fe400078efe04 */
.L_x_1001:
[----:B------:R-:W-:Y:S05]  /*5e00*/  BSYNC B0 ;  /* 0x0000000000007941 */ /* 0x000fea0003800000 */
.L_x_1000:
[----:B------:R-:W-:-:S04]  /*5e10*/  F2FP.PACK_AB R0, RZ, R0 ;  /* 0x00000000ff00723e */ /* 0x000fc800000000ff */
[----:B------:R-:W-:Y:S01]  /*5e20*/  PRMT R19, R0, 0x7610, R19 ;  /* 0x0000761000137816 */ /* 0x000fe20000000013 */
[----:B------:R-:W-:Y:S05]  /*5e30*/  BRA `(.L_x_981) ;  /* 0x0000030000007947 */ /* 0x000fea0003800000 */
.L_x_993:
        /* <DEDUP_REMOVED lines=14> */
.L_x_1007:
[----:B------:R-:W-:Y:S05]  /*5f20*/  BSYNC B0 ;  /* 0x0000000000007941 */ /* 0x000fea0003800000 */
.L_x_1006:
[----:B------:R-:W-:-:S04]  /*5f30*/  F2FP.PACK_AB R0, RZ, R0 ;  /* 0x00000000ff00723e */ /* 0x000fc800000000ff */
[----:B------:R-:W-:Y:S01]  /*5f40*/  PRMT R19, R0, 0x7610, R19 ;  /* 0x0000761000137816 */ /* 0x000fe20000000013 */
[----:B------:R-:W-:Y:S05]  /*5f50*/  BRA `(.L_x_981) ;  /* 0x000001e000007947 */ /* 0x000fea0003800000 */
.L_x_980:
        /* <DEDUP_REMOVED lines=21> */
.L_x_1005:
[----:B------:R-:W2:Y:S02]  /*60b0*/  LDG.E.64 R2, [R2.64] ;  /* 0x0000002402027981 */ /* 0x000ea4000c1e1b00 */
[----:B--2---:R-:W0:Y:S02]  /*60c0*/  I2F.U64 R0, R2 ;  /* 0x0000000200007312 */ /* 0x004e240000301000 */
[----:B0-----:R-:W-:-:S04]  /*60d0*/  F2FP.PACK_AB R0, RZ, R0 ;  /* 0x00000000ff00723e */ /* 0x001fc800000000ff */
[----:B------:R-:W-:Y:S01]  /*60e0*/  PRMT R19, R0, 0x7610, R19 ;  /* 0x0000761000137816 */ /* 0x000fe20000000013 */
[----:B------:R-:W-:Y:S05]  /*60f0*/  BRA `(.L_x_981) ;  /* 0x0000004000007947 */ /* 0x000fea0003800000 */
.L_x_1004:
[----:B------:R-:W2:Y:S02]  /*6100*/  LDG.E R2, [R2.64] ;  /* 0x0000002402027981 */ /* 0x000ea4000c1e1900 */
[----:B--2---:R-:W0:Y:S02]  /*6110*/  I2F.U32 R0, R2 ;  /* 0x0000000200007306 */ /* 0x004e240000201000 */
[----:B0-----:R-:W-:-:S04]  /*6120*/  F2FP.PACK_AB R0, RZ, R0 ;  /* 0x00000000ff00723e */ /* 0x001fc800000000ff */
[----:B------:R-:W-:Y:S02]  /*6130*/  PRMT R19, R0, 0x7610, R19 ;  /* 0x0000761000137816 */ /* 0x000fe40000000013 */
.L_x_981:
        /* <DEDUP_REMOVED lines=18> */
.L_x_1011:
[----:B------:R-:W2:Y:S02]  /*6260*/  LDG.E.U8 R2, [R2.64] ;  /* 0x0000002402027981 */ /* 0x000ea4000c1e1100 */
[----:B--2---:R-:W0:Y:S02]  /*6270*/  I2F.U16 R0, R2 ;  /* 0x0000000200007306 */ /* 0x004e240000101000 */
[----:B0-----:R-:W-:Y:S01]  /*6280*/  F2FP.PACK_AB R0, RZ, R0 ;  /* 0x00000000ff00723e */ /* 0x001fe200000000ff */
[----:B------:R-:W-:Y:S05]  /*6290*/  BRA `(.L_x_1013) ;  /* 0x00000e1000007947 */ /* 0x000fea0003800000 */
.L_x_1010:
        /* <DEDUP_REMOVED lines=10> */
.L_x_1015:
[----:B------:R-:W2:Y:S02]  /*6340*/  LDG.E R2, [R2.64] ;  /* 0x0000002402027981 */ /* 0x000ea4000c1e1900 */
[----:B--2---:R-:W0:Y:S02]  /*6350*/  I2F R0, R2 ;  /* 0x0000000200007306 */ /* 0x004e240000201400 */
[----:B0-----:R-:W-:Y:S01]  /*6360*/  F2FP.PACK_AB R0, RZ, R0 ;  /* 0x00000000ff00723e */ /* 0x001fe200000000ff */
[----:B------:R-:W-:Y:S05]  /*6370*/  BRA `(.L_x_1013) ;  /* 0x00000d3000007947 */ /* 0x000fea0003800000 */
.L_x_1014:
[----:B------:R-:W2:Y:S02]  /*6380*/  LDG.E.U16 R2, [R2.64] ;  /* 0x0000002402027981 */ /* 0x000ea4000c1e1500 */
[----:B--2---:R-:W0:Y:S02]  /*6390*/  I2F.S16 R0, R2 ;  /* 0x0000000200007306 */ /* 0x004e240000101400 */
[----:B0-----:R-:W-:Y:S01]  /*63a0*/  F2FP.PACK_AB R0, RZ, R0 ;  /* 0x00000000ff00723e */ /* 0x001fe200000000ff */
[----:B------:R-:W-:Y:S05]  /*63b0*/  BRA `(.L_x_1013) ;  /* 0x00000cf000007947 */ /* 0x000fea0003800000 */
.L_x_1009:
        /* <DEDUP_REMOVED lines=9> */
.L_x_1017:
[----:B------:R0:W5:Y:S01]  /*6450*/  LDG.E.U16 R0, [R2.64] ;  /* 0x0000002402007981 */ /* 0x000162000c1e1500 */
[----:B------:R-:W-:Y:S05]  /*6460*/  BRA `(.L_x_1013) ;  /* 0x00000c4000007947 */ /* 0x000fea0003800000 */
.L_x_1016:
        /* <DEDUP_REMOVED lines=9> */
.L_x_1019:
[----:B------:R0:W5:Y:S01]  /*6500*/  LDG.E.U16 R0, [R2.64] ;  /* 0x0000002402007981 */ /* 0x000162000c1e1500 */
[----:B------:R-:W-:Y:S05]  /*6510*/  BRA `(.L_x_1013) ;  /* 0x00000b9000007947 */ /* 0x000fea0003800000 */
.L_x_1018:
[----:B------:R-:W2:Y:S02]  /*6520*/  LDG.E.64 R2, [R2.64] ;  /* 0x0000002402027981 */ /* 0x000ea4000c1e1b00 */
[----:B--2---:R-:W0:Y:S01]  /*6530*/  F2F.F32.F64 R0, R2 ;  /* 0x0000000200007310 */ /* 0x004e220000301000 */
[----:B------:R-:W0:-:S14]  /*6540*/  DSETP.GEU.AND P0, PT, |R2|, c[0x2][0x0], PT ;  /* 0x008000000200762a */ /* 0x000e1c0003f0e200 */
[----:B0-----:R-:W-:-:S05]  /*6550*/  @!P0 FMUL R0, R0, 1.175494350822287508e-38 ;  /* 0x0080000000008820 */ /* 0x001fca0000400000 */
[----:B------:R-:W-:Y:S01]  /*6560*/  F2FP.PACK_AB R0, RZ, R0 ;  /* 0x00000000ff00723e */ /* 0x000fe200000000ff */
[----:B------:R-:W-:Y:S05]  /*6570*/  BRA `(.L_x_1013) ;  /* 0x00000b3000007947 */ /* 0x000fea0003800000 */
.L_x_1008:
        /* <DEDUP_REMOVED lines=13> */
.L_x_1022:
[----:B------:R-:W2:Y:S02]  /*6650*/  LDG.E.64 R2, [R2.64] ;  /* 0x0000002402027981 */ /* 0x000ea4000c1e1b00 */
[----:B--2---:R-:W0:Y:S01]  /*6660*/  F2F.F32.F64 R0, R2 ;  /* 0x0000000200007310 */ /* 0x004e220000301000 */
[----:B------:R-:W0:-:S14]  /*6670*/  DSETP.GEU.AND P0, PT, |R2|, c[0x2][0x0], PT ;  /* 0x008000000200762a */ /* 0x000e1c0003f0e200 */
[----:B0-----:R-:W-:-:S05]  /*6680*/  @!P0 FMUL R0, R0, 1.175494350822287508e-38 ;  /* 0x0080000000008820 */ /* 0x001fca0000400000 */
[----:B------:R-:W-:Y:S01]  /*6690*/  F2FP.PACK_AB R0, RZ, R0 ;  /* 0x00000000ff00723e */ /* 0x000fe200000000ff */
[----:B------:R-:W-:Y:S05]  /*66a0*/  BRA `(.L_x_1013) ;  /* 0x00000a0000007947 */ /* 0x000fea0003800000 */
.L_x_1021:
        /* <DEDUP_REMOVED lines=28> */
.L_x_1024:
        /* <DEDUP_REMOVED lines=15> */
.L_x_1023:
[----:B------:R-:W2:Y:S02]  /*6960*/  LDG.E.U16 R0, [R2.64] ;  /* 0x0000002402007981 */ /* 0x000ea4000c1e1500 */
[----:B--2---:R-:W-:-:S04]  /*6970*/  PRMT R0, RZ, 0x5410, R0 ;  /* 0x00005410ff007816 */ /* 0x004fc80000000000 */
[----:B------:R-:W-:Y:S01]  /*6980*/  F2FP.PACK_AB R0, RZ, R0 ;  /* 0x00000000ff00723e */ /* 0x000fe200000000ff */
[----:B------:R-:W-:Y:S05]  /*6990*/  BRA `(.L_x_1013) ;  /* 0x0000071000007947 */ /* 0x000fea0003800000 */
.L_x_1020:
        /* <DEDUP_REMOVED lines=12> */
.L_x_1027:
        /* <DEDUP_REMOVED lines=21> */
.L_x_1031:
[----:B------:R-:W-:Y:S05]  /*6bb0*/  BSYNC B1 ;  /* 0x0000000000017941 */ /* 0x000fea0003800000 */
.L_x_1030:
[----:B------:R-:W-:Y:S01]  /*6bc0*/  LEA R3, R0, 0x3b800000, 0x17 ;  /* 0x3b80000000037811 */ /* 0x000fe200078eb8ff */
[----:B------:R-:W-:-:S05]  /*6bd0*/  IMAD.SHL.U32 R0, R2, 0x100000, RZ ;  /* 0x0010000002007824 */ /* 0x000fca00078e00ff */
[----:B------:R-:W-:Y:S02]  /*6be0*/  LOP3.LUT R0, R3, R0, R4, 0xfe, !PT ;  /* 0x0000000003007212 */ /* 0x000fe400078efe04 */
.L_x_1029:
[----:B------:R-:W-:Y:S05]  /*6bf0*/  BSYNC B0 ;  /* 0x0000000000007941 */ /* 0x000fea0003800000 */
.L_x_1028:
[----:B------:R-:W-:Y:S01]  /*6c00*/  F2FP.PACK_AB R0, RZ, R0 ;  /* 0x00000000ff00723e */ /* 0x000fe200000000ff */
[----:B------:R-:W-:Y:S05]  /*6c10*/  BRA `(.L_x_1013) ;  /* 0x0000049000007947 */ /* 0x000fea0003800000 */
.L_x_1026:
        /* <DEDUP_REMOVED lines=21> */
.L_x_1035:
[----:B------:R-:W-:Y:S05]  /*6d70*/  BSYNC B1 ;  /* 0x0000000000017941 */ /* 0x000fea0003800000 */
.L_x_1034:
[----:B------:R-:W-:Y:S01]  /*6d80*/  LEA R3, R0, 0x37800000, 0x17 ;  /* 0x3780000000037811 */ /* 0x000fe200078eb8ff */
[----:B------:R-:W-:-:S05]  /*6d90*/  IMAD.SHL.U32 R0, R2, 0x200000, RZ ;  /* 0x0020000002007824 */ /* 0x000fca00078e00ff */
[----:B------:R-:W-:Y:S02]  /*6da0*/  LOP3.LUT R0, R3, R0, R4, 0xfe, !PT ;  /* 0x0000000003007212 */ /* 0x000fe400078efe04 */
.L_x_1033:
[----:B------:R-:W-:Y:S05]  /*6db0*/  BSYNC B0 ;  /* 0x0000000000007941 */ /* 0x000fea0003800000 */
.L_x_1032:
[----:B------:R-:W-:Y:S01]  /*6dc0*/  F2FP.PACK_AB R0, RZ, R0 ;  /* 0x00000000ff00723e */ /* 0x000fe200000000ff */
[----:B------:R-:W-:Y:S05]  /*6dd0*/  BRA `(.L_x_1013) ;  /* 0x000002d000007947 */ /* 0x000fea0003800000 */
.L_x_1025:
        /* <DEDUP_REMOVED lines=14> */
.L_x_1039:
[----:B------:R-:W-:Y:S05]  /*6ec0*/  BSYNC B0 ;  /* 0x0000000000007941 */ /* 0x000fea0003800000 */
.L_x_1038:
[----:B------:R-:W-:Y:S01]  /*6ed0*/  F2FP.PACK_AB R0, RZ, R0 ;  /* 0x00000000ff00723e */ /* 0x000fe200000000ff */
[----:B------:R-:W-:Y:S05]  /*6ee0*/  BRA `(.L_x_1013) ;  /* 0x000001c000007947 */ /* 0x000fea0003800000 */
.L_x_1012:
        /* <DEDUP_REMOVED lines=21> */
.L_x_1037:
[----:B------:R-:W2:Y:S02]  /*7040*/  LDG.E.64 R2, [R2.64] ;  /* 0x0000002402027981 */ /* 0x000ea4000c1e1b00 */
[----:B--2---:R-:W0:Y:S02]  /*7050*/  I2F.U64 R0, R2 ;  /* 0x0000000200007312 */ /* 0x004e240000301000 */
[----:B0-----:R-:W-:Y:S01]  /*7060*/  F2FP.PACK_AB R0, RZ, R0 ;  /* 0x00000000ff00723e */ /* 0x001fe200000000ff */
[----:B------:R-:W-:Y:S05]  /*7070*/  BRA `(.L_x_1013) ;  /* 0x0000003000007947 */ /* 0x000fea0003800000 */
.L_x_1036:
[----:B------:R-:W2:Y:S02]  /*7080*/  LDG.E R2, [R2.64] ;  /* 0x0000002402027981 */ /* 0x000ea4000c1e1900 */
[----:B--2---:R-:W0:Y:S02]  /*7090*/  I2F.U32 R0, R2 ;  /* 0x0000000200007306 */ /* 0x004e240000201000 */
[----:B0-----:R-:W-:-:S06]  /*70a0*/  F2FP.PACK_AB R0, RZ, R0 ;  /* 0x00000000ff00723e */ /* 0x001fcc00000000ff */
.L_x_1013:
        /* <DEDUP_REMOVED lines=27> */
.L_x_1043:
[----:B------:R-:W-:-:S06]  /*7260*/  HADD2.F32 R3, -RZ, R19.H0_H0 ;  /* 0x20000013ff037230 */ /* 0x000fcc0000004100 */
[----:B------:R-:W0:Y:S02]  /*7270*/  F2I.S64.TRUNC R2, R3 ;  /* 0x0000000300027311 */ /* 0x000e24000020d900 */
[----:B0-----:R0:W-:Y:S01]  /*7280*/  STG.E.U8 [R16.64], R2 ;  /* 0x0000000210007986 */ /* 0x0011e2000c101124 */
[----:B------:R-:W-:Y:S05]  /*7290*/  BRA `(.L_x_1045) ;  /* 0x00000e4000007947 */ /* 0x000fea0003800000 */
.L_x_1042:
        /* <DEDUP_REMOVED lines=10> */
.L_x_1047:
[----:B------:R-:W-:-:S06]  /*7340*/  HADD2.F32 R19, -RZ, R19.H0_H0 ;  /* 0x20000013ff137230 */ /* 0x000fcc0000004100 */
[----:B------:R-:W0:Y:S02]  /*7350*/  F2I.FTZ.TRUNC.NTZ R19, R19 ;  /* 0x0000001300137305 */ /* 0x000e24000021f100 */
[----:B0-----:R0:W-:Y:S01]  /*7360*/  STG.E [R16.64], R19 ;  /* 0x0000001310007986 */ /* 0x0011e2000c101924 */
[----:B------:R-:W-:Y:S05]  /*7370*/  BRA `(.L_x_1045) ;  /* 0x00000d6000007947 */ /* 0x000fea0003800000 */
.L_x_1046:
[----:B------:R-:W-:-:S06]  /*7380*/  HADD2.F32 R19, -RZ, R19.H0_H0 ;  /* 0x20000013ff137230 */ /* 0x000fcc0000004100 */
[----:B------:R-:W0:Y:S02]  /*7390*/  F2I.FTZ.TRUNC.NTZ R19, R19 ;  /* 0x0000001300137305 */ /* 0x000e24000021f100 */
[----:B0-----:R0:W-:Y:S01]  /*73a0*/  STG.E.U16 [R16.64], R19 ;  /* 0x0000001310007986 */ /* 0x0011e2000c101524 */
[----:B------:R-:W-:Y:S05]  /*73b0*/  BRA `(.L_x_1045) ;  /* 0x00000d2000007947 */ /* 0x000fea0003800000 */
.L_x_1041:
        /* <DEDUP_REMOVED lines=9> */
.L_x_1049:
[----:B------:R0:W-:Y:S01]  /*7450*/  STG.E.U16 [R16.64], R19 ;  /* 0x0000001310007986 */ /* 0x0001e2000c101524 */
[----:B------:R-:W-:Y:S05]  /*7460*/  BRA `(.L_x_1045) ;  /* 0x00000c7000007947 */ /* 0x000fea0003800000 */
.L_x_1048:
        /* <DEDUP_REMOVED lines=10> */
.L_x_1051:
[----:B------:R-:W-:-:S05]  /*7510*/  HADD2.F32 R0, -RZ, R19.H0_H0 ;  /* 0x20000013ff007230 */ /* 0x000fca0000004100 */
[----:B------:R-:W-:-:S04]  /*7520*/  F2FP.PACK_AB R0, RZ, R0 ;  /* 0x00000000ff00723e */ /* 0x000fc800000000ff */
[----:B------:R-:W-:-:S05]  /*7530*/  PRMT R0, R0, 0x5410, RZ ;  /* 0x0000541000007816 */ /* 0x000fca00000000ff */
[----:B------:R0:W-:Y:S01]  /*7540*/  STG.E [R16.64], R0 ;  /* 0x0000000010007986 */ /* 0x0001e2000c101924 */
[----:B------:R-:W-:Y:S05]  /*7550*/  BRA `(.L_x_1045) ;  /* 0x00000b8000007947 */ /* 0x000fea0003800000 */
.L_x_1050:
[----:B------:R-:W-:-:S05]  /*7560*/  HADD2.F32 R2, -RZ, R19.H0_H0 ;  /* 0x20000013ff027230 */ /* 0x000fca0000004100 */
[----:B------:R-:W-:-:S06]  /*7570*/  FMUL.FTZ R2, R2, 1 ;  /* 0x3f80000002027820 */ /* 0x000fcc0000410000 */
[----:B------:R-:W0:Y:S02]  /*7580*/  F2F.F64.F32 R2, R2 ;  /* 0x0000000200027310 */ /* 0x000e240000201800 */
[----:B0-----:R0:W-:Y:S01]  /*7590*/  STG.E.64 [R16.64], R2 ;  /* 0x0000000210007986 */ /* 0x0011e2000c101b24 */
[----:B------:R-:W-:Y:S05]  /*75a0*/  BRA `(.L_x_1045) ;  /* 0x00000b3000007947 */ /* 0x000fea0003800000 */
.L_x_1040:
        /* <DEDUP_REMOVED lines=13> */
.L_x_1054:
[----:B------:R-:W-:Y:S01]  /*7680*/  HADD2.F32 R19, -RZ, R19.H0_H0 ;  /* 0x20000013ff137230 */ /* 0x000fe20000004100 */
[----:B------:R-:W-:-:S04]  /*7690*/  CS2R R6, SRZ ;  /* 0x0000000000067805 */ /* 0x000fc8000001ff00 */
[----:B------:R-:W-:-:S06]  /*76a0*/  FMUL.FTZ R4, R19, 1 ;  /* 0x3f80000013047820 */ /* 0x000fcc0000410000 */
[----:B------:R-:W0:Y:S02]  /*76b0*/  F2F.F64.F32 R4, R4 ;  /* 0x0000000400047310 */ /* 0x000e240000201800 */
[----:B0-----:R0:W-:Y:S01]  /*76c0*/  STG.E.128 [R16.64], R4 ;  /* 0x0000000410007986 */ /* 0x0011e2000c101d24 */
[----:B------:R-:W-:Y:S05]  /*76d0*/  BRA `(.L_x_1045) ;  /* 0x00000a0000007947 */ /* 0x000fea0003800000 */
.L_x_1053:
        /* <DEDUP_REMOVED lines=21> */
.L_x_1058:
[----:B------:R-:W-:Y:S05]  /*7830*/  BSYNC B0 ;  /* 0x0000000000007941 */ /* 0x000fea0003800000 */
.L_x_1057:
[----:B------:R-:W-:-:S05]  /*7840*/  LOP3.LUT R3, R0, R3, RZ, 0xfc, !PT ;  /* 0x0000000300037212 */ /* 0x000fca00078efcff */
[----:B------:R0:W-:Y:S01]  /*7850*/  STG.E.U8 [R16.64], R3 ;  /* 0x0000000310007986 */ /* 0x0001e2000c101124 */
[----:B------:R-:W-:Y:S05]  /*7860*/  BRA `(.L_x_1045) ;  /* 0x0000087000007947 */ /* 0x000fea0003800000 */
.L_x_1056:
        /* <DEDUP_REMOVED lines=13> */
.L_x_1060:
[----:B------:R-:W-:Y:S01]  /*7940*/  IMAD.MOV.U32 R0, RZ, RZ, 0x7f ;  /* 0x0000007fff007424 */ /* 0x000fe200078e00ff */
[----:B------:R-:W-:-:S04]  /*7950*/  ISETP.GT.U32.AND P0, PT, R2, 0x7f800000, PT ;  /* 0x7f8000000200780c */ /* 0x000fc80003f04070 */
[----:B------:R-:W-:-:S04]  /*7960*/  SEL R0, R0, 0x7c, P0 ;  /* 0x0000007c00007807 */ /* 0x000fc80000000000 */
.L_x_1061:
[----:B------:R-:W-:Y:S05]  /*7970*/  BSYNC B0 ;  /* 0x0000000000007941 */ /* 0x000fea0003800000 */
.L_x_1059:
[----:B------:R-:W-:-:S04]  /*7980*/  LOP3.LUT R2, R19, 0x80000000, RZ, 0xc0, !PT ;  /* 0x8000000013027812 */ /* 0x000fc800078ec0ff */
[----:B------:R-:W-:-:S04]  /*7990*/  SHF.R.U32.HI R3, RZ, 0x18, R2 ;  /* 0x00000018ff037819 */ /* 0x000fc80000011602 */
[----:B------:R-:W-:-:S05]  /*79a0*/  LOP3.LUT R3, R0, R3, RZ, 0xfc, !PT ;  /* 0x0000000300037212 */ /* 0x000fca00078efcff */
[----:B------:R0:W-:Y:S01]  /*79b0*/  STG.E.U8 [R16.64], R3 ;  /* 0x0000000310007986 */ /* 0x0001e2000c101124 */
[----:B------:R-:W-:Y:S05]  /*79c0*/  BRA `(.L_x_1045) ;  /* 0x0000071000007947 */ /* 0x000fea0003800000 */
.L_x_1055:
[----:B------:R-:W-:-:S05]  /*79d0*/  HADD2.F32 R0, -RZ, R19.H0_H0 ;  /* 0x20000013ff007230 */ /* 0x000fca0000004100 */
[----:B------:R-:W-:-:S05]  /*79e0*/  F2FP.BF16.PACK_AB R0, RZ, R0 ;  /* 0x00000000ff00723e */ /* 0x000fca00000010ff */
[----:B------:R0:W-:Y:S01]  /*79f0*/  STG.E.U16 [R16.64], R0 ;  /* 0x0000000010007986 */ /* 0x0001e2000c101524 */
[----:B------:R-:W-:Y:S05]  /*7a00*/  BRA `(.L_x_1045) ;  /* 0x000006d000007947 */ /* 0x000fea0003800000 */
.L_x_1052:
        /* <DEDUP_REMOVED lines=12> */
.L_x_1064:
        /* <DEDUP_REMOVED lines=17> */
.L_x_1067:
[----:B------:R-:W-:-:S04]  /*7be0*/  LOP3.LUT R2, R19, 0x80000000, RZ, 0xc0, !PT ;  /* 0x8000000013027812 */ /* 0x000fc800078ec0ff */
[----:B------:R-:W-:-:S04]  /*7bf0*/  SHF.R.U32.HI R3, RZ, 0x18, R2 ;  /* 0x00000018ff037819 */ /* 0x000fc80000011602 */
[----:B------:R-:W-:-:S04]  /*7c00*/  LOP3.LUT R0, R0, R3, RZ, 0xfc, !PT ;  /* 0x0000000300007212 */ /* 0x000fc800078efcff */
[----:B------:R-:W-:Y:S02]  /*7c10*/  PRMT R8, R0, 0x7610, R8 ;  /* 0x0000761000087816 */ /* 0x000fe40000000008 */
.L_x_1066:
[----:B------:R-:W-:Y:S05]  /*7c20*/  BSYNC B0 ;  /* 0x0000000000007941 */ /* 0x000fea0003800000 */
.L_x_1065:
[----:B------:R0:W-:Y:S01]  /*7c30*/  STG.E.U8 [R16.64], R8 ;  /* 0x0000000810007986 */ /* 0x0001e2000c101124 */
[----:B------:R-:W-:Y:S05]  /*7c40*/  BRA `(.L_x_1045) ;  /* 0x0000049000007947 */ /* 0x000fea0003800000 */
.L_x_1063:
        /* <DEDUP_REMOVED lines=17> */
.L_x_1070:
[----:B------:R-:W-:-:S04]  /*7d60*/  LOP3.LUT R2, R19, 0x80000000, RZ, 0xc0, !PT ;  /* 0x8000000013027812 */ /* 0x000fc800078ec0ff */
[----:B------:R-:W-:-:S04]  /*7d70*/  SHF.R.U32.HI R3, RZ, 0x18, R2 ;  /* 0x00000018ff037819 */ /* 0x000fc80000011602 */
[----:B------:R-:W-:-:S04]  /*7d80*/  LOP3.LUT R0, R0, R3, RZ, 0xfc, !PT ;  /* 0x0000000300007212 */ /* 0x000fc800078efcff */
[----:B------:R-:W-:Y:S02]  /*7d90*/  PRMT R8, R0, 0x7610, R8 ;  /* 0x0000761000087816 */ /* 0x000fe40000000008 */
.L_x_1069:
[----:B------:R-:W-:Y:S05]  /*7da0*/  BSYNC B0 ;  /* 0x0000000000007941 */ /* 0x000fea0003800000 */
.L_x_1068:
[----:B------:R0:W-:Y:S01]  /*7db0*/  STG.E.U8 [R16.64], R8 ;  /* 0x0000000810007986 */ /* 0x0001e2000c101124 */
[----:B------:R-:W-:Y:S05]  /*7dc0*/  BRA `(.L_x_1045) ;  /* 0x0000031000007947 */ /* 0x000fea0003800000 */
.L_x_1062:
        /* <DEDUP_REMOVED lines=22> */
.L_x_1044:
        /* <DEDUP_REMOVED lines=20> */
.L_x_1072:
[----:B------:R-:W-:-:S06]  /*8070*/  HADD2.F32 R2, -RZ, R19.H0_H0 ;  /* 0x20000013ff027230 */ /* 0x000fcc0000004100 */
[----:B------:R-:W0:Y:S02]  /*8080*/  F2I.U64.TRUNC R2, R2 ;  /* 0x0000000200027311 */ /* 0x000e24000020d800 */
[----:B0-----:R0:W-:Y:S01]  /*8090*/  STG.E.64 [R16.64], R2 ;  /* 0x0000000210007986 */ /* 0x0011e2000c101b24 */
[----:B------:R-:W-:Y:S05]  /*80a0*/  BRA `(.L_x_1045) ;  /* 0x0000003000007947 */ /* 0x000fea0003800000 */
.L_x_1071:
[----:B------:R-:W-:-:S06]  /*80b0*/  HADD2.F32 R19, -RZ, R19.H0_H0 ;  /* 0x20000013ff137230 */ /* 0x000fcc0000004100 */
[----:B------:R-:W0:Y:S02]  /*80c0*/  F2I.FTZ.U32.TRUNC.NTZ R19, R19 ;  /* 0x0000001300137305 */ /* 0x000e24000021f000 */
[----:B0-----:R0:W-:Y:S02]  /*80d0*/  STG.E [R16.64], R19 ;  /* 0x0000001310007986 */ /* 0x0011e4000c101924 */
.L_x_1045:
        /* <DEDUP_REMOVED lines=258> */
.L_x_1073:
        /* <DEDUP_REMOVED lines=21> */
.L_x_1077:
[----:B------:R-:W2:Y:S02]  /*9250*/  LDG.E.U8 R2, [R2.64] ;  /* 0x0000002402027981 */ /* 0x000ea4000c1e1100 */
[----:B--2---:R-:W0:Y:S02]  /*9260*/  I2F.U16 R0, R2 ;  /* 0x0000000200007306 */ /* 0x004e240000101000 */
[----:B0-----:R-:W-:-:S04]  /*9270*/  F2FP.PACK_AB R0, RZ, R0 ;  /* 0x00000000ff00723e */ /* 0x001fc800000000ff */
[----:B------:R-:W-:Y:S01]  /*9280*/  PRMT R19, R0, 0x7610, R19 ;  /* 0x0000761000137816 */ /* 0x000fe20000000013 */
[----:B------:R-:W-:Y:S05]  /*9290*/  BRA `(.L_x_1079) ;  /* 0x00000ed000007947 */ /* 0x000fea0003800000 */
.L_x_1076:
        /* <DEDUP_REMOVED lines=11> */
.L_x_1081:
[----:B------:R-:W2:Y:S02]  /*9350*/  LDG.E R2, [R2.64] ;  /* 0x0000002402027981 */ /* 0x000ea4000c1e1900 */
[----:B--2---:R-:W0:Y:S02]  /*9360*/  I2F R0, R2 ;  /* 0x0000000200007306 */ /* 0x004e240000201400 */
[----:B0-----:R-:W-:-:S04]  /*9370*/  F2FP.PACK_AB R0, RZ, R0 ;  /* 0x00000000ff00723e */ /* 0x001fc800000000ff */
[----:B------:R-:W-:Y:S01]  /*9380*/  PRMT R19, R0, 0x7610, R19 ;  /* 0x0000761000137816 */ /* 0x000fe20000000013 */
[----:B------:R-:W-:Y:S05]  /*9390*/  BRA `(.L_x_1079) ;  /* 0x00000dd000007947 */ /* 0x000fea0003800000 */
.L_x_1080:
[----:B------:R-:W2:Y:S02]  /*93a0*/  LDG.E.U16 R2, [R2.64] ;  /* 0x0000002402027981 */ /* 0x000ea4000c1e1500 */
[----:B--2---:R-:W0:Y:S02]  /*93b0*/  I2F.S16 R0, R2 ;  /* 0x0000000200007306 */ /* 0x004e240000101400 */
[----:B0-----:R-:W-:-:S04]  /*93c0*/  F2FP.PACK_AB R0, RZ, R0 ;  /* 0x00000000ff00723e */ /* 0x001fc800000000ff */
[----:B------:R-:W-:Y:S01]  /*93d0*/  PRMT R19, R0, 0x7610, R19 ;  /* 0x0000761000137816 */ /* 0x000fe20000000013 */
[----:B------:R-:W-:Y:S05]  /*93e0*/  BRA `(.L_x_1079) ;  /* 0x00000d8000007947 */ /* 0x000fea0003800000 */
.L_x_1075:
        /* <DEDUP_REMOVED lines=9> */
.L_x_1083:
[----:B------:R0:W5:Y:S01]  /*9480*/  LDG.E.U16 R19, [R2.64] ;  /* 0x0000002402137981 */ /* 0x000162000c1e1500 */
[----:B------:R-:W-:Y:S05]  /*9490*/  BRA `(.L_x_1079) ;  /* 0x00000cd000007947 */ /* 0x000fea0003800000 */
.L_x_1082:
        /* <DEDUP_REMOVED lines=9> */
.L_x_1085:
[----:B------:R0:W5:Y:S01]  /*9530*/  LDG.E.U16 R19, [R2.64] ;  /* 0x0000002402137981 */ /* 0x000162000c1e1500 */
[----:B------:R-:W-:Y:S05]  /*9540*/  BRA `(.L_x_1079) ;  /* 0x00000c2000007947 */ /* 0x000fea0003800000 */
.L_x_1084:
[----:B------:R-:W2:Y:S02]  /*9550*/  LDG.E.64 R2, [R2.64] ;  /* 0x0000002402027981 */ /* 0x000ea4000c1e1b00 */
[----:B--2---:R-:W0:Y:S01]  /*9560*/  F2F.F32.F64 R0, R2 ;  /* 0x0000000200007310 */ /* 0x004e220000301000 */
[----:B------:R-:W0:-:S14]  /*9570*/  DSETP.GEU.AND P0, PT, |R2|, c[0x2][0x0], PT ;  /* 0x008000000200762a */ /* 0x000e1c0003f0e200 */
[----:B0-----:R-:W-:-:S05]  /*9580*/  @!P0 FMUL R0, R0, 1.175494350822287508e-38 ;  /* 0x0080000000008820 */ /* 0x001fca0000400000 */
[----:B------:R-:W-:-:S04]  /*9590*/  F2FP.PACK_AB R0, RZ, R0 ;  /* 0x00000000ff00723e */ /* 0x000fc800000000ff */
[----:B------:R-:W-:Y:S01]  /*95a0*/  PRMT R19, R0, 0x7610, R19 ;  /* 0x0000761000137816 */ /* 0x000fe20000000013 */
[----:B------:R-:W-:Y:S05]  /*95b0*/  BRA `(.L_x_1079) ;  /* 0x00000bb000007947 */ /* 0x000fea0003800000 */
.L_x_1074:
        /* <DEDUP_REMOVED lines=14> */
.L_x_1088:
[----:B------:R-:W2:Y:S02]  /*96a0*/  LDG.E.64 R2, [R2.64] ;  /* 0x0000002402027981 */ /* 0x000ea4000c1e1b00 */
[----:B--2---:R-:W0:Y:S01]  /*96b0*/  F2F.F32.F64 R0, R2 ;  /* 0x0000000200007310 */ /* 0x004e220000301000 */
[----:B------:R-:W0:-:S14]  /*96c0*/  DSETP.GEU.AND P0, PT, |R2|, c[0x2][0x0], PT ;  /* 0x008000000200762a */ /* 0x000e1c0003f0e200 */
[----:B0-----:R-:W-:-:S05]  /*96d0*/  @!P0 FMUL R0, R0, 1.175494350822287508e-38 ;  /* 0x0080000000008820 */ /* 0x001fca0000400000 */
[----:B------:R-:W-:-:S04]  /*96e0*/  F2FP.PACK_AB R0, RZ, R0 ;  /* 0x00000000ff00723e */ /* 0x000fc800000000ff */
[----:B------:R-:W-:Y:S01]  /*96f0*/  PRMT R19, R0, 0x7610, R19 ;  /* 0x0000761000137816 */ /* 0x000fe20000000013 */
[----:B------:R-:W-:Y:S05]  /*9700*/  BRA `(.L_x_1079) ;  /* 0x00000a6000007947 */ /* 0x000fea0003800000 */
.L_x_1087:
        /* <DEDUP_REMOVED lines=28> */
.L_x_1090:
        /* <DEDUP_REMOVED lines=15> */
.L_x_1089:
[----:B------:R-:W2:Y:S02]  /*99c0*/  LDG.E.U16 R0, [R2.64] ;  /* 0x0000002402007981 */ /* 0x000ea4000c1e1500 */
[----:B--2---:R-:W-:-:S04]  /*99d0*/  PRMT R0, RZ, 0x5410, R0 ;  /* 0x00005410ff007816 */ /* 0x004fc80000000000 */
[----:B------:R-:W-:-:S04]  /*99e0*/  F2FP.PACK_AB R0, RZ, R0 ;  /* 0x00000000ff00723e */ /* 0x000fc800000000ff */
[----:B------:R-:W-:Y:S01]  /*99f0*/  PRMT R19, R0, 0x7610, R19 ;  /* 0x0000761000137816 */ /* 0x000fe20000000013 */
[----:B------:R-:W-:Y:S05]  /*9a00*/  BRA `(.L_x_1079) ;  /* 0x0000076000007947 */ /* 0x000fea0003800000 */
.L_x_1086:
        /* <DEDUP_REMOVED lines=12> */
.L_x_1093:
        /* <DEDUP_REMOVED lines=21> */
.L_x_1097:
[----:B------:R-:W-:Y:S05]  /*9c20*/  BSYNC B1 ;  /* 0x0000000000017941 */ /* 0x000fea0003800000 */
.L_x_1096:
[----:B------:R-:W-:Y:S01]  /*9c30*/  LEA R3, R0, 0x3b800000, 0x17 ;  /* 0x3b80000000037811 */ /* 0x000fe200078eb8ff */
[----:B------:R-:W-:-:S05]  /*9c40*/  IMAD.SHL.U32 R0, R2, 0x100000, RZ ;  /* 0x0010000002007824 */ /* 0x000fca00078e00ff */
[----:B------:R-:W-:Y:S02]  /*9c50*/  LOP3.LUT R0, R3, R0, R4, 0xfe, !PT ;  /* 0x0000000003007212 */ /* 0x000fe400078efe04 */
.L_x_1095:
[----:B------:R-:W-:Y:S05]  /*9c60*/  BSYNC B0 ;  /* 0x0000000000007941 */ /* 0x000fea0003800000 */
.L_x_1094:
[----:B------:R-:W-:-:S04]  /*9c70*/  F2FP.PACK_AB R0, RZ, R0 ;  /* 0x00000000ff00723e */ /* 0x000fc800000000ff */
[----:B------:R-:W-:Y:S01]  /*9c80*/  PRMT R19, R0, 0x7610, R19 ;  /* 0x0000761000137816 */ /* 0x000fe20000000013 */
[----:B------:R-:W-:Y:S05]  /*9c90*/  BRA `(.L_x_1079) ;  /* 0x000004d000007947 */ /* 0x000fea0003800000 */
.L_x_1092:
        /* <DEDUP_REMOVED lines=21> */
.L_x_1101:
[----:B------:R-:W-:Y:S05]  /*9df0*/  BSYNC B1 ;  /* 0x0000000000017941 */ /* 0x000fea0003800000 */
.L_x_1100:
[----:B------:R-:W-:Y:S01]  /*9e00*/  LEA R3, R0, 0x37800000, 0x17 ;  /* 0x3780000000037811 */ /* 0x000fe200078eb8ff */
[----:B------:R-:W-:-:S05]  /*9e10*/  IMAD.SHL.U32 R0, R2, 0x200000, RZ ;  /* 0x0020000002007824 */ /* 0x000fca00078e00ff */
[----:B------:R-:W-:Y:S02]  /*9e20*/  LOP3.LUT R0, R3, R0, R4, 0xfe, !PT ;  /* 0x0000000003007212 */ /* 0x000fe400078efe04 */
.L_x_1099:
[----:B------:R-:W-:Y:S05]  /*9e30*/  BSYNC B0 ;  /* 0x0000000000007941 */ /* 0x000fea0003800000 */
.L_x_1098:
[----:B------:R-:W-:-:S04]  /*9e40*/  F2FP.PACK_AB R0, RZ, R0 ;  /* 0x00000000ff00723e */ /* 0x000fc800000000ff */
[----:B------:R-:W-:Y:S01]  /*9e50*/  PRMT R19, R0, 0x7610, R19 ;  /* 0x0000761000137816 */ /* 0x000fe20000000013 */
[----:B------:R-:W-:Y:S05]  /*9e60*/  BRA `(.L_x_1079) ;  /* 0x0000030000007947 */ /* 0x000fea0003800000 */
.L_x_1091:
        /* <DEDUP_REMOVED lines=14> */
.L_x_1105:
[----:B------:R-:W-:Y:S05]  /*9f50*/  BSYNC B0 ;  /* 0x0000000000007941 */ /* 0x000fea0003800000 */
.L_x_1104:
[----:B------:R-:W-:-:S04]  /*9f60*/  F2FP.PACK_AB R0, RZ, R0 ;  /* 0x00000000ff00723e */ /* 0x000fc800000000ff */
[----:B------:R-:W-:Y:S01]  /*9f70*/  PRMT R19, R0, 0x7610, R19 ;  /* 0x0000761000137816 */ /* 0x000fe20000000013 */
[----:B------:R-:W-:Y:S05]  /*9f80*/  BRA `(.L_x_1079) ;  /* 0x000001e000007947 */ /* 0x000fea0003800000 */
.L_x_1078:
        /* <DEDUP_REMOVED lines=21> */
.L_x_1103:
[----:B------:R-:W2:Y:S02]  /*a0e0*/  LDG.E.64 R2, [R2.64] ;  /* 0x0000002402027981 */ /* 0x000ea4000c1e1b00 */
[----:B--2---:R-:W0:Y:S02]  /*a0f0*/  I2F.U64 R0, R2 ;  /* 0x0000000200007312 */ /* 0x004e240000301000 */
[----:B0-----:R-:W-:-:S04]  /*a100*/  F2FP.PACK_AB R0, RZ, R0 ;  /* 0x00000000ff00723e */ /* 0x001fc800000000ff */
[----:B------:R-:W-:Y:S01]  /*a110*/  PRMT R19, R0, 0x7610, R19 ;  /* 0x0000761000137816 */ /* 0x000fe20000000013 */
[----:B------:R-:W-:Y:S05]  /*a120*/  BRA `(.L_x_1079) ;  /* 0x0000004000007947 */ /* 0x000fea0003800000 */
.L_x_1102:
[----:B------:R-:W2:Y:S02]  /*a130*/  LDG.E R2, [R2.64] ;  /* 0x0000002402027981 */ /* 0x000ea4000c1e1900 */
[----:B--2---:R-:W0:Y:S02]  /*a140*/  I2F.U32 R0, R2 ;  /* 0x0000000200007306 */ /* 0x004e240000201000 */
[----:B0-----:R-:W-:-:S04]  /*a150*/  F2FP.PACK_AB R0, RZ, R0 ;  /* 0x00000000ff00723e */ /* 0x001fc800000000ff */
[----:B------:R-:W-:Y:S02]  /*a160*/  PRMT R19, R0, 0x7610, R19 ;  /* 0x0000761000137816 */ /* 0x000fe40000000013 */
.L_x_1079:
        /* <DEDUP_REMOVED lines=18> */
.L_x_1109:
[----:B------:R-:W2:Y:S02]  /*a290*/  LDG.E.U8 R2, [R2.64] ;  /* 0x0000002402027981 */ /* 0x000ea4000c1e1100 */
[----:B--2---:R-:W0:Y:S02]  /*a2a0*/  I2F.U16 R0, R2 ;  /* 0x0000000200007306 */ /* 0x004e240000101000 */
[----:B0-----:R-:W-:Y:S01]  /*a2b0*/  F2FP.PACK_AB R0, RZ, R0 ;  /* 0x00000000ff00723e */ /* 0x001fe200000000ff */
[----:B------:R-:W-:Y:S05]  /*a2c0*/  BRA `(.L_x_1111) ;  /* 0x00000e1000007947 */ /* 0x000fea0003800000 */
.L_x_1108:
        /* <DEDUP_REMOVED lines=10> */
.L_x_1113:
[----:B------:R-:W2:Y:S02]  /*a370*/  LDG.E R2, [R2.64] ;  /* 0x0000002402027981 */ /* 0x000ea4000c1e1900 */
[----:B--2---:R-:W0:Y:S02]  /*a380*/  I2F R0, R2 ;  /* 0x0000000200007306 */ /* 0x004e240000201400 */
[----:B0-----:R-:W-:Y:S01]  /*a390*/  F2FP.PACK_AB R0, RZ, R0 ;  /* 0x00000000ff00723e */ /* 0x001fe200000000ff */
[----:B------:R-:W-:Y:S05]  /*a3a0*/  BRA `(.L_x_1111) ;  /* 0x00000d3000007947 */ /* 0x000fea0003800000 */
.L_x_1112:
[----:B------:R-:W2:Y:S02]  /*a3b0*/  LDG.E.U16 R2, [R2.64] ;  /* 0x0000002402027981 */ /* 0x000ea4000c1e1500 */
[----:B--2---:R-:W0:Y:S02]  /*a3c0*/  I2F.S16 R0, R2 ;  /* 0x0000000200007306 */ /* 0x004e240000101400 */
[----:B0-----:R-:W-:Y:S01]  /*a3d0*/  F2FP.PACK_AB R0, RZ, R0 ;  /* 0x00000000ff00723e */ /* 0x001fe200000000ff */
[----:B------:R-:W-:Y:S05]  /*a3e0*/  BRA `(.L_x_1111) ;  /* 0x00000cf000007947 */ /* 0x000fea0003800000 */
.L_x_1107:
        /* <DEDUP_REMOVED lines=9> */
.L_x_1115:
[----:B------:R0:W5:Y:S01]  /*a480*/  LDG.E.U16 R0, [R2.64] ;  /* 0x0000002402007981 */ /* 0x000162000c1e1500 */
[----:B------:R-:W-:Y:S05]  /*a490*/  BRA `(.L_x_1111) ;  /* 0x00000c4000007947 */ /* 0x000fea0003800000 */
.L_x_1114:
        /* <DEDUP_REMOVED lines=9> */
.L_x_1117:
[----:B------:R0:W5:Y:S01]  /*a530*/  LDG.E.U16 R0, [R2.64] ;  /* 0x0000002402007981 */ /* 0x000162000c1e1500 */
[----:B------:R-:W-:Y:S05]  /*a540*/  BRA `(.L_x_1111) ;  /* 0x00000b9000007947 */ /* 0x000fea0003800000 */
.L_x_1116:
[----:B------:R-:W2:Y:S02]  /*a550*/  LDG.E.64 R2, [R2.64] ;  /* 0x0000002402027981 */ /* 0x000ea4000c1e1b00 */
[----:B--2---:R-:W0:Y:S01]  /*a560*/  F2F.F32.F64 R0, R2 ;  /* 0x0000000200007310 */ /* 0x004e220000301000 */
[----:B------:R-:W0:-:S14]  /*a570*/  DSETP.GEU.AND P0, PT, |R2|, c[0x2][0x0], PT ;  /* 0x008000000200762a */ /* 0x000e1c0003f0e200 */
[----:B0-----:R-:W-:-:S05]  /*a580*/  @!P0 FMUL R0, R0, 1.175494350822287508e-38 ;  /* 0x0080000000008820 */ /* 0x001fca0000400000 */
[----:B------:R-:W-:Y:S01]  /*a590*/  F2FP.PACK_AB R0, RZ, R0 ;  /* 0x00000000ff00723e */ /* 0x000fe200000000ff */
[----:B------:R-:W-:Y:S05]  /*a5a0*/  BRA `(.L_x_1111) ;  /* 0x00000b3000007947 */ /* 0x000fea0003800000 */
.L_x_1106:
        /* <DEDUP_REMOVED lines=13> */
.L_x_1120:
[----:B------:R-:W2:Y:S02]  /*a680*/  LDG.E.64 R2, [R2.64] ;  /* 0x0000002402027981 */ /* 0x000ea4000c1e1b00 */
[----:B--2---:R-:W0:Y:S01]  /*a690*/  F2F.F32.F64 R0, R2 ;  /* 0x0000000200007310 */ /* 0x004e220000301000 */
[----:B------:R-:W0:-:S14]  /*a6a0*/  DSETP.GEU.AND P0, PT, |R2|, c[0x2][0x0], PT ;  /* 0x008000000200762a */ /* 0x000e1c0003f0e200 */
[----:B0-----:R-:W-:-:S05]  /*a6b0*/  @!P0 FMUL R0, R0, 1.175494350822287508e-38 ;  /* 0x0080000000008820 */ /* 0x001fca0000400000 */
[----:B------:R-:W-:Y:S01]  /*a6c0*/  F2FP.PACK_AB R0, RZ, R0 ;  /* 0x00000000ff00723e */ /* 0x000fe200000000ff */
[----:B------:R-:W-:Y:S05]  /*a6d0*/  BRA `(.L_x_1111) ;  /* 0x00000a0000007947 */ /* 0x000fea0003800000 */
.L_x_1119:
        /* <DEDUP_REMOVED lines=28> */
.L_x_1122:
        /* <DEDUP_REMOVED lines=15> */
.L_x_1121:
[----:B------:R-:W2:Y:S02]  /*a990*/  LDG.E.U16 R0, [R2.64] ;  /* 0x0000002402007981 */ /* 0x000ea4000c1e1500 */
[----:B--2---:R-:W-:-:S04]  /*a9a0*/  PRMT R0, RZ, 0x5410, R0 ;  /* 0x00005410ff007816 */ /* 0x004fc80000000000 */
[----:B------:R-:W-:Y:S01]  /*a9b0*/  F2FP.PACK_AB R0, RZ, R0 ;  /* 0x00000000ff00723e */ /* 0x000fe200000000ff */
[----:B------:R-:W-:Y:S05]  /*a9c0*/  BRA `(.L_x_1111) ;  /* 0x0000071000007947 */ /* 0x000fea0003800000 */
.L_x_1118:
        /* <DEDUP_REMOVED lines=12> */
.L_x_1125:
        /* <DEDUP_REMOVED lines=21> */
.L_x_1129:
[----:B------:R-:W-:Y:S05]  /*abe0*/  BSYNC B1 ;  /* 0x0000000000017941 */ /* 0x000fea0003800000 */
.L_x_1128:
[----:B------:R-:W-:Y:S01]  /*abf0*/  LEA R3, R0, 0x3b800000, 0x17 ;  /* 0x3b80000000037811 */ /* 0x000fe200078eb8ff */
[----:B------:R-:W-:-:S05]  /*ac00*/  IMAD.SHL.U32 R0, R2, 0x100000, RZ ;  /* 0x0010000002007824 */ /* 0x000fca00078e00ff */
[----:B------:R-:W-:Y:S02]  /*ac10*/  LOP3.LUT R0, R3, R0, R4, 0xfe, !PT ;  /* 0x0000000003007212 */ /* 0x000fe400078efe04 */
.L_x_1127:
[----:B------:R-:W-:Y:S05]  /*ac20*/  BSYNC B0 ;  /* 0x0000000000007941 */ /* 0x000fea0003800000 */
.L_x_1126:
[----:B------:R-:W-:Y:S01]  /*ac30*/  F2FP.PACK_AB R0, RZ, R0 ;  /* 0x00000000ff00723e */ /* 0x000fe200000000ff */
[----:B------:R-:W-:Y:S05]  /*ac40*/  BRA `(.L_x_1111) ;  /* 0x0000049000007947 */ /* 0x000fea0003800000 */
.L_x_1124:
        /* <DEDUP_REMOVED lines=21> */
.L_x_1133:
[----:B------:R-:W-:Y:S05]  /*ada0*/  BSYNC B1 ;  /* 0x0000000000017941 */ /* 0x000fea0003800000 */
.L_x_1132:
[----:B------:R-:W-:Y:S01]  /*adb0*/  LEA R3, R0, 0x37800000, 0x17 ;  /* 0x3780000000037811 */ /* 0x000fe200078eb8ff */
[----:B------:R-:W-:-:S05]  /*adc0*/  IMAD.SHL.U32 R0, R2, 0x200000, RZ ;  /* 0x0020000002007824 */ /* 0x000fca00078e00ff */
[----:B------:R-:W-:Y:S02]  /*add0*/  LOP3.LUT R0, R3, R0, R4, 0xfe, !PT ;  /* 0x0000000003007212 */ /* 0x000fe400078efe04 */
.L_x_1131:
[----:B------:R-:W-:Y:S05]  /*ade0*/  BSYNC B0 ;  /* 0x0000000000007941 */ /* 0x000fea0003800000 */
.L_x_1130:
[----:B------:R-:W-:Y:S01]  /*adf0*/  F2FP.PACK_AB R0, RZ, R0 ;  /* 0x00000000ff00723e */ /* 0x000fe200000000ff */
[----:B------:R-:W-:Y:S05]  /*ae00*/  BRA `(.L_x_1111) ;  /* 0x000002d000007947 */ /* 0x000fea0003800000 */
.L_x_1123:
        /* <DEDUP_REMOVED lines=14> */
.L_x_1137:
[----:B------:R-:W-:Y:S05]  /*aef0*/  BSYNC B0 ;  /* 0x0000000000007941 */ /* 0x000fea0003800000 */
.L_x_1136:
[----:B------:R-:W-:Y:S01]  /*af00*/  F2FP.PACK_AB R0, RZ, R0 ;  /* 0x00000000ff00723e */ /* 0x000fe200000000ff */
[----:B------:R-:W-:Y:S05]  /*af10*/  BRA `(.L_x_1111) ;  /* 0x000001c000007947 */ /* 0x000fea0003800000 */
.L_x_1110:
        /* <DEDUP_REMOVED lines=21> */
.L_x_1135:
[----:B------:R-:W2:Y:S02]  /*b070*/  LDG.E.64 R2, [R2.64] ;  /* 0x0000002402027981 */ /* 0x000ea4000c1e1b00 */
[----:B--2---:R-:W0:Y:S02]  /*b080*/  I2F.U64 R0, R2 ;  /* 0x0000000200007312 */ /* 0x004e240000301000 */
[----:B0-----:R-:W-:Y:S01]  /*b090*/  F2FP.PACK_AB R0, RZ, R0 ;  /* 0x00000000ff00723e */ /* 0x001fe200000000ff */
[----:B------:R-:W-:Y:S05]  /*b0a0*/  BRA `(.L_x_1111) ;  /* 0x0000003000007947 */ /* 0x000fea0003800000 */
.L_x_1134:
[----:B------:R-:W2:Y:S02]  /*b0b0*/  LDG.E R2, [R2.64] ;  /* 0x0000002402027981 */ /* 0x000ea4000c1e1900 */
[----:B--2---:R-:W0:Y:S02]  /*b0c0*/  I2F.U32 R0, R2 ;  /* 0x0000000200007306 */ /* 0x004e240000201000 */
[----:B0-----:R-:W-:-:S06]  /*b0d0*/  F2FP.PACK_AB R0, RZ, R0 ;  /* 0x00000000ff00723e */ /* 0x001fcc00000000ff */
.L_x_1111:
        /* <DEDUP_REMOVED lines=27> */
.L_x_1141:
[----:B------:R-:W-:-:S06]  /*b290*/  HADD2.F32 R3, -RZ, R19.H0_H0 ;  /* 0x20000013ff037230 */ /* 0x000fcc0000004100 */
[----:B------:R-:W0:Y:S02]  /*b2a0*/  F2I.S64.TRUNC R2, R3 ;  /* 0x0000000300027311 */ /* 0x000e24000020d900 */
[----:B0-----:R0:W-:Y:S01]  /*b2b0*/  STG.E.U8 [R16.64], R2 ;  /* 0x0000000210007986 */ /* 0x0011e2000c101124 */
[----:B------:R-:W-:Y:S05]  /*b2c0*/  BRA `(.L_x_1143) ;  /* 0x00000e4000007947 */ /* 0x000fea0003800000 */
.L_x_1140:
        /* <DEDUP_REMOVED lines=10> */
.L_x_1145:
[----:B------:R-:W-:-:S06]  /*b370*/  HADD2.F32 R19, -RZ, R19.H0_H0 ;  /* 0x20000013ff137230 */ /* 0x000fcc0000004100 */
[----:B------:R-:W0:Y:S02]  /*b380*/  F2I.FTZ.TRUNC.NTZ R19, R19 ;  /* 0x0000001300137305 */ /* 0x000e24000021f100 */
[----:B0-----:R0:W-:Y:S01]  /*b390*/  STG.E [R16.64], R19 ;  /* 0x0000001310007986 */ /* 0x0011e2000c101924 */
[----:B------:R-:W-:Y:S05]  /*b3a0*/  BRA `(.L_x_1143) ;  /* 0x00000d6000007947 */ /* 0x000fea0003800000 */
.L_x_1144:
[----:B------:R-:W-:-:S06]  /*b3b0*/  HADD2.F32 R19, -RZ, R19.H0_H0 ;  /* 0x20000013ff137230 */ /* 0x000fcc0000004100 */
[----:B------:R-:W0:Y:S02]  /*b3c0*/  F2I.FTZ.TRUNC.NTZ R19, R19 ;  /* 0x0000001300137305 */ /* 0x000e24000021f100 */
[----:B0-----:R0:W-:Y:S01]  /*b3d0*/  STG.E.U16 [R16.64], R19 ;  /* 0x0000001310007986 */ /* 0x0011e2000c101524 */
[----:B------:R-:W-:Y:S05]  /*b3e0*/  BRA `(.L_x_1143) ;  /* 0x00000d2000007947 */ /* 0x000fea0003800000 */
.L_x_1139:
        /* <DEDUP_REMOVED lines=9> */
.L_x_1147:
[----:B------:R0:W-:Y:S01]  /*b480*/  STG.E.U16 [R16.64], R19 ;  /* 0x0000001310007986 */ /* 0x0001e2000c101524 */
[----:B------:R-:W-:Y:S05]  /*b490*/  BRA `(.L_x_1143) ;  /* 0x00000c7000007947 */ /* 0x000fea0003800000 */
.L_x_1146:
        /* <DEDUP_REMOVED lines=10> */
.L_x_1149:
[----:B------:R-:W-:-:S05]  /*b540*/  HADD2.F32 R0, -RZ, R19.H0_H0 ;  /* 0x20000013ff007230 */ /* 0x000fca0000004100 */
[----:B------:R-:W-:-:S04]  /*b550*/  F2FP.PACK_AB R0, RZ, R0 ;  /* 0x00000000ff00723e */ /* 0x000fc800000000ff */
[----:B------:R-:W-:-:S05]  /*b560*/  PRMT R0, R0, 0x5410, RZ ;  /* 0x0000541000007816 */ /* 0x000fca00000000ff */
[----:B------:R0:W-:Y:S01]  /*b570*/  STG.E [R16.64], R0 ;  /* 0x0000000010007986 */ /* 0x0001e2000c101924 */
[----:B------:R-:W-:Y:S05]  /*b580*/  BRA `(.L_x_1143) ;  /* 0x00000b8000007947 */ /* 0x000fea0003800000 */
.L_x_1148:
[----:B------:R-:W-:-:S05]  /*b590*/  HADD2.F32 R2, -RZ, R19.H0_H0 ;  /* 0x20000013ff027230 */ /* 0x000fca0000004100 */
[----:B------:R-:W-:-:S06]  /*b5a0*/  FMUL.FTZ R2, R2, 1 ;  /* 0x3f80000002027820 */ /* 0x000fcc0000410000 */
[----:B------:R-:W0:Y:S02]  /*b5b0*/  F2F.F64.F32 R2, R2 ;  /* 0x0000000200027310 */ /* 0x000e240000201800 */
[----:B0-----:R0:W-:Y:S01]  /*b5c0*/  STG.E.64 [R16.64], R2 ;  /* 0x0000000210007986 */ /* 0x0011e2000c101b24 */
[----:B------:R-:W-:Y:S05]  /*b5d0*/  BRA `(.L_x_1143) ;  /* 0x00000b3000007947 */ /* 0x000fea0003800000 */
.L_x_1138:
        /* <DEDUP_REMOVED lines=13> */
.L_x_1152:
[----:B------:R-:W-:Y:S01]  /*b6b0*/  HADD2.F32 R19, -RZ, R19.H0_H0 ;  /* 0x20000013ff137230 */ /* 0x000fe20000004100 */
[----:B------:R-:W-:-:S04]  /*b6c0*/  CS2R R6, SRZ ;  /* 0x0000000000067805 */ /* 0x000fc8000001ff00 */
[----:B------:R-:W-:-:S06]  /*b6d0*/  FMUL.FTZ R4, R19, 1 ;  /* 0x3f80000013047820 */ /* 0x000fcc0000410000 */
[----:B------:R-:W0:Y:S02]  /*b6e0*/  F2F.F64.F32 R4, R4 ;  /* 0x0000000400047310 */ /* 0x000e240000201800 */
[----:B0-----:R0:W-:Y:S01]  /*b6f0*/  STG.E.128 [R16.64], R4 ;  /* 0x0000000410007986 */ /* 0x0011e2000c101d24 */
[----:B------:R-:W-:Y:S05]  /*b700*/  BRA `(.L_x_1143) ;  /* 0x00000a0000007947 */ /* 0x000fea0003800000 */
.L_x_1151:
        /* <DEDUP_REMOVED lines=21> */
.L_x_1156:
[----:B------:R-:W-:Y:S05]  /*b860*/  BSYNC B0 ;  /* 0x0000000000007941 */ /* 0x000fea0003800000 */
.L_x_1155:
[----:B------:R-:W-:-:S05]  /*b870*/  LOP3.LUT R3, R0, R3, RZ, 0xfc, !PT ;  /* 0x0000000300037212 */ /* 0x000fca00078efcff */
[----:B------:R0:W-:Y:S01]  /*b880*/  STG.E.U8 [R16.64], R3 ;  /* 0x0000000310007986 */ /* 0x0001e2000c101124 */
[----:B------:R-:W-:Y:S05]  /*b890*/  BRA `(.L_x_1143) ;  /* 0x0000087000007947 */ /* 0x000fea0003800000 */
.L_x_1154:
        /* <DEDUP_REMOVED lines=13> */
.L_x_1158:
[----:B------:R-:W-:Y:S01]  /*b970*/  IMAD.MOV.U32 R0, RZ, RZ, 0x7f ;  /* 0x0000007fff007424 */ /* 0x000fe200078e00ff */
[----:B------:R-:W-:-:S04]  /*b980*/  ISETP.GT.U32.AND P0, PT, R2, 0x7f800000, PT ;  /* 0x7f8000000200780c */ /* 0x000fc80003f04070 */
[----:B------:R-:W-:-:S04]  /*b990*/  SEL R0, R0, 0x7c, P0 ;  /* 0x0000007c00007807 */ /* 0x000fc80000000000 */
.L_x_1159:
[----:B------:R-:W-:Y:S05]  /*b9a0*/  BSYNC B0 ;  /* 0x0000000000007941 */ /* 0x000fea0003800000 */
.L_x_1157:
[----:B------:R-:W-:-:S04]  /*b9b0*/  LOP3.LUT R2, R19, 0x80000000, RZ, 0xc0, !PT ;  /* 0x8000000013027812 */ /* 0x000fc800078ec0ff */
[----:B------:R-:W-:-:S04]  /*b9c0*/  SHF.R.U32.HI R3, RZ, 0x18, R2 ;  /* 0x00000018ff037819 */ /* 0x000fc80000011602 */
[----:B------:R-:W-:-:S05]  /*b9d0*/  LOP3.LUT R3, R0, R3, RZ, 0xfc, !PT ;  /* 0x0000000300037212 */ /* 0x000fca00078efcff */
[----:B------:R0:W-:Y:S01]  /*b9e0*/  STG.E.U8 [R16.64], R3 ;  /* 0x0000000310007986 */ /* 0x0001e2000c101124 */
[----:B------:R-:W-:Y:S05]  /*b9f0*/  BRA `(.L_x_1143) ;  /* 0x0000071000007947 */ /* 0x000fea0003800000 */
.L_x_1153:
[----:B------:R-:W-:-:S05]  /*ba00*/  HADD2.F32 R0, -RZ, R19.H0_H0 ;  /* 0x20000013ff007230 */ /* 0x000fca0000004100 */
[----:B------:R-:W-:-:S05]  /*ba10*/  F2FP.BF16.PACK_AB R0, RZ, R0 ;  /* 0x00000000ff00723e */ /* 0x000fca00000010ff */
[----:B------:R0:W-:Y:S01]  /*ba20*/  STG.E.U16 [R16.64], R0 ;  /* 0x0000000010007986 */ /* 0x0001e2000c101524 */
[----:B------:R-:W-:Y:S05]  /*ba30*/  BRA `(.L_x_1143) ;  /* 0x000006d000007947 */ /* 0x000fea0003800000 */
.L_x_1150:
        /* <DEDUP_REMOVED lines=12> */
.L_x_1162:
        /* <DEDUP_REMOVED lines=17> */
.L_x_1165:
[----:B------:R-:W-:-:S04]  /*bc10*/  LOP3.LUT R2, R19, 0x80000000, RZ, 0xc0, !PT ;  /* 0x8000000013027812 */ /* 0x000fc800078ec0ff */
[----:B------:R-:W-:-:S04]  /*bc20*/  SHF.R.U32.HI R3, RZ, 0x18, R2 ;  /* 0x00000018ff037819 */ /* 0x000fc80000011602 */
[----:B------:R-:W-:-:S04]  /*bc30*/  LOP3.LUT R0, R0, R3, RZ, 0xfc, !PT ;  /* 0x0000000300007212 */ /* 0x000fc800078efcff */
[----:B------:R-:W-:Y:S02]  /*bc40*/  PRMT R8, R0, 0x7610, R8 ;  /* 0x0000761000087816 */ /* 0x000fe40000000008 */
.L_x_1164:
[----:B------:R-:W-:Y:S05]  /*bc50*/  BSYNC B0 ;  /* 0x0000000000007941 */ /* 0x000fea0003800000 */
.L_x_1163:
[----:B------:R0:W-:Y:S01]  /*bc60*/  STG.E.U8 [R16.64], R8 ;  /* 0x0000000810007986 */ /* 0x0001e2000c101124 */
[----:B------:R-:W-:Y:S05]  /*bc70*/  BRA `(.L_x_1143) ;  /* 0x0000049000007947 */ /* 0x000fea0003800000 */
.L_x_1161:
        /* <DEDUP_REMOVED lines=17> */
.L_x_1168:
[----:B------:R-:W-:-:S04]  /*bd90*/  LOP3.LUT R2, R19, 0x80000000, RZ, 0xc0, !PT ;  /* 0x8000000013027812 */ /* 0x000fc800078ec0ff */
[----:B------:R-:W-:-:S04]  /*bda0*/  SHF.R.U32.HI R3, RZ, 0x18, R2 ;  /* 0x00000018ff037819 */ /* 0x000fc80000011602 */
[----:B------:R-:W-:-:S04]  /*bdb0*/  LOP3.LUT R0, R0, R3, RZ, 0xfc, !PT ;  /* 0x0000000300007212 */ /* 0x000fc800078efcff */
[----:B------:R-:W-:Y:S02]  /*bdc0*/  PRMT R8, R0, 0x7610, R8 ;  /* 0x0000761000087816 */ /* 0x000fe40000000008 */
.L_x_1167:
[----:B------:R-:W-:Y:S05]  /*bdd0*/  BSYNC B0 ;  /* 0x0000000000007941 */ /* 0x000fea0003800000 */
.L_x_1166:
[----:B------:R0:W-:Y:S01]  /*bde0*/  STG.E.U8 [R16.64], R8 ;  /* 0x0000000810007986 */ /* 0x0001e2000c101124 */
[----:B------:R-:W-:Y:S05]  /*bdf0*/  BRA `(.L_x_1143) ;  /* 0x0000031000007947 */ /* 0x000fea0003800000 */
.L_x_1160:
        /* <DEDUP_REMOVED lines=22> */
.L_x_1142:
        /* <DEDUP_REMOVED lines=20> */
.L_x_1170:
[----:B------:R-:W-:-:S06]  /*c0a0*/  HADD2.F32 R2, -RZ, R19.H0_H0 ;  /* 0x20000013ff027230 */ /* 0x000fcc0000004100 */
[----:B------:R-:W0:Y:S02]  /*c0b0*/  F2I.U64.TRUNC R2, R2 ;  /* 0x0000000200027311 */ /* 0x000e24000020d800 */
[----:B0-----:R0:W-:Y:S01]  /*c0c0*/  STG.E.64 [R16.64], R2 ;  /* 0x0000000210007986 */ /* 0x0011e2000c101b24 */
[----:B------:R-:W-:Y:S05]  /*c0d0*/  BRA `(.L_x_1143) ;  /* 0x0000003000007947 */ /* 0x000fea0003800000 */
.L_x_1169:
[----:B------:R-:W-:-:S06]  /*c0e0*/  HADD2.F32 R19, -RZ, R19.H0_H0 ;  /* 0x20000013ff137230 */ /* 0x000fcc0000004100 */
[----:B------:R-:W0:Y:S02]  /*c0f0*/  F2I.FTZ.U32.TRUNC.NTZ R19, R19 ;  /* 0x0000001300137305 */ /* 0x000e24000021f000 */
[----:B0-----:R0:W-:Y:S02]  /*c100*/  STG.E [R16.64], R19 ;  /* 0x0000001310007986 */ /* 0x0011e4000c101924 */
.L_x_1143:
[----:B------:R-:W-:Y:S02]  /*c110*/  IADD3 R23, R23, 0x80, RZ ;  /* 0x0000008017177810 */ /* 0x000fe40007ffe0ff */
.L_x_974:
[----:B------:R-:W-:Y:S05]  /*c120*/  BSYNC B6 ;  /* 0x0000000000067941 */ /* 0x000fea0003800000 */
.L_x_973:
        /* <DEDUP_REMOVED lines=257> */
.L_x_1171:
        /* <DEDUP_REMOVED lines=21> */
.L_x_1175:
[----:B------:R-:W2:Y:S02]  /*d290*/  LDG.E.U8 R2, [R2.64] ;  /* 0x0000002402027981 */ /* 0x000ea4000c1e1100 */
[----:B--2---:R-:W0:Y:S02]  /*d2a0*/  I2F.U16 R0, R2 ;  /* 0x0000000200007306 */ /* 0x004e240000101000 */
[----:B0-----:R-:W-:-:S04]  /*d2b0*/  F2FP.PACK_AB R0, RZ, R0 ;  /* 0x00000000ff00723e */ /* 0x001fc800000000ff */
[----:B------:R-:W-:Y:S01]  /*d2c0*/  PRMT R19, R0, 0x7610, R19 ;  /* 0x0000761000137816 */ /* 0x000fe20000000013 */
[----:B------:R-:W-:Y:S05]  /*d2d0*/  BRA `(.L_x_1177) ;  /* 0x00000ed000007947 */ /* 0x000fea0003800000 */
.L_x_1174:
        /* <DEDUP_REMOVED lines=11> */
.L_x_1179:
[----:B------:R-:W2:Y:S02]  /*d390*/  LDG.E R2, [R2.64] ;  /* 0x0000002402027981 */ /* 0x000ea4000c1e1900 */
[----:B--2---:R-:W0:Y:S02]  /*d3a0*/  I2F R0, R2 ;  /* 0x0000000200007306 */ /* 0x004e240000201400 */
[----:B0-----:R-:W-:-:S04]  /*d3b0*/  F2FP.PACK_AB R0, RZ, R0 ;  /* 0x00000000ff00723e */ /* 0x001fc800000000ff */
[----:B------:R-:W-:Y:S01]  /*d3c0*/  PRMT R19, R0, 0x7610, R19 ;  /* 0x0000761000137816 */ /* 0x000fe20000000013 */
[----:B------:R-:W-:Y:S05]  /*d3d0*/  BRA `(.L_x_1177) ;  /* 0x00000dd000007947 */ /* 0x000fea0003800000 */
.L_x_1178:
[----:B------:R-:W2:Y:S02]  /*d3e0*/  LDG.E.U16 R2, [R2.64] ;  /* 0x0000002402027981 */ /* 0x000ea4000c1e1500 */
[----:B--2---:R-:W0:Y:S02]  /*d3f0*/  I2F.S16 R0, R2 ;  /* 0x0000000200007306 */ /* 0x004e240000101400 */
[----:B0-----:R-:W-:-:S04]  /*d400*/  F2FP.PACK_AB R0, RZ, R0 ;  /* 0x00000000ff00723e */ /* 0x001fc800000000ff */
[----:B------:R-:W-:Y:S01]  /*d410*/  PRMT R19, R0, 0x7610, R19 ;  /* 0x0000761000137816 */ /* 0x000fe20000000013 */
[----:B------:R-:W-:Y:S05]  /*d420*/  BRA `(.L_x_1177) ;  /* 0x00000d8000007947 */ /* 0x000fea0003800000 */
.L_x_1173:
        /* <DEDUP_REMOVED lines=9> */
.L_x_1181:
[----:B------:R0:W5:Y:S01]  /*d4c0*/  LDG.E.U16 R19, [R2.64] ;  /* 0x0000002402137981 */ /* 0x000162000c1e1500 */
[----:B------:R-:W-:Y:S05]  /*d4d0*/  BRA `(.L_x_1177) ;  /* 0x00000cd000007947 */ /* 0x000fea0003800000 */
.L_x_1180:
        /* <DEDUP_REMOVED lines=9> */
.L_x_1183:
[----:B------:R0:W5:Y:S01]  /*d570*/  LDG.E.U16 R19, [R2.64] ;  /* 0x0000002402137981 */ /* 0x000162000c1e1500 */
[----:B------:R-:W-:Y:S05]  /*d580*/  BRA `(.L_x_1177) ;  /* 0x00000c2000007947 */ /* 0x000fea0003800000 */
.L_x_1182:
[----:B------:R-:W2:Y:S02]  /*d590*/  LDG.E.64 R2, [R2.64] ;  /* 0x0000002402027981 */ /* 0x000ea4000c1e1b00 */
[----:B--2---:R-:W0:Y:S01]  /*d5a0*/  F2F.F32.F64 R0, R2 ;  /* 0x0000000200007310 */ /* 0x004e220000301000 */
[----:B------:R-:W0:-:S14]  /*d5b0*/  DSETP.GEU.AND P0, PT, |R2|, c[0x2][0x0], PT ;  /* 0x008000000200762a */ /* 0x000e1c0003f0e200 */
[----:B0-----:R-:W-:-:S05]  /*d5c0*/  @!P0 FMUL R0, R0, 1.175494350822287508e-38 ;  /* 0x0080000000008820 */ /* 0x001fca0000400000 */
[----:B------:R-:W-:-:S04]  /*d5d0*/  F2FP.PACK_AB R0, RZ, R0 ;  /* 0x00000000ff00723e */ /* 0x000fc800000000ff */
[----:B------:R-:W-:Y:S01]  /*d5e0*/  PRMT R19, R0, 0x7610, R19 ;  /* 0x0000761000137816 */ /* 0x000fe20000000013 */
[----:B------:R-:W-:Y:S05]  /*d5f0*/  BRA `(.L_x_1177) ;  /* 0x00000bb000007947 */ /* 0x000fea0003800000 */
.L_x_1172:
        /* <DEDUP_REMOVED lines=14> */
.L_x_1186:
[----:B------:R-:W2:Y:S02]  /*d6e0*/  LDG.E.64 R2, [R2.64] ;  /* 0x0000002402027981 */ /* 0x000ea4000c1e1b00 */
[----:B--2---:R-:W0:Y:S01]  /*d6f0*/  F2F.F32.F64 R0, R2 ;  /* 0x0000000200007310 */ /* 0x004e220000301000 */
[----:B------:R-:W0:-:S14]  /*d700*/  DSETP.GEU.AND P0, PT, |R2|, c[0x2][0x0], PT ;  /* 0x008000000200762a */ /* 0x000e1c0003f0e200 */
[----:B0-----:R-:W-:-:S05]  /*d710*/  @!P0 FMUL R0, R0, 1.175494350822287508e-38 ;  /* 0x0080000000008820 */ /* 0x001fca0000400000 */
[----:B------:R-:W-:-:S04]  /*d720*/  F2FP.PACK_AB R0, RZ, R0 ;  /* 0x00000000ff00723e */ /* 0x000fc800000000ff */
[----:B------:R-:W-:Y:S01]  /*d730*/  PRMT R19, R0, 0x7610, R19 ;  /* 0x0000761000137816 */ /* 0x000fe20000000013 */
[----:B------:R-:W-:Y:S05]  /*d740*/  BRA `(.L_x_1177) ;  /* 0x00000a6000007947 */ /* 0x000fea0003800000 */
.L_x_1185:
        /* <DEDUP_REMOVED lines=28> */
.L_x_1188:
        /* <DEDUP_REMOVED lines=15> */
.L_x_1187:
[----:B------:R-:W2:Y:S02]  /*da00*/  LDG.E.U16 R0, [R2.64] ;  /* 0x0000002402007981 */ /* 0x000ea4000c1e1500 */
[----:B--2---:R-:W-:-:S04]  /*da10*/  PRMT R0, RZ, 0x5410, R0 ;  /* 0x00005410ff007816 */ /* 0x004fc80000000000 */
[----:B------:R-:W-:-:S04]  /*da20*/  F2FP.PACK_AB R0, RZ, R0 ;  /* 0x00000000ff00723e */ /* 0x000fc800000000ff */
[----:B------:R-:W-:Y:S01]  /*da30*/  PRMT R19, R0, 0x7610, R19 ;  /* 0x0000761000137816 */ /* 0x000fe20000000013 */
[----:B------:R-:W-:Y:S05]  /*da40*/  BRA `(.L_x_1177) ;  /* 0x0000076000007947 */ /* 0x000fea0003800000 */
.L_x_1184:
        /* <DEDUP_REMOVED lines=12> */
.L_x_1191:
        /* <DEDUP_REMOVED lines=21> */
.L_x_1195:
[----:B------:R-:W-:Y:S05]  /*dc60*/  BSYNC B1 ;  /* 0x0000000000017941 */ /* 0x000fea0003800000 */
.L_x_1194:
[----:B------:R-:W-:Y:S01]  /*dc70*/  LEA R3, R0, 0x3b800000, 0x17 ;  /* 0x3b80000000037811 */ /* 0x000fe200078eb8ff */
[----:B------:R-:W-:-:S05]  /*dc80*/  IMAD.SHL.U32 R0, R2, 0x100000, RZ ;  /* 0x0010000002007824 */ /* 0x000fca00078e00ff */
[----:B------:R-:W-:Y:S02]  /*dc90*/  LOP3.LUT R0, R3, R0, R4, 0xfe, !PT ;  /* 0x0000000003007212 */ /* 0x000fe400078efe04 */
.L_x_1193:
[----:B------:R-:W-:Y:S05]  /*dca0*/  BSYNC B0 ;  /* 0x0000000000007941 */ /* 0x000fea0003800000 */
.L_x_1192:
[----:B------:R-:W-:-:S04]  /*dcb0*/  F2FP.PACK_AB R0, RZ, R0 ;  /* 0x00000000ff00723e */ /* 0x000fc800000000ff */
[----:B------:R-:W-:Y:S01]  /*dcc0*/  PRMT R19, R0, 0x7610, R19 ;  /* 0x0000761000137816 */ /* 0x000fe20000000013 */
[----:B------:R-:W-:Y:S05]  /*dcd0*/  BRA `(.L_x_1177) ;  /* 0x000004d000007947 */ /* 0x000fea0003800000 */
.L_x_1190:
        /* <DEDUP_REMOVED lines=21> */
.L_x_1199:
[----:B------:R-:W-:Y:S05]  /*de30*/  BSYNC B1 ;  /* 0x0000000000017941 */ /* 0x000fea0003800000 */
.L_x_1198:
[----:B------:R-:W-:Y:S01]  /*de40*/  LEA R3, R0, 0x37800000, 0x17 ;  /* 0x3780000000037811 */ /* 0x000fe200078eb8ff */
[----:B------:R-:W-:-:S05]  /*de50*/  IMAD.SHL.U32 R0, R2, 0x200000, RZ ;  /* 0x0020000002007824 */ /* 0x000fca00078e00ff */
[----:B------:R-:W-:Y:S02]  /*de60*/  LOP3.LUT R0, R3, R0, R4, 0xfe, !PT ;  /* 0x0000000003007212 */ /* 0x000fe400078efe04 */
.L_x_1197:
[----:B------:R-:W-:Y:S05]  /*de70*/  BSYNC B0 ;  /* 0x0000000000007941 */ /* 0x000fea0003800000 */
.L_x_1196:
[----:B------:R-:W-:-:S04]  /*de80*/  F2FP.PACK_AB R0, RZ, R0 ;  /* 0x00000000ff00723e */ /* 0x000fc800000000ff */
[----:B------:R-:W-:Y:S01]  /*de90*/  PRMT R19, R0, 0x7610, R19 ;  /* 0x0000761000137816 */ /* 0x000fe20000000013 */
[----:B------:R-:W-:Y:S05]  /*dea0*/  BRA `(.L_x_1177) ;  /* 0x0000030000007947 */ /* 0x000fea0003800000 */
.L_x_1189:
        /* <DEDUP_REMOVED lines=14> */
.L_x_1203:
[----:B------:R-:W-:Y:S05]  /*df90*/  BSYNC B0 ;  /* 0x0000000000007941 */ /* 0x000fea0003800000 */
.L_x_1202:
[----:B------:R-:W-:-:S04]  /*dfa0*/  F2FP.PACK_AB R0, RZ, R0 ;  /* 0x00000000ff00723e */ /* 0x000fc800000000ff */
[----:B------:R-:W-:Y:S01]  /*dfb0*/  PRMT R19, R0, 0x7610, R19 ;  /* 0x0000761000137816 */ /* 0x000fe20000000013 */
[----:B------:R-:W-:Y:S05]  /*dfc0*/  BRA `(.L_x_1177) ;  /* 0x000001e000007947 */ /* 0x000fea0003800000 */
.L_x_1176:
        /* <DEDUP_REMOVED lines=21> */
.L_x_1201:
[----:B------:R-:W2:Y:S02]  /*e120*/  LDG.E.64 R2, [R2.64] ;  /* 0x0000002402027981 */ /* 0x000ea4000c1e1b00 */
[----:B--2---:R-:W0:Y:S02]  /*e130*/  I2F.U64 R0, R2 ;  /* 0x0000000200007312 */ /* 0x004e240000301000 */
[----:B0-----:R-:W-:-:S04]  /*e140*/  F2FP.PACK_AB R0, RZ, R0 ;  /* 0x00000000ff00723e */ /* 0x001fc800000000ff */
[----:B------:R-:W-:Y:S01]  /*e150*/  PRMT R19, R0, 0x7610, R19 ;  /* 0x0000761000137816 */ /* 0x000fe20000000013 */
[----:B------:R-:W-:Y:S05]  /*e160*/  BRA `(.L_x_1177) ;  /* 0x0000004000007947 */ /* 0x000fea0003800000 */
.L_x_1200:
[----:B------:R-:W2:Y:S02]  /*e170*/  LDG.E R2, [R2.64] ;  /* 0x0000002402027981 */ /* 0x000ea4000c1e1900 */
[----:B--2---:R-:W0:Y:S02]  /*e180*/  I2F.U32 R0, R2 ;  /* 0x0000000200007306 */ /* 0x004e240000201000 */
[----:B0-----:R-:W-:-:S04]  /*e190*/  F2FP.PACK_AB R0, RZ, R0 ;  /* 0x00000000ff00723e */ /* 0x001fc800000000ff */
[----:B------:R-:W-:Y:S02]  /*e1a0*/  PRMT R19, R0, 0x7610, R19 ;  /* 0x0000761000137816 */ /* 0x000fe40000000013 */
.L_x_1177:
        /* <DEDUP_REMOVED lines=18> */
.L_x_1207:
[----:B------:R-:W2:Y:S02]  /*e2d0*/  LDG.E.U8 R2, [R2.64] ;  /* 0x0000002402027981 */ /* 0x000ea4000c1e1100 */
[----:B--2---:R-:W0:Y:S02]  /*e2e0*/  I2F.U16 R0, R2 ;  /* 0x0000000200007306 */ /* 0x004e240000101000 */
[----:B0-----:R-:W-:Y:S01]  /*e2f0*/  F2FP.PACK_AB R0, RZ, R0 ;  /* 0x00000000ff00723e */ /* 0x001fe200000000ff */
[----:B------:R-:W-:Y:S05]  /*e300*/  BRA `(.L_x_1209) ;  /* 0x00000e1000007947 */ /* 0x000fea0003800000 */
.L_x_1206:
        /* <DEDUP_REMOVED lines=10> */
.L_x_1211:
[----:B------:R-:W2:Y:S02]  /*e3b0*/  LDG.E R2, [R2.64] ;  /* 0x0000002402027981 */ /* 0x000ea4000c1e1900 */
[----:B--2---:R-:W0:Y:S02]  /*e3c0*/  I2F R0, R2 ;  /* 0x0000000200007306 */ /* 0x004e240000201400 */
[----:B0-----:R-:W-:Y:S01]  /*e3d0*/  F2FP.PACK_AB R0, RZ, R0 ;  /* 0x00000000ff00723e */ /* 0x001fe200000000ff */
[----:B------:R-:W-:Y:S05]  /*e3e0*/  BRA `(.L_x_1209) ;  /* 0x00000d3000007947 */ /* 0x000fea0003800000 */
.L_x_1210:
[----:B------:R-:W2:Y:S02]  /*e3f0*/  LDG.E.U16 R2, [R2.64] ;  /* 0x0000002402027981 */ /* 0x000ea4000c1e1500 */
[----:B--2---:R-:W0:Y:S02]  /*e400*/  I2F.S16 R0, R2 ;  /* 0x0000000200007306 */ /* 0x004e240000101400 */
[----:B0-----:R-:W-:Y:S01]  /*e410*/  F2FP.PACK_AB R0, RZ, R0 ;  /* 0x00000000ff00723e */ /* 0x001fe200000000ff */
[----:B------:R-:W-:Y:S05]  /*e420*/  BRA `(.L_x_1209) ;  /* 0x00000cf000007947 */ /* 0x000fea0003800000 */
.L_x_1205:
        /* <DEDUP_REMOVED lines=9> */
.L_x_1213:
[----:B------:R0:W5:Y:S01]  /*e4c0*/  LDG.E.U16 R0, [R2.64] ;  /* 0x0000002402007981 */ /* 0x000162000c1e1500 */
[----:B------:R-:W-:Y:S05]  /*e4d0*/  BRA `(.L_x_1209) ;  /* 0x00000c4000007947 */ /* 0x000fea0003800000 */
.L_x_1212:
        /* <DEDUP_REMOVED lines=9> */
.L_x_1215:
[----:B------:R0:W5:Y:S01]  /*e570*/  LDG.E.U16 R0, [R2.64] ;  /* 0x0000002402007981 */ /* 0x000162000c1e1500 */
[----:B------:R-:W-:Y:S05]  /*e580*/  BRA `(.L_x_1209) ;  /* 0x00000b9000007947 */ /* 0x000fea0003800000 */
.L_x_1214:
[----:B------:R-:W2:Y:S02]  /*e590*/  LDG.E.64 R2, [R2.64] ;  /* 0x0000002402027981 */ /* 0x000ea4000c1e1b00 */
[----:B--2---:R-:W0:Y:S01]  /*e5a0*/  F2F.F32.F64 R0, R2 ;  /* 0x0000000200007310 */ /* 0x004e220000301000 */
[----:B------:R-:W0:-:S14]  /*e5b0*/  DSETP.GEU.AND P0, PT, |R2|, c[0x2][0x0], PT ;  /* 0x008000000200762a */ /* 0x000e1c0003f0e200 */
[----:B0-----:R-:W-:-:S05]  /*e5c0*/  @!P0 FMUL R0, R0, 1.175494350822287508e-38 ;  /* 0x0080000000008820 */ /* 0x001fca0000400000 */
[----:B------:R-:W-:Y:S01]  /*e5d0*/  F2FP.PACK_AB R0, RZ, R0 ;  /* 0x00000000ff00723e */ /* 0x000fe200000000ff */
[----:B------:R-:W-:Y:S05]  /*e5e0*/  BRA `(.L_x_1209) ;  /* 0x00000b3000007947 */ /* 0x000fea0003800000 */
.L_x_1204:
        /* <DEDUP_REMOVED lines=13> */
.L_x_1218:
[----:B------:R-:W2:Y:S02]  /*e6c0*/  LDG.E.64 R2, [R2.64] ;  /* 0x0000002402027981 */ /* 0x000ea4000c1e1b00 */
[----:B--2---:R-:W0:Y:S01]  /*e6d0*/  F2F.F32.F64 R0, R2 ;  /* 0x0000000200007310 */ /* 0x004e220000301000 */
[----:B------:R-:W0:-:S14]  /*e6e0*/  DSETP.GEU.AND P0, PT, |R2|, c[0x2][0x0], PT ;  /* 0x008000000200762a */ /* 0x000e1c0003f0e200 */
[----:B0-----:R-:W-:-:S05]  /*e6f0*/  @!P0 FMUL R0, R0, 1.175494350822287508e-38 ;  /* 0x0080000000008820 */ /* 0x001fca0000400000 */
[----:B------:R-:W-:Y:S01]  /*e700*/  F2FP.PACK_AB R0, RZ, R0 ;  /* 0x00000000ff00723e */ /* 0x000fe200000000ff */
[----:B------:R-:W-:Y:S05]  /*e710*/  BRA `(.L_x_1209) ;  /* 0x00000a0000007947 */ /* 0x000fea0003800000 */
.L_x_1217:
        /* <DEDUP_REMOVED lines=28> */
.L_x_1220:
        /* <DEDUP_REMOVED lines=15> */
.L_x_1219:
[----:B------:R-:W2:Y:S02]  /*e9d0*/  LDG.E.U16 R0, [R2.64] ;  /* 0x0000002402007981 */ /* 0x000ea4000c1e1500 */
[----:B--2---:R-:W-:-:S04]  /*e9e0*/  PRMT R0, RZ, 0x5410, R0 ;  /* 0x00005410ff007816 */ /* 0x004fc80000000000 */
[----:B------:R-:W-:Y:S01]  /*e9f0*/  F2FP.PACK_AB R0, RZ, R0 ;  /* 0x00000000ff00723e */ /* 0x000fe200000000ff */
[----:B------:R-:W-:Y:S05]  /*ea00*/  BRA `(.L_x_1209) ;  /* 0x0000071000007947 */ /* 0x000fea0003800000 */
.L_x_1216:
        /* <DEDUP_REMOVED lines=12> */
.L_x_1223:
        /* <DEDUP_REMOVED lines=21> */
.L_x_1227:
[----:B------:R-:W-:Y:S05]  /*ec20*/  BSYNC B1 ;  /* 0x0000000000017941 */ /* 0x000fea0003800000 */
.L_x_1226:
[----:B------:R-:W-:Y:S01]  /*ec30*/  LEA R3, R0, 0x3b800000, 0x17 ;  /* 0x3b80000000037811 */ /* 0x000fe200078eb8ff */
[----:B------:R-:W-:-:S05]  /*ec40*/  IMAD.SHL.U32 R0, R2, 0x100000, RZ ;  /* 0x0010000002007824 */ /* 0x000fca00078e00ff */
[----:B------:R-:W-:Y:S02]  /*ec50*/  LOP3.LUT R0, R3, R0, R4, 0xfe, !PT ;  /* 0x0000000003007212 */ /* 0x000fe400078efe04 */
.L_x_1225:
[----:B------:R-:W-:Y:S05]  /*ec60*/  BSYNC B0 ;  /* 0x0000000000007941 */ /* 0x000fea0003800000 */
.L_x_1224:
[----:B------:R-:W-:Y:S01]  /*ec70*/  F2FP.PACK_AB R0, RZ, R0 ;  /* 0x00000000ff00723e */ /* 0x000fe200000000ff */
[----:B------:R-:W-:Y:S05]  /*ec80*/  BRA `(.L_x_1209) ;  /* 0x0000049000007947 */ /* 0x000fea0003800000 */
.L_x_1222:
        /* <DEDUP_REMOVED lines=21> */
.L_x_1231:
[----:B------:R-:W-:Y:S05]  /*ede0*/  BSYNC B1 ;  /* 0x0000000000017941 */ /* 0x000fea0003800000 */
.L_x_1230:
[----:B------:R-:W-:Y:S01]  /*edf0*/  LEA R3, R0, 0x37800000, 0x17 ;  /* 0x3780000000037811 */ /* 0x000fe200078eb8ff */
[----:B------:R-:W-:-:S05]  /*ee00*/  IMAD.SHL.U32 R0, R2, 0x200000, RZ ;  /* 0x0020000002007824 */ /* 0x000fca00078e00ff */
[----:B------:R-:W-:Y:S02]  /*ee10*/  LOP3.LUT R0, R3, R0, R4, 0xfe, !PT ;  /* 0x0000000003007212 */ /* 0x000fe400078efe04 */
.L_x_1229:
[----:B------:R-:W-:Y:S05]  /*ee20*/  BSYNC B0 ;  /* 0x0000000000007941 */ /* 0x000fea0003800000 */
.L_x_1228:
[----:B------:R-:W-:Y:S01]  /*ee30*/  F2FP.PACK_AB R0, RZ, R0 ;  /* 0x00000000ff00723e */ /* 0x000fe200000000ff */
[----:B------:R-:W-:Y:S05]  /*ee40*/  BRA `(.L_x_1209) ;  /* 0x000002d000007947 */ /* 0x000fea0003800000 */
.L_x_1221:
        /* <DEDUP_REMOVED lines=14> */
.L_x_1235:
[----:B------:R-:W-:Y:S05]  /*ef30*/  BSYNC B0 ;  /* 0x0000000000007941 */ /* 0x000fea0003800000 */
.L_x_1234:
[----:B------:R-:W-:Y:S01]  /*ef40*/  F2FP.PACK_AB R0, RZ, R0 ;  /* 0x00000000ff00723e */ /* 0x000fe200000000ff */
[----:B------:R-:W-:Y:S05]  /*ef50*/  BRA `(.L_x_1209) ;  /* 0x000001c000007947 */ /* 0x000fea0003800000 */
.L_x_1208:
        /* <DEDUP_REMOVED lines=21> */
.L_x_1233:
[----:B------:R-:W2:Y:S02]  /*f0b0*/  LDG.E.64 R2, [R2.64] ;  /* 0x0000002402027981 */ /* 0x000ea4000c1e1b00 */
[----:B--2---:R-:W0:Y:S02]  /*f0c0*/  I2F.U64 R0, R2 ;  /* 0x0000000200007312 */ /* 0x004e240000301000 */
[----:B0-----:R-:W-:Y:S01]  /*f0d0*/  F2FP.PACK_AB R0, RZ, R0 ;  /* 0x00000000ff00723e */ /* 0x001fe200000000ff */
[----:B------:R-:W-:Y:S05]  /*f0e0*/  BRA `(.L_x_1209) ;  /* 0x0000003000007947 */ /* 0x000fea0003800000 */
.L_x_1232:
[----:B------:R-:W2:Y:S02]  /*f0f0*/  LDG.E R2, [R2.64] ;  /* 0x0000002402027981 */ /* 0x000ea4000c1e1900 */
[----:B--2---:R-:W0:Y:S02]  /*f100*/  I2F.U32 R0, R2 ;  /* 0x0000000200007306 */ /* 0x004e240000201000 */
[----:B0-----:R-:W-:-:S06]  /*f110*/  F2FP.PACK_AB R0, RZ, R0 ;  /* 0x00000000ff00723e */ /* 0x001fcc00000000ff */
.L_x_1209:
        /* <DEDUP_REMOVED lines=25> */
[----:B0-----:R-:W-:Y:S01]  /*f2b0*/  STG.E.U8 [R16.64], R3 ;  /* 0x0000000310007986 */ /* 0x001fe2000c101124 */
[----:B------:R-:W-:Y:S05]  /*f2c0*/  EXIT ;  /* 0x000000000000794d */ /* 0x000fea0003800000 */
.L_x_1239:
[----:B------:R-:W-:-:S06]  /*f2d0*/  HADD2.F32 R3, -RZ, R19.H0_H0 ;  /* 0x20000013ff037230 */ /* 0x000fcc0000004100 */
[----:B------:R-:W0:Y:S02]  /*f2e0*/  F2I.S64.TRUNC R2, R3 ;  /* 0x0000000300027311 */ /* 0x000e24000020d900 */
[----:B0-----:R-:W-:Y:S01]  /*f2f0*/  STG.E.U8 [R16.64], R2 ;  /* 0x0000000210007986 */ /* 0x001fe2000c101124 */
[----:B------:R-:W-:Y:S05]  /*f300*/  EXIT ;  /* 0x000000000000794d */ /* 0x000fea0003800000 */
.L_x_1238:
        /* <DEDUP_REMOVED lines=8> */
[----:B0-----:R-:W-:Y:S01]  /*f390*/  STG.E.64 [R16.64], R2 ;  /* 0x0000000210007986 */ /* 0x001fe2000c101b24 */
[----:B------:R-:W-:Y:S05]  /*f3a0*/  EXIT ;  /* 0x000000000000794d */ /* 0x000fea0003800000 */
.L_x_1242:
[----:B------:R-:W-:-:S06]  /*f3b0*/  HADD2.F32 R19, -RZ, R19.H0_H0 ;  /* 0x20000013ff137230 */ /* 0x000fcc0000004100 */
[----:B------:R-:W0:Y:S02]  /*f3c0*/  F2I.FTZ.TRUNC.NTZ R19, R19 ;  /* 0x0000001300137305 */ /* 0x000e24000021f100 */
[----:B0-----:R-:W-:Y:S01]  /*f3d0*/  STG.E [R16.64], R19 ;  /* 0x0000001310007986 */ /* 0x001fe2000c101924 */
[----:B------:R-:W-:Y:S05]  /*f3e0*/  EXIT ;  /* 0x000000000000794d */ /* 0x000fea0003800000 */
.L_x_1241:
[----:B------:R-:W-:-:S06]  /*f3f0*/  HADD2.F32 R19, -RZ, R19.H0_H0 ;  /* 0x20000013ff137230 */ /* 0x000fcc0000004100 */
[----:B------:R-:W0:Y:S02]  /*f400*/  F2I.FTZ.TRUNC.NTZ R19, R19 ;  /* 0x0000001300137305 */ /* 0x000e24000021f100 */
[----:B0-----:R-:W-:Y:S01]  /*f410*/  STG.E.U16 [R16.64], R19 ;  /* 0x0000001310007986 */ /* 0x001fe2000c101524 */
[----:B------:R-:W-:Y:S05]  /*f420*/  EXIT ;  /* 0x000000000000794d */ /* 0x000fea0003800000 */
.L_x_1237:
[----:B------:R-:W-:-:S13]  /*f430*/  ISETP.GT.AND P0, PT, R5, 0x6, PT ;  /* 0x000000060500780c */ /* 0x000fda0003f04270 */
[----:B------:R-:W-:Y:S05]  /*f440*/  @P0 BRA `(.L_x_1243) ;  /* 0x0000009000000947 */ /* 0x000fea0003800000 */
[----:B------:R-:W-:-:S13]  /*f450*/  ISETP.NE.AND P0, PT, R5, 0x5, PT ;  /* 0x000000050500780c */ /* 0x000fda0003f05270 */
[----:B------:R-:W-:Y:S05]  /*f460*/  @!P0 BRA `(.L_x_1244) ;  /* 0x0000005000008947 */ /* 0x000fea0003800000 */
[----:B------:R-:W-:-:S13]  /*f470*/  ISETP.NE.AND P0, PT, R5, 0x6, PT ;  /* 0x000000060500780c */ /* 0x000fda0003f05270 */
[----:B------:R-:W-:Y:S05]  /*f480*/  @P0 BRA `(.L_x_1240) ;  /* 0x00000b1000000947 */ /* 0x000fea0003800000 */
[----:B------:R-:W-:-:S05]  /*f490*/  HADD2.F32 R19, -RZ, R19.H0_H0 ;  /* 0x20000013ff137230 */ /* 0x000fca0000004100 */
[----:B------:R-:W-:Y:S01]  /*f4a0*/  STG.E [R16.64], R19 ;  /* 0x0000001310007986 */ /* 0x000fe2000c101924 */
[----:B------:R-:W-:Y:S05]  /*f4b0*/  EXIT ;  /* 0x000000000000794d */ /* 0x000fea0003800000 */
.L_x_1244:
[----:B------:R-:W-:Y:S01]  /*f4c0*/  STG.E.U16 [R16.64], R19 ;  /* 0x0000001310007986 */ /* 0x000fe2000c101524 */
[----:B------:R-:W-:Y:S05]  /*f4d0*/  EXIT ;  /* 0x000000000000794d */ /* 0x000fea0003800000 */
.L_x_1243:
        /* <DEDUP_REMOVED lines=8> */
[----:B------:R-:W-:Y:S01]  /*f560*/  STG.E.64 [R16.64], R2 ;  /* 0x0000000210007986 */ /* 0x000fe2000c101b24 */
[----:B------:R-:W-:Y:S05]  /*f570*/  EXIT ;  /* 0x000000000000794d */ /* 0x000fea0003800000 */
.L_x_1246:
[----:B------:R-:W-:-:S05]  /*f580*/  HADD2.F32 R0, -RZ, R19.H0_H0 ;  /* 0x20000013ff007230 */ /* 0x000fca0000004100 */
[----:B------:R-:W-:-:S04]  /*f590*/  F2FP.PACK_AB R0, RZ, R0 ;  /* 0x00000000ff00723e */ /* 0x000fc800000000ff */
[----:B------:R-:W-:-:S05]  /*f5a0*/  PRMT R0, R0, 0x5410, RZ ;  /* 0x0000541000007816 */ /* 0x000fca00000000ff */
[----:B------:R-:W-:Y:S01]  /*f5b0*/  STG.E [R16.64], R0 ;  /* 0x0000000010007986 */ /* 0x000fe2000c101924 */
[----:B------:R-:W-:Y:S05]  /*f5c0*/  EXIT ;  /* 0x000000000000794d */ /* 0x000fea0003800000 */
.L_x_1245:
[----:B------:R-:W-:-:S05]  /*f5d0*/  HADD2.F32 R2, -RZ, R19.H0_H0 ;  /* 0x20000013ff027230 */ /* 0x000fca0000004100 */
[----:B------:R-:W-:-:S06]  /*f5e0*/  FMUL.FTZ R2, R2, 1 ;  /* 0x3f80000002027820 */ /* 0x000fcc0000410000 */
[----:B------:R-:W0:Y:S02]  /*f5f0*/  F2F.F64.F32 R2, R2 ;  /* 0x0000000200027310 */ /* 0x000e240000201800 */
[----:B0-----:R-:W-:Y:S01]  /*f600*/  STG.E.64 [R16.64], R2 ;  /* 0x0000000210007986 */ /* 0x001fe2000c101b24 */
[----:B------:R-:W-:Y:S05]  /*f610*/  EXIT ;  /* 0x000000000000794d */ /* 0x000fea0003800000 */
.L_x_1236:
        /* <DEDUP_REMOVED lines=11> */
[----:B------:R-:W-:Y:S01]  /*f6d0*/  STG.E.U8 [R16.64], R3 ;  /* 0x0000000310007986 */ /* 0x000fe2000c101124 */
[----:B------:R-:W-:Y:S05]  /*f6e0*/  EXIT ;  /* 0x000000000000794d */ /* 0x000fea0003800000 */
.L_x_1249:
[----:B------:R-:W-:Y:S01]  /*f6f0*/  HADD2.F32 R19, -RZ, R19.H0_H0 ;  /* 0x20000013ff137230 */ /* 0x000fe20000004100 */
[----:B------:R-:W-:-:S04]  /*f700*/  CS2R R6, SRZ ;  /* 0x0000000000067805 */ /* 0x000fc8000001ff00 */
[----:B------:R-:W-:-:S06]  /*f710*/  FMUL.FTZ R4, R19, 1 ;  /* 0x3f80000013047820 */ /* 0x000fcc0000410000 */
[----:B------:R-:W0:Y:S02]  /*f720*/  F2F.F64.F32 R4, R4 ;  /* 0x0000000400047310 */ /* 0x000e240000201800 */
[----:B0-----:R-:W-:Y:S01]  /*f730*/  STG.E.128 [R16.64], R4 ;  /* 0x0000000410007986 */ /* 0x001fe2000c101d24 */
[----:B------:R-:W-:Y:S05]  /*f740*/  EXIT ;  /* 0x000000000000794d */ /* 0x000fea0003800000 */
.L_x_1248:
        /* <DEDUP_REMOVED lines=21> */
.L_x_1253:
[----:B------:R-:W-:Y:S05]  /*f8a0*/  BSYNC B0 ;  /* 0x0000000000007941 */ /* 0x000fea0003800000 */
.L_x_1252:
[----:B------:R-:W-:-:S05]  /*f8b0*/  LOP3.LUT R3, R0, R3, RZ, 0xfc, !PT ;  /* 0x0000000300037212 */ /* 0x000fca00078efcff */
[----:B------:R-:W-:Y:S01]  /*f8c0*/  STG.E.U8 [R16.64], R3 ;  /* 0x0000000310007986 */ /* 0x000fe2000c101124 */
[----:B------:R-:W-:Y:S05]  /*f8d0*/  EXIT ;  /* 0x000000000000794d */ /* 0x000fea0003800000 */
.L_x_1251:
        /* <DEDUP_REMOVED lines=13> */
.L_x_1255:
[----:B------:R-:W-:Y:S01]  /*f9b0*/  IMAD.MOV.U32 R0, RZ, RZ, 0x7f ;  /* 0x0000007fff007424 */ /* 0x000fe200078e00ff */
[----:B------:R-:W-:-:S04]  /*f9c0*/  ISETP.GT.U32.AND P0, PT, R2, 0x7f800000, PT ;  /* 0x7f8000000200780c */ /* 0x000fc80003f04070 */
[----:B------:R-:W-:-:S04]  /*f9d0*/  SEL R0, R0, 0x7c, P0 ;  /* 0x0000007c00007807 */ /* 0x000fc80000000000 */
.L_x_1256:
[----:B------:R-:W-:Y:S05]  /*f9e0*/  BSYNC B0 ;  /* 0x0000000000007941 */ /* 0x000fea0003800000 */
.L_x_1254:
[----:B------:R-:W-:-:S04]  /*f9f0*/  LOP3.LUT R2, R19, 0x80000000, RZ, 0xc0, !PT ;  /* 0x8000000013027812 */ /* 0x000fc800078ec0ff */
[----:B------:R-:W-:-:S04]  /*fa00*/  SHF.R.U32.HI R3, RZ, 0x18, R2 ;  /* 0x00000018ff037819 */ /* 0x000fc80000011602 */
[----:B------:R-:W-:-:S05]  /*fa10*/  LOP3.LUT R3, R0, R3, RZ, 0xfc, !PT ;  /* 0x0000000300037212 */ /* 0x000fca00078efcff */
[----:B------:R-:W-:Y:S01]  /*fa20*/  STG.E.U8 [R16.64], R3 ;  /* 0x0000000310007986 */ /* 0x000fe2000c101124 */
[----:B------:R-:W-:Y:S05]  /*fa30*/  EXIT ;  /* 0x000000000000794d */ /* 0x000fea0003800000 */
.L_x_1250:
[----:B------:R-:W-:-:S05]  /*fa40*/  HADD2.F32 R0, -RZ, R19.H0_H0 ;  /* 0x20000013ff007230 */ /* 0x000fca0000004100 */
[----:B------:R-:W-:-:S05]  /*fa50*/  F2FP.BF16.PACK_AB R0, RZ, R0 ;  /* 0x00000000ff00723e */ /* 0x000fca00000010ff */
[----:B------:R-:W-:Y:S01]  /*fa60*/  STG.E.U16 [R16.64], R0 ;  /* 0x0000000010007986 */ /* 0x000fe2000c101524 */
[----:B------:R-:W-:Y:S05]  /*fa70*/  EXIT ;  /* 0x000000000000794d */ /* 0x000fea0003800000 */
.L_x_1247:
        /* <DEDUP_REMOVED lines=10> */
[----:B0-----:R-:W-:Y:S01]  /*fb20*/  STG.E.U16 [R16.64], R3 ;  /* 0x0000000310007986 */ /* 0x001fe2000c101524 */
[----:B------:R-:W-:Y:S05]  /*fb30*/  EXIT ;  /* 0x000000000000794d */ /* 0x000fea0003800000 */
.L_x_1259:
        /* <DEDUP_REMOVED lines=17> */
.L_x_1262:
[----:B------:R-:W-:-:S04]  /*fc50*/  LOP3.LUT R2, R19, 0x80000000, RZ, 0xc0, !PT ;  /* 0x8000000013027812 */ /* 0x000fc800078ec0ff */
[----:B------:R-:W-:-:S04]  /*fc60*/  SHF.R.U32.HI R3, RZ, 0x18, R2 ;  /* 0x00000018ff037819 */ /* 0x000fc80000011602 */
[----:B------:R-:W-:-:S04]  /*fc70*/  LOP3.LUT R0, R0, R3, RZ, 0xfc, !PT ;  /* 0x0000000300007212 */ /* 0x000fc800078efcff */
[----:B------:R-:W-:Y:S02]  /*fc80*/  PRMT R8, R0, 0x7610, R8 ;  /* 0x0000761000087816 */ /* 0x000fe40000000008 */
.L_x_1261:
[----:B------:R-:W-:Y:S05]  /*fc90*/  BSYNC B0 ;  /* 0x0000000000007941 */ /* 0x000fea0003800000 */
.L_x_1260:
[----:B------:R-:W-:Y:S01]  /*fca0*/  STG.E.U8 [R16.64], R8 ;  /* 0x0000000810007986 */ /* 0x000fe2000c101124 */
[----:B------:R-:W-:Y:S05]  /*fcb0*/  EXIT ;  /* 0x000000000000794d */ /* 0x000fea0003800000 */
.L_x_1258:
        /* <DEDUP_REMOVED lines=17> */
.L_x_1265:
[----:B------:R-:W-:-:S04]  /*fdd0*/  LOP3.LUT R2, R19, 0x80000000, RZ, 0xc0, !PT ;  /* 0x8000000013027812 */ /* 0x000fc800078ec0ff */
[----:B------:R-:W-:-:S04]  /*fde0*/  SHF.R.U32.HI R3, RZ, 0x18, R2 ;  /* 0x00000018ff037819 */ /* 0x000fc80000011602 */
[----:B------:R-:W-:-:S04]  /*fdf0*/  LOP3.LUT R0, R0, R3, RZ, 0xfc, !PT ;  /* 0x0000000300007212 */ /* 0x000fc800078efcff */
[----:B------:R-:W-:Y:S02]  /*fe00*/  PRMT R8, R0, 0x7610, R8 ;  /* 0x0000761000087816 */ /* 0x000fe40000000008 */
.L_x_1264:
[----:B------:R-:W-:Y:S05]  /*fe10*/  BSYNC B0 ;  /* 0x0000000000007941 */ /* 0x000fea0003800000 */
.L_x_1263:
[----:B------:R-:W-:Y:S01]  /*fe20*/  STG.E.U8 [R16.64], R8 ;  /* 0x0000000810007986 */ /* 0x000fe2000c101124 */
[----:B------:R-:W-:Y:S05]  /*fe30*/  EXIT ;  /* 0x000000000000794d */ /* 0x000fea0003800000 */
.L_x_1257:
        /* <DEDUP_REMOVED lines=22> */
.L_x_1240:
        /* <DEDUP_REMOVED lines=20> */
.L_x_1267:
[----:B------:R-:W-:-:S06]  /*100e0*/  HADD2.F32 R2, -RZ, R19.H0_H0 ;  /* 0x20000013ff027230 */ /* 0x000fcc0000004100 */
[----:B------:R-:W0:Y:S02]  /*100f0*/  F2I.U64.TRUNC R2, R2 ;  /* 0x0000000200027311 */ /* 0x000e24000020d800 */
[----:B0-----:R-:W-:Y:S01]  /*10100*/  STG.E.64 [R16.64], R2 ;  /* 0x0000000210007986 */ /* 0x001fe2000c101b24 */
[----:B------:R-:W-:Y:S05]  /*10110*/  EXIT ;  /* 0x000000000000794d */ /* 0x000fea0003800000 */
.L_x_1266:
[----:B------:R-:W-:-:S06]  /*10120*/  HADD2.F32 R19, -RZ, R19.H0_H0 ;  /* 0x20000013ff137230 */ /* 0x000fcc0000004100 */
[----:B------:R-:W0:Y:S02]  /*10130*/  F2I.FTZ.U32.TRUNC.NTZ R19, R19 ;  /* 0x0000001300137305 */ /* 0x000e24000021f000 */
[----:B0-----:R-:W-:Y:S01]  /*10140*/  STG.E [R16.64], R19 ;  /* 0x0000001310007986 */ /* 0x001fe2000c101924 */
[----:B------:R-:W-:Y:S05]  /*10150*/  EXIT ;  /* 0x000000000000794d */ /* 0x000fea0003800000 */
.L_x_1268:
        /* <DEDUP_REMOVED lines=10> */
.L_x_7099:


//--------------------- .text._ZN2at6native27unrolled_elementwise_kernelIZZZNS0_65_GLOBAL__N__cd49fe81_27_ActivationSoftplusKernel_cu_9e10b42f_309424softplus_backward_kernelERNS_18TensorIteratorBaseERKN3c106ScalarES8_ENKUlvE_clEvENKUlvE1_clEvEUlNS5_4HalfESB_E_St5arrayIPcLm3EELi4E23TrivialOffsetCalculatorILi2EjESG_ILi1EjENS0_6memory12LoadWithCastILi2EEENSJ_13StoreWithCastILi1EEEEEviT_T0_T2_T3_T4_T5_ --------------------------
	.section	.text._ZN2at6native27unrolled_elementwise_kernelIZZZNS0_65_GLOBAL__N__cd49fe81_27_ActivationSoftplusKernel_cu_9e10b42f_309424softplus_backward_kernelERNS_18TensorIteratorBaseERKN3c106ScalarES8_ENKUlvE_clEvENKUlvE1_clEvEUlNS5_4HalfESB_E_St5arrayIPcLm3EELi4E23TrivialOffsetCalculatorILi2EjESG_ILi1EjENS0_6memory12LoadWithCastILi2EEENSJ_13StoreWithCastILi1EEEEEviT_T0_T2_T3_T4_T5_,"ax",@progbits
	.sectioninfo	@"SHI_REGISTERS=32"
	.align	128
        .global         _ZN2at6native27unrolled_elementwise_kernelIZZZNS0_65_GLOBAL__N__cd49fe81_27_ActivationSoftplusKernel_cu_9e10b42f_309424softplus_backward_kernelERNS_18TensorIteratorBaseERKN3c106ScalarES8_ENKUlvE_clEvENKUlvE1_clEvEUlNS5_4HalfESB_E_St5arrayIPcLm3EELi4E23TrivialOffsetCalculatorILi2EjESG_ILi1EjENS0_6memory12LoadWithCastILi2EEENSJ_13StoreWithCastILi1EEEEEviT_T0_T2_T3_T4_T5_
        .type           _ZN2at6native27unrolled_elementwise_kernelIZZZNS0_65_GLOBAL__N__cd49fe81_27_ActivationSoftplusKernel_cu_9e10b42f_309424softplus_backward_kernelERNS_18TensorIteratorBaseERKN3c106ScalarES8_ENKUlvE_clEvENKUlvE1_clEvEUlNS5_4HalfESB_E_St5arrayIPcLm3EELi4E23TrivialOffsetCalculatorILi2EjESG_ILi1EjENS0_6memory12LoadWithCastILi2EEENSJ_13StoreWithCastILi1EEEEEviT_T0_T2_T3_T4_T5_,@function
        .size           _ZN2at6native27unrolled_elementwise_kernelIZZZNS0_65_GLOBAL__N__cd49fe81_27_ActivationSoftplusKernel_cu_9e10b42f_309424softplus_backward_kernelERNS_18TensorIteratorBaseERKN3c106ScalarES8_ENKUlvE_clEvENKUlvE1_clEvEUlNS5_4HalfESB_E_St5arrayIPcLm3EELi4E23TrivialOffsetCalculatorILi2EjESG_ILi1EjENS0_6memory12LoadWithCastILi2EEENSJ_13StoreWithCastILi1EEEEEviT_T0_T2_T3_T4_T5_,(.L_x_7100 - _ZN2at6native27unrolled_elementwise_kernelIZZZNS0_65_GLOBAL__N__cd49fe81_27_ActivationSoftplusKernel_cu_9e10b42f_309424softplus_backward_kernelERNS_18TensorIteratorBaseERKN3c106ScalarES8_ENKUlvE_clEvENKUlvE1_clEvEUlNS5_4HalfESB_E_St5arrayIPcLm3EELi4E23TrivialOffsetCalculatorILi2EjESG_ILi1EjENS0_6memory12LoadWithCastILi2EEENSJ_13StoreWithCastILi1EEEEEviT_T0_T2_T3_T4_T5_)
        .other          _ZN2at6native27unrolled_elementwise_kernelIZZZNS0_65_GLOBAL__N__cd49fe81_27_ActivationSoftplusKernel_cu_9e10b42f_309424softplus_backward_kernelERNS_18TensorIteratorBaseERKN3c106ScalarES8_ENKUlvE_clEvENKUlvE1_clEvEUlNS5_4HalfESB_E_St5arrayIPcLm3EELi4E23TrivialOffsetCalculatorILi2EjESG_ILi1EjENS0_6memory12LoadWithCastILi2EEENSJ_13StoreWithCastILi1EEEEEviT_T0_T2_T3_T4_T5_,@"STO_CUDA_ENTRY STV_DEFAULT"
_ZN2at6native27unrolled_elementwise_kernelIZZZNS0_65_GLOBAL__N__cd49fe81_27_ActivationSoftplusKernel_cu_9e10b42f_309424softplus_backward_kernelERNS_18TensorIteratorBaseERKN3c106ScalarES8_ENKUlvE_clEvENKUlvE1_clEvEUlNS5_4HalfESB_E_St5arrayIPcLm3EELi4E23TrivialOffsetCalculatorILi2EjESG_ILi1EjENS0_6memory12LoadWithCastILi2EEENSJ_13StoreWithCastILi1EEEEEviT_T0_T2_T3_T4_T5_:
.text._ZN2at6native27unrolled_elementwise_kernelIZZZNS0_65_GLOBAL__N__cd49fe81_27_ActivationSoftplusKernel_cu_9e10b42f_309424softplus_backward_kernelERNS_18TensorIteratorBaseERKN3c106ScalarES8_ENKUlvE_clEvENKUlvE1_clEvEUlNS5_4HalfESB_E_St5arrayIPcLm3EELi4E23TrivialOffsetCalculatorILi2EjESG_ILi1EjENS0_6memory12LoadWithCastILi2EEENSJ_13StoreWithCastILi1EEEEEviT_T0_T2_T3_T4_T5_:
        /* <DEDUP_REMOVED lines=34> */
.L_x_1274:
[----:B------:R-:W2:Y:S02]  /*0220*/  LDG.E.U8 R2, [R2.64] ;  /* 0x0000002402027981 */ /* 0x000ea4000c1e1100 */
[----:B--2---:R-:W0:Y:S02]  /*0230*/  I2F.U16 R0, R2 ;  /* 0x0000000200007306 */ /* 0x004e240000101000 */
[----:B0-----:R-:W-:-:S04]  /*0240*/  F2FP.PACK_AB R0, RZ, R0 ;  /* 0x00000000ff00723e */ /* 0x001fc800000000ff */
[----:B------:R-:W-:Y:S01]  /*0250*/  PRMT R24, R0, 0x7610, R24 ;  /* 0x0000761000187816 */ /* 0x000fe20000000018 */
[----:B------:R-:W-:Y:S05]  /*0260*/  BRA `(.L_x_1276) ;  /* 0x00000ed000007947 */ /* 0x000fea0003800000 */
.L_x_1273:
        /* <DEDUP_REMOVED lines=11> */
.L_x_1278:
[----:B------:R-:W2:Y:S02]  /*0320*/  LDG.E R2, [R2.64] ;  /* 0x0000002402027981 */ /* 0x000ea4000c1e1900 */
[----:B--2---:R-:W0:Y:S02]  /*0330*/  I2F R0, R2 ;  /* 0x0000000200007306 */ /* 0x004e240000201400 */
[----:B0-----:R-:W-:-:S04]  /*0340*/  F2FP.PACK_AB R0, RZ, R0 ;  /* 0x00000000ff00723e */ /* 0x001fc800000000ff */
[----:B------:R-:W-:Y:S01]  /*0350*/  PRMT R24, R0, 0x7610, R24 ;  /* 0x0000761000187816 */ /* 0x000fe20000000018 */
[----:B------:R-:W-:Y:S05]  /*0360*/  BRA `(.L_x_1276) ;  /* 0x00000dd000007947 */ /* 0x000fea0003800000 */
.L_x_1277:
[----:B------:R-:W2:Y:S02]  /*0370*/  LDG.E.U16 R2, [R2.64] ;  /* 0x0000002402027981 */ /* 0x000ea4000c1e1500 */
[----:B--2---:R-:W0:Y:S02]  /*0380*/  I2F.S16 R0, R2 ;  /* 0x0000000200007306 */ /* 0x004e240000101400 */
[----:B0-----:R-:W-:-:S04]  /*0390*/  F2FP.PACK_AB R0, RZ, R0 ;  /* 0x00000000ff00723e */ /* 0x001fc800000000ff */
[----:B------:R-:W-:Y:S01]  /*03a0*/  PRMT R24, R0, 0x7610, R24 ;  /* 0x0000761000187816 */ /* 0x000fe20000000018 */
[----:B------:R-:W-:Y:S05]  /*03b0*/  BRA `(.L_x_1276) ;  /* 0x00000d8000007947 */ /* 0x000fea0003800000 */
.L_x_1272:
        /* <DEDUP_REMOVED lines=9> */
.L_x_1280:
[----:B------:R0:W5:Y:S01]  /*0450*/  LDG.E.U16 R24, [R2.64] ;  /* 0x0000002402187981 */ /* 0x000162000c1e1500 */
[----:B------:R-:W-:Y:S05]  /*0460*/  BRA `(.L_x_1276) ;  /* 0x00000cd000007947 */ /* 0x000fea0003800000 */
.L_x_1279:
        /* <DEDUP_REMOVED lines=9> */
.L_x_1282:
[----:B------:R0:W5:Y:S01]  /*0500*/  LDG.E.U16 R24, [R2.64] ;  /* 0x0000002402187981 */ /* 0x000162000c1e1500 */
[----:B------:R-:W-:Y:S05]  /*0510*/  BRA `(.L_x_1276) ;  /* 0x00000c2000007947 */ /* 0x000fea0003800000 */
.L_x_1281:
[----:B------:R-:W2:Y:S02]  /*0520*/  LDG.E.64 R2, [R2.64] ;  /* 0x0000002402027981 */ /* 0x000ea4000c1e1b00 */
[----:B--2---:R-:W0:Y:S01]  /*0530*/  F2F.F32.F64 R0, R2 ;  /* 0x0000000200007310 */ /* 0x004e220000301000 */
[----:B------:R-:W0:-:S14]  /*0540*/  DSETP.GEU.AND P0, PT, |R2|, c[0x2][0x0], PT ;  /* 0x008000000200762a */ /* 0x000e1c0003f0e200 */
[----:B0-----:R-:W-:-:S05]  /*0550*/  @!P0 FMUL R0, R0, 1.175494350822287508e-38 ;  /* 0x0080000000008820 */ /* 0x001fca0000400000 */
[----:B------:R-:W-:-:S04]  /*0560*/  F2FP.PACK_AB R0, RZ, R0 ;  /* 0x00000000ff00723e */ /* 0x000fc800000000ff */
[----:B------:R-:W-:Y:S01]  /*0570*/  PRMT R24, R0, 0x7610, R24 ;  /* 0x0000761000187816 */ /* 0x000fe20000000018 */
[----:B------:R-:W-:Y:S05]  /*0580*/  BRA `(.L_x_1276) ;  /* 0x00000bb000007947 */ /* 0x000fea0003800000 */
.L_x_1271:
        /* <DEDUP_REMOVED lines=14> */
.L_x_1285:
[----:B------:R-:W2:Y:S02]  /*0670*/  LDG.E.64 R2, [R2.64] ;  /* 0x0000002402027981 */ /* 0x000ea4000c1e1b00 */
[----:B--2---:R-:W0:Y:S01]  /*0680*/  F2F.F32.F64 R0, R2 ;  /* 0x0000000200007310 */ /* 0x004e220000301000 */
[----:B------:R-:W0:-:S14]  /*0690*/  DSETP.GEU.AND P0, PT, |R2|, c[0x2][0x0], PT ;  /* 0x008000000200762a */ /* 0x000e1c0003f0e200 */
[----:B0-----:R-:W-:-:S05]  /*06a0*/  @!P0 FMUL R0, R0, 1.175494350822287508e-38 ;  /* 0x0080000000008820 */ /* 0x001fca0000400000 */
[----:B------:R-:W-:-:S04]  /*06b0*/  F2FP.PACK_AB R0, RZ, R0 ;  /* 0x00000000ff00723e */ /* 0x000fc800000000ff */
[----:B------:R-:W-:Y:S01]  /*06c0*/  PRMT R24, R0, 0x7610, R24 ;  /* 0x0000761000187816 */ /* 0x000fe20000000018 */
[----:B------:R-:W-:Y:S05]  /*06d0*/  BRA `(.L_x_1276) ;  /* 0x00000a6000007947 */ /* 0x000fea0003800000 */
.L_x_1284:
        /* <DEDUP_REMOVED lines=28> */
.L_x_1287:
        /* <DEDUP_REMOVED lines=15> */
.L_x_1286:
[----:B------:R-:W2:Y:S02]  /*0990*/  LDG.E.U16 R0, [R2.64] ;  /* 0x0000002402007981 */ /* 0x000ea4000c1e1500 */
[----:B--2---:R-:W-:-:S04]  /*09a0*/  PRMT R0, RZ, 0x5410, R0 ;  /* 0x00005410ff007816 */ /* 0x004fc80000000000 */
[----:B------:R-:W-:-:S04]  /*09b0*/  F2FP.PACK_AB R0, RZ, R0 ;  /* 0x00000000ff00723e */ /* 0x000fc800000000ff */
[----:B------:R-:W-:Y:S01]  /*09c0*/  PRMT R24, R0, 0x7610, R24 ;  /* 0x0000761000187816 */ /* 0x000fe20000000018 */
[----:B------:R-:W-:Y:S05]  /*09d0*/  BRA `(.L_x_1276) ;  /* 0x0000076000007947 */ /* 0x000fea0003800000 */
.L_x_1283:
        /* <DEDUP_REMOVED lines=12> */
.L_x_1290:
        /* <DEDUP_REMOVED lines=21> */
.L_x_1294:
[----:B------:R-:W-:Y:S05]  /*0bf0*/  BSYNC B1 ;  /* 0x0000000000017941 */ /* 0x000fea0003800000 */
.L_x_1293:
[----:B------:R-:W-:Y:S01]  /*0c00*/  LEA R3, R0, 0x3b800000, 0x17 ;  /* 0x3b80000000037811 */ /* 0x000fe200078eb8ff */
[----:B------:R-:W-:-:S05]  /*0c10*/  IMAD.SHL.U32 R0, R2, 0x100000, RZ ;  /* 0x0010000002007824 */ /* 0x000fca00078e00ff */
[----:B------:R-:W-:Y:S02]  /*0c20*/  LOP3.LUT R0, R3, R0, R4, 0xfe, !PT ;  /* 0x0000000003007212 */ /* 0x000fe400078efe04 */
.L_x_1292:
[----:B------:R-:W-:Y:S05]  /*0c30*/  BSYNC B0 ;  /* 0x0000000000007941 */ /* 0x000fea0003800000 */
.L_x_1291:
[----:B------:R-:W-:-:S04]  /*0c40*/  F2FP.PACK_AB R0, RZ, R0 ;  /* 0x00000000ff00723e */ /* 0x000fc800000000ff */
[----:B------:R-:W-:Y:S01]  /*0c50*/  PRMT R24, R0, 0x7610, R24 ;  /* 0x0000761000187816 */ /* 0x000fe20000000018 */
[----:B------:R-:W-:Y:S05]  /*0c60*/  BRA `(.L_x_1276) ;  /* 0x000004d000007947 */ /* 0x000fea0003800000 */
.L_x_1289:
        /* <DEDUP_REMOVED lines=21> */
.L_x_1298:
[----:B------:R-:W-:Y:S05]  /*0dc0*/  BSYNC B1 ;  /* 0x0000000000017941 */ /* 0x000fea0003800000 */
.L_x_1297:
[----:B------:R-:W-:Y:S01]  /*0dd0*/  LEA R3, R0, 0x37800000, 0x17 ;  /* 0x3780000000037811 */ /* 0x000fe200078eb8ff */
[----:B------:R-:W-:-:S05]  /*0de0*/  IMAD.SHL.U32 R0, R2, 0x200000, RZ ;  /* 0x0020000002007824 */ /* 0x000fca00078e00ff */
[----:B------:R-:W-:Y:S02]  /*0df0*/  LOP3.LUT R0, R3, R0, R4, 0xfe, !PT ;  /* 0x0000000003007212 */ /* 0x000fe400078efe04 */
.L_x_1296:
[----:B------:R-:W-:Y:S05]  /*0e00*/  BSYNC B0 ;  /* 0x0000000000007941 */ /* 0x000fea0003800000 */
.L_x_1295:
[----:B------:R-:W-:-:S04]  /*0e10*/  F2FP.PACK_AB R0, RZ, R0 ;  /* 0x00000000ff00723e */ /* 0x000fc800000000ff */
[----:B------:R-:W-:Y:S01]  /*0e20*/  PRMT R24, R0, 0x7610, R24 ;  /* 0x0000761000187816 */ /* 0x000fe20000000018 */
[----:B------:R-:W-:Y:S05]  /*0e30*/  BRA `(.L_x_1276) ;  /* 0x0000030000007947 */ /* 0x000fea0003800000 */
.L_x_1288:
        /* <DEDUP_REMOVED lines=14> */
.L_x_1302:
[----:B------:R-:W-:Y:S05]  /*0f20*/  BSYNC B0 ;  /* 0x0000000000007941 */ /* 0x000fea0003800000 */
.L_x_1301:
[----:B------:R-:W-:-:S04]  /*0f30*/  F2FP.PACK_AB R0, RZ, R0 ;  /* 0x00000000ff00723e */ /* 0x000fc800000000ff */
[----:B------:R-:W-:Y:S01]  /*0f40*/  PRMT R24, R0, 0x7610, R24 ;  /* 0x0000761000187816 */ /* 0x000fe20000000018 */
[----:B------:R-:W-:Y:S05]  /*0f50*/  BRA `(.L_x_1276) ;  /* 0x000001e000007947 */ /* 0x000fea0003800000 */
.L_x_1275:
        /* <DEDUP_REMOVED lines=21> */
.L_x_1300:
[----:B------:R-:W2:Y:S02]  /*10b0*/  LDG.E.64 R2, [R2.64] ;  /* 0x0000002402027981 */ /* 0x000ea4000c1e1b00 */
[----:B--2---:R-:W0:Y:S02]  /*10c0*/  I2F.U64 R0, R2 ;  /* 0x0000000200007312 */ /* 0x004e240000301000 */
[----:B0-----:R-:W-:-:S04]  /*10d0*/  F2FP.PACK_AB R0, RZ, R0 ;  /* 0x00000000ff00723e */ /* 0x001fc800000000ff */
[----:B------:R-:W-:Y:S01]  /*10e0*/  PRMT R24, R0, 0x7610, R24 ;  /* 0x0000761000187816 */ /* 0x000fe20000000018 */
[----:B------:R-:W-:Y:S05]  /*10f0*/  BRA `(.L_x_1276) ;  /* 0x0000004000007947 */ /* 0x000fea0003800000 */
.L_x_1299:
[----:B------:R-:W2:Y:S02]  /*1100*/  LDG.E R2, [R2.64] ;  /* 0x0000002402027981 */ /* 0x000ea4000c1e1900 */
[----:B--2---:R-:W0:Y:S02]  /*1110*/  I2F.U32 R0, R2 ;  /* 0x0000000200007306 */ /* 0x004e240000201000 */
[----:B0-----:R-:W-:-:S04]  /*1120*/  F2FP.PACK_AB R0, RZ, R0 ;  /* 0x00000000ff00723e */ /* 0x001fc800000000ff */
[----:B------:R-:W-:Y:S02]  /*1130*/  PRMT R24, R0, 0x7610, R24 ;  /* 0x0000761000187816 */ /* 0x000fe40000000018 */
.L_x_1276:
        /* <DEDUP_REMOVED lines=19> */
.L_x_1306:
[----:B------:R-:W2:Y:S02]  /*1270*/  LDG.E.U8 R2, [R2.64] ;  /* 0x0000002402027981 */ /* 0x000ea4000c1e1100 */
[----:B--2---:R-:W0:Y:S02]  /*1280*/  I2F.U16 R0, R2 ;  /* 0x0000000200007306 */ /* 0x004e240000101000 */
[----:B0-----:R-:W-:-:S04]  /*1290*/  F2FP.PACK_AB R0, RZ, R0 ;  /* 0x00000000ff00723e */ /* 0x001fc800000000ff */
[----:B------:R-:W-:Y:S01]  /*12a0*/  PRMT R25, R0, 0x7610, R25 ;  /* 0x0000761000197816 */ /* 0x000fe20000000019 */
[----:B------:R-:W-:Y:S05]  /*12b0*/  BRA `(.L_x_1308) ;  /* 0x00000ed000007947 */ /* 0x000fea0003800000 */
.L_x_1305:
        /* <DEDUP_REMOVED lines=11> */
.L_x_1310:
[----:B------:R-:W2:Y:S02]  /*1370*/  LDG.E R2, [R2.64] ;  /* 0x0000002402027981 */ /* 0x000ea4000c1e1900 */
[----:B--2---:R-:W0:Y:S02]  /*1380*/  I2F R0, R2 ;  /* 0x0000000200007306 */ /* 0x004e240000201400 */
[----:B0-----:R-:W-:-:S04]  /*1390*/  F2FP.PACK_AB R0, RZ, R0 ;  /* 0x00000000ff00723e */ /* 0x001fc800000000ff */
[----:B------:R-:W-:Y:S01]  /*13a0*/  PRMT R25, R0, 0x7610, R25 ;  /* 0x0000761000197816 */ /* 0x000fe20000000019 */
[----:B------:R-:W-:Y:S05]  /*13b0*/  BRA `(.L_x_1308) ;  /* 0x00000dd000007947 */ /* 0x000fea0003800000 */
.L_x_1309:
[----:B------:R-:W2:Y:S02]  /*13c0*/  LDG.E.U16 R2, [R2.64] ;  /* 0x0000002402027981 */ /* 0x000ea4000c1e1500 */
[----:B--2---:R-:W0:Y:S02]  /*13d0*/  I2F.S16 R0, R2 ;  /* 0x0000000200007306 */ /* 0x004e240000101400 */
[----:B0-----:R-:W-:-:S04]  /*13e0*/  F2FP.PACK_AB R0, RZ, R0 ;  /* 0x00000000ff00723e */ /* 0x001fc800000000ff */
[----:B------:R-:W-:Y:S01]  /*13f0*/  PRMT R25, R0, 0x7610, R25 ;  /* 0x0000761000197816 */ /* 0x000fe20000000019 */
[----:B------:R-:W-:Y:S05]  /*1400*/  BRA `(.L_x_1308) ;  /* 0x00000d8000007947 */ /* 0x000fea0003800000 */
.L_x_1304:
        /* <DEDUP_REMOVED lines=9> */
.L_x_1312:
[----:B------:R0:W5:Y:S01]  /*14a0*/  LDG.E.U16 R25, [R2.64] ;  /* 0x0000002402197981 */ /* 0x000162000c1e1500 */
[----:B------:R-:W-:Y:S05]  /*14b0*/  BRA `(.L_x_1308) ;  /* 0x00000cd000007947 */ /* 0x000fea0003800000 */
.L_x_1311:
        /* <DEDUP_REMOVED lines=9> */
.L_x_1314:
[----:B------:R0:W5:Y:S01]  /*1550*/  LDG.E.U16 R25, [R2.64] ;  /* 0x0000002402197981 */ /* 0x000162000c1e1500 */
[----:B------:R-:W-:Y:S05]  /*1560*/  BRA `(.L_x_1308) ;  /* 0x00000c2000007947 */ /* 0x000fea0003800000 */
.L_x_1313:
[----:B------:R-:W2:Y:S02]  /*1570*/  LDG.E.64 R2, [R2.64] ;  /* 0x0000002402027981 */ /* 0x000ea4000c1e1b00 */
[----:B--2---:R-:W0:Y:S01]  /*1580*/  F2F.F32.F64 R0, R2 ;  /* 0x0000000200007310 */ /* 0x004e220000301000 */
[----:B------:R-:W0:-:S14]  /*1590*/  DSETP.GEU.AND P0, PT, |R2|, c[0x2][0x0], PT ;  /* 0x008000000200762a */ /* 0x000e1c0003f0e200 */
[----:B0-----:R-:W-:-:S05]  /*15a0*/  @!P0 FMUL R0, R0, 1.175494350822287508e-38 ;  /* 0x0080000000008820 */ /* 0x001fca0000400000 */
[----:B------:R-:W-:-:S04]  /*15b0*/  F2FP.PACK_AB R0, RZ, R0 ;  /* 0x00000000ff00723e */ /* 0x000fc800000000ff */
[----:B------:R-:W-:Y:S01]  /*15c0*/  PRMT R25, R0, 0x7610, R25 ;  /* 0x0000761000197816 */ /* 0x000fe20000000019 */
[----:B------:R-:W-:Y:S05]  /*15d0*/  BRA `(.L_x_1308) ;  /* 0x00000bb000007947 */ /* 0x000fea0003800000 */
.L_x_1303:
        /* <DEDUP_REMOVED lines=14> */
.L_x_1317:
[----:B------:R-:W2:Y:S02]  /*16c0*/  LDG.E.64 R2, [R2.64] ;  /* 0x0000002402027981 */ /* 0x000ea4000c1e1b00 */
[----:B--2---:R-:W0:Y:S01]  /*16d0*/  F2F.F32.F64 R0, R2 ;  /* 0x0000000200007310 */ /* 0x004e220000301000 */
[----:B------:R-:W0:-:S14]  /*16e0*/  DSETP.GEU.AND P0, PT, |R2|, c[0x2][0x0], PT ;  /* 0x008000000200762a */ /* 0x000e1c0003f0e200 */
[----:B0-----:R-:W-:-:S05]  /*16f0*/  @!P0 FMUL R0, R0, 1.175494350822287508e-38 ;  /* 0x0080000000008820 */ /* 0x001fca0000400000 */
[----:B------:R-:W-:-:S04]  /*1700*/  F2FP.PACK_AB R0, RZ, R0 ;  /* 0x00000000ff00723e */ /* 0x000fc800000000ff */
[----:B------:R-:W-:Y:S01]  /*1710*/  PRMT R25, R0, 0x7610, R25 ;  /* 0x0000761000197816 */ /* 0x000fe20000000019 */
[----:B------:R-:W-:Y:S05]  /*1720*/  BRA `(.L_x_1308) ;  /* 0x00000a6000007947 */ /* 0x000fea0003800000 */
.L_x_1316:
        /* <DEDUP_REMOVED lines=28> */
.L_x_1319:
        /* <DEDUP_REMOVED lines=15> */
.L_x_1318:
[----:B------:R-:W2:Y:S02]  /*19e0*/  LDG.E.U16 R0, [R2.64] ;  /* 0x0000002402007981 */ /* 0x000ea4000c1e1500 */
[----:B--2---:R-:W-:-:S04]  /*19f0*/  PRMT R0, RZ, 0x5410, R0 ;  /* 0x00005410ff007816 */ /* 0x004fc80000000000 */
[----:B------:R-:W-:-:S04]  /*1a00*/  F2FP.PACK_AB R0, RZ, R0 ;  /* 0x00000000ff00723e */ /* 0x000fc800000000ff */
[----:B------:R-:W-:Y:S01]  /*1a10*/  PRMT R25, R0, 0x7610, R25 ;  /* 0x0000761000197816 */ /* 0x000fe20000000019 */
[----:B------:R-:W-:Y:S05]  /*1a20*/  BRA `(.L_x_1308) ;  /* 0x0000076000007947 */ /* 0x000fea0003800000 */
.L_x_1315:
        /* <DEDUP_REMOVED lines=12> */
.L_x_1322:
        /* <DEDUP_REMOVED lines=21> */
.L_x_1326:
[----:B------:R-:W-:Y:S05]  /*1c40*/  BSYNC B1 ;  /* 0x0000000000017941 */ /* 0x000fea0003800000 */
.L_x_1325:
[----:B------:R-:W-:Y:S01]  /*1c50*/  LEA R3, R0, 0x3b800000, 0x17 ;  /* 0x3b80000000037811 */ /* 0x000fe200078eb8ff */
[----:B------:R-:W-:-:S05]  /*1c60*/  IMAD.SHL.U32 R0, R2, 0x100000, RZ ;  /* 0x0010000002007824 */ /* 0x000fca00078e00ff */
[----:B------:R-:W-:Y:S02]  /*1c70*/  LOP3.LUT R0, R3, R0, R4, 0xfe, !PT ;  /* 0x0000000003007212 */ /* 0x000fe400078efe04 */
.L_x_1324:
[----:B------:R-:W-:Y:S05]  /*1c80*/  BSYNC B0 ;  /* 0x0000000000007941 */ /* 0x000fea0003800000 */
.L_x_1323:
[----:B------:R-:W-:-:S04]  /*1c90*/  F2FP.PACK_AB R0, RZ, R0 ;  /* 0x00000000ff00723e */ /* 0x000fc800000000ff */
[----:B------:R-:W-:Y:S01]  /*1ca0*/  PRMT R25, R0, 0x7610, R25 ;  /* 0x0000761000197816 */ /* 0x000fe20000000019 */
[----:B------:R-:W-:Y:S05]  /*1cb0*/  BRA `(.L_x_1308) ;  /* 0x000004d000007947 */ /* 0x000fea0003800000 */
.L_x_1321:
        /* <DEDUP_REMOVED lines=21> */
.L_x_1330:
[----:B------:R-:W-:Y:S05]  /*1e10*/  BSYNC B1 ;  /* 0x0000000000017941 */ /* 0x000fea0003800000 */
.L_x_1329:
[----:B------:R-:W-:Y:S01]  /*1e20*/  LEA R3, R0, 0x37800000, 0x17 ;  /* 0x3780000000037811 */ /* 0x000fe200078eb8ff */
[----:B------:R-:W-:-:S05]  /*1e30*/  IMAD.SHL.U32 R0, R2, 0x200000, RZ ;  /* 0x0020000002007824 */ /* 0x000fca00078e00ff */
[----:B------:R-:W-:Y:S02]  /*1e40*/  LOP3.LUT R0, R3, R0, R4, 0xfe, !PT ;  /* 0x0000000003007212 */ /* 0x000fe400078efe04 */
.L_x_1328:
[----:B------:R-:W-:Y:S05]  /*1e50*/  BSYNC B0 ;  /* 0x0000000000007941 */ /* 0x000fea0003800000 */
.L_x_1327:
[----:B------:R-:W-:-:S04]  /*1e60*/  F2FP.PACK_AB R0, RZ, R0 ;  /* 0x00000000ff00723e */ /* 0x000fc800000000ff */
[----:B------:R-:W-:Y:S01]  /*1e70*/  PRMT R25, R0, 0x7610, R25 ;  /* 0x0000761000197816 */ /* 0x000fe20000000019 */
[----:B------:R-:W-:Y:S05]  /*1e80*/  BRA `(.L_x_1308) ;  /* 0x0000030000007947 */ /* 0x000fea0003800000 */
.L_x_1320:
        /* <DEDUP_REMOVED lines=14> */
.L_x_1334:
[----:B------:R-:W-:Y:S05]  /*1f70*/  BSYNC B0 ;  /* 0x0000000000007941 */ /* 0x000fea0003800000 */
.L_x_1333:
[----:B------:R-:W-:-:S04]  /*1f80*/  F2FP.PACK_AB R0, RZ, R0 ;  /* 0x00000000ff00723e */ /* 0x000fc800000000ff */
[----:B------:R-:W-:Y:S01]  /*1f90*/  PRMT R25, R0, 0x7610, R25 ;  /* 0x0000761000197816 */ /* 0x000fe20000000019 */
[----:B------:R-:W-:Y:S05]  /*1fa0*/  BRA `(.L_x_1308) ;  /* 0x000001e000007947 */ /* 0x000fea0003800000 */
.L_x_1307:
        /* <DEDUP_REMOVED lines=21> */
.L_x_1332:
[----:B------:R-:W2:Y:S02]  /*2100*/  LDG.E.64 R2, [R2.64] ;  /* 0x0000002402027981 */ /* 0x000ea4000c1e1b00 */
[----:B--2---:R-:W0:Y:S02]  /*2110*/  I2F.U64 R0, R2 ;  /* 0x0000000200007312 */ /* 0x004e240000301000 */
[----:B0-----:R-:W-:-:S04]  /*2120*/  F2FP.PACK_AB R0, RZ, R0 ;  /* 0x00000000ff00723e */ /* 0x001fc800000000ff */
[----:B------:R-:W-:Y:S01]  /*2130*/  PRMT R25, R0, 0x7610, R25 ;  /* 0x0000761000197816 */ /* 0x000fe20000000019 */
[----:B------:R-:W-:Y:S05]  /*2140*/  BRA `(.L_x_1308) ;  /* 0x0000004000007947 */ /* 0x000fea0003800000 */
.L_x_1331:
[----:B------:R-:W2:Y:S02]  /*2150*/  LDG.E R2, [R2.64] ;  /* 0x0000002402027981 */ /* 0x000ea4000c1e1900 */
[----:B--2---:R-:W0:Y:S02]  /*2160*/  I2F.U32 R0, R2 ;  /* 0x0000000200007306 */ /* 0x004e240000201000 */
[----:B0-----:R-:W-:-:S04]  /*2170*/  F2FP.PACK_AB R0, RZ, R0 ;  /* 0x00000000ff00723e */ /* 0x001fc800000000ff */
[----:B------:R-:W-:Y:S02]  /*2180*/  PRMT R25, R0, 0x7610, R25 ;  /* 0x0000761000197816 */ /* 0x000fe40000000019 */
.L_x_1308:
[----:B------:R-:W-:-:S05]  /*2190*/  IADD3 R17, R17, 0x80, RZ ;  /* 0x0000008011117810 */ /* 0x000fca0007ffe0ff */
.L_x_1270:
[----:B-1-3--:R-:W-:Y:S05]  /*21a0*/  BSYNC B6 ;  /* 0x0000000000067941 */ /* 0x00afea0003800000 */
.L_x_1269:
        /* <DEDUP_REMOVED lines=24> */
.L_x_1340:
[----:B------:R-:W2:Y:S02]  /*2330*/  LDG.E.U8 R2, [R2.64] ;  /* 0x0000002402027981 */ /* 0x000ea4000c1e1100 */
[----:B--2---:R-:W0:Y:S02]  /*2340*/  I2F.U16 R0, R2 ;  /* 0x0000000200007306 */ /* 0x004e240000101000 */
[----:B0-----:R-:W-:-:S04]  /*2350*/  F2FP.PACK_AB R0, RZ, R0 ;  /* 0x00000000ff00723e */ /* 0x001fc800000000ff */
[----:B------:R-:W-:Y:S01]  /*2360*/  PRMT R23, R0, 0x7610, R23 ;  /* 0x0000761000177816 */ /* 0x000fe20000000017 */
[----:B------:R-:W-:Y:S05]  /*2370*/  BRA `(.L_x_1342) ;  /* 0x00000ee000007947 */ /* 0x000fea0003800000 */
.L_x_1339:
        /* <DEDUP_REMOVED lines=11> */
.L_x_1344:
[----:B------:R-:W2:Y:S02]  /*2430*/  LDG.E R2, [R2.64] ;  /* 0x0000002402027981 */ /* 0x000ea4000c1e1900 */
[----:B--2---:R-:W0:Y:S02]  /*2440*/  I2F R0, R2 ;  /* 0x0000000200007306 */ /* 0x004e240000201400 */
[----:B0-----:R-:W-:-:S04]  /*2450*/  F2FP.PACK_AB R0, RZ, R0 ;  /* 0x00000000ff00723e */ /* 0x001fc800000000ff */
[----:B------:R-:W-:Y:S01]  /*2460*/  PRMT R23, R0, 0x7610, R23 ;  /* 0x0000761000177816 */ /* 0x000fe20000000017 */
[----:B------:R-:W-:Y:S05]  /*2470*/  BRA `(.L_x_1342) ;  /* 0x00000de000007947 */ /* 0x000fea0003800000 */
.L_x_1343:
[----:B------:R-:W2:Y:S02]  /*2480*/  LDG.E.U16 R2, [R2.64] ;  /* 0x0000002402027981 */ /* 0x000ea4000c1e1500 */
[----:B--2---:R-:W0:Y:S02]  /*2490*/  I2F.S16 R0, R2 ;  /* 0x0000000200007306 */ /* 0x004e240000101400 */
[----:B0-----:R-:W-:-:S04]  /*24a0*/  F2FP.PACK_AB R0, RZ, R0 ;  /* 0x00000000ff00723e */ /* 0x001fc800000000ff */
[----:B------:R-:W-:Y:S01]  /*24b0*/  PRMT R23, R0, 0x7610, R23 ;  /* 0x0000761000177816 */ /* 0x000fe20000000017 */
[----:B------:R-:W-:Y:S05]  /*24c0*/  BRA `(.L_x_1342) ;  /* 0x00000d9000007947 */ /* 0x000fea0003800000 */
.L_x_1338:
        /* <DEDUP_REMOVED lines=9> */
.L_x_1346:
[----:B------:R0:W5:Y:S01]  /*2560*/  LDG.E.U16 R23, [R2.64] ;  /* 0x0000002402177981 */ /* 0x000162000c1e1500 */
[----:B------:R-:W-:Y:S05]  /*2570*/  BRA `(.L_x_1342) ;  /* 0x00000ce000007947 */ /* 0x000fea0003800000 */
.L_x_1345:
        /* <DEDUP_REMOVED lines=9> */
.L_x_1348:
[----:B------:R0:W5:Y:S01]  /*2610*/  LDG.E.U16 R23, [R2.64] ;  /* 0x0000002402177981 */ /* 0x000162000c1e1500 */
[----:B------:R-:W-:Y:S05]  /*2620*/  BRA `(.L_x_1342) ;  /* 0x00000c3000007947 */ /* 0x000fea0003800000 */
.L_x_1347:
[----:B------:R-:W2:Y:S02]  /*2630*/  LDG.E.64 R2, [R2.64] ;  /* 0x0000002402027981 */ /* 0x000ea4000c1e1b00 */
[----:B--2---:R-:W0:Y:S01]  /*2640*/  F2F.F32.F64 R0, R2 ;  /* 0x0000000200007310 */ /* 0x004e220000301000 */
[----:B------:R-:W0:-:S14]  /*2650*/  DSETP.GEU.AND P0, PT, |R2|, c[0x2][0x0], PT ;  /* 0x008000000200762a */ /* 0x000e1c0003f0e200 */
[----:B0-----:R-:W-:-:S05]  /*2660*/  @!P0 FMUL R0, R0, 1.175494350822287508e-38 ;  /* 0x0080000000008820 */ /* 0x001fca0000400000 */
[----:B------:R-:W-:-:S04]  /*2670*/  F2FP.PACK_AB R0, RZ, R0 ;  /* 0x00000000ff00723e */ /* 0x000fc800000000ff */
[----:B------:R-:W-:Y:S01]  /*2680*/  PRMT R23, R0, 0x7610, R23 ;  /* 0x0000761000177816 */ /* 0x000fe20000000017 */
[----:B------:R-:W-:Y:S05]  /*2690*/  BRA `(.L_x_1342) ;  /* 0x00000bc000007947 */ /* 0x000fea0003800000 */
.L_x_1337:
        /* <DEDUP_REMOVED lines=14> */
.L_x_1351:
[----:B------:R-:W2:Y:S02]  /*2780*/  LDG.E.64 R2, [R2.64] ;  /* 0x0000002402027981 */ /* 0x000ea4000c1e1b00 */
[----:B--2---:R-:W0:Y:S01]  /*2790*/  F2F.F32.F64 R0, R2 ;  /* 0x0000000200007310 */ /* 0x004e220000301000 */
[----:B------:R-:W0:-:S14]  /*27a0*/  DSETP.GEU.AND P0, PT, |R2|, c[0x2][0x0], PT ;  /* 0x008000000200762a */ /* 0x000e1c0003f0e200 */
[----:B0-----:R-:W-:-:S05]  /*27b0*/  @!P0 FMUL R0, R0, 1.175494350822287508e-38 ;  /* 0x0080000000008820 */ /* 0x001fca0000400000 */
[----:B------:R-:W-:-:S04]  /*27c0*/  F2FP.PACK_AB R0, RZ, R0 ;  /* 0x00000000ff00723e */ /* 0x000fc800000000ff */
[----:B------:R-:W-:Y:S01]  /*27d0*/  PRMT R23, R0, 0x7610, R23 ;  /* 0x0000761000177816 */ /* 0x000fe20000000017 */
[----:B------:R-:W-:Y:S05]  /*27e0*/  BRA `(.L_x_1342) ;  /* 0x00000a7000007947 */ /* 0x000fea0003800000 */
.L_x_1350:
        /* <DEDUP_REMOVED lines=28> */
.L_x_1353:
        /* <DEDUP_REMOVED lines=16> */
.L_x_1352:
[----:B------:R-:W2:Y:S02]  /*2ab0*/  LDG.E.U16 R0, [R2.64] ;  /* 0x0000002402007981 */ /* 0x000ea4000c1e1500 */
[----:B--2---:R-:W-:-:S04]  /*2ac0*/  PRMT R0, RZ, 0x5410, R0 ;  /* 0x00005410ff007816 */ /* 0x004fc80000000000 */
[----:B------:R-:W-:-:S04]  /*2ad0*/  F2FP.PACK_AB R0, RZ, R0 ;  /* 0x00000000ff00723e */ /* 0x000fc800000000ff */
[----:B------:R-:W-:Y:S01]  /*2ae0*/  PRMT R23, R0, 0x7610, R23 ;  /* 0x0000761000177816 */ /* 0x000fe20000000017 */
[----:B------:R-:W-:Y:S05]  /*2af0*/  BRA `(.L_x_1342) ;  /* 0x0000076000007947 */ /* 0x000fea0003800000 */
.L_x_1349:
        /* <DEDUP_REMOVED lines=12> */
.L_x_1356:
        /* <DEDUP_REMOVED lines=21> */
.L_x_1360:
[----:B------:R-:W-:Y:S05]  /*2d10*/  BSYNC B1 ;  /* 0x0000000000017941 */ /* 0x000fea0003800000 */
.L_x_1359:
[----:B------:R-:W-:Y:S01]  /*2d20*/  LEA R3, R0, 0x3b800000, 0x17 ;  /* 0x3b80000000037811 */ /* 0x000fe200078eb8ff */
[----:B------:R-:W-:-:S05]  /*2d30*/  IMAD.SHL.U32 R0, R2, 0x100000, RZ ;  /* 0x0010000002007824 */ /* 0x000fca00078e00ff */
[----:B------:R-:W-:Y:S02]  /*2d40*/  LOP3.LUT R0, R3, R0, R4, 0xfe, !PT ;  /* 0x0000000003007212 */ /* 0x000fe400078efe04 */
.L_x_1358:
[----:B------:R-:W-:Y:S05]  /*2d50*/  BSYNC B0 ;  /* 0x0000000000007941 */ /* 0x000fea0003800000 */
.L_x_1357:
[----:B------:R-:W-:-:S04]  /*2d60*/  F2FP.PACK_AB R0, RZ, R0 ;  /* 0x00000000ff00723e */ /* 0x000fc800000000ff */
[----:B------:R-:W-:Y:S01]  /*2d70*/  PRMT R23, R0, 0x7610, R23 ;  /* 0x0000761000177816 */ /* 0x000fe20000000017 */
[----:B------:R-:W-:Y:S05]  /*2d80*/  BRA `(.L_x_1342) ;  /* 0x000004d000007947 */ /* 0x000fea0003800000 */
.L_x_1355:
        /* <DEDUP_REMOVED lines=21> */
.L_x_1364:
[----:B------:R-:W-:Y:S05]  /*2ee0*/  BSYNC B1 ;  /* 0x0000000000017941 */ /* 0x000fea0003800000 */
.L_x_1363:
[----:B------:R-:W-:Y:S01]  /*2ef0*/  LEA R3, R0, 0x37800000, 0x17 ;  /* 0x3780000000037811 */ /* 0x000fe200078eb8ff */
[----:B------:R-:W-:-:S05]  /*2f00*/  IMAD.SHL.U32 R0, R2, 0x200000, RZ ;  /* 0x0020000002007824 */ /* 0x000fca00078e00ff */
[----:B------:R-:W-:Y:S02]  /*2f10*/  LOP3.LUT R0, R3, R0, R4, 0xfe, !PT ;  /* 0x0000000003007212 */ /* 0x000fe400078efe04 */
.L_x_1362:
[----:B------:R-:W-:Y:S05]  /*2f20*/  BSYNC B0 ;  /* 0x0000000000007941 */ /* 0x000fea0003800000 */
.L_x_1361:
[----:B------:R-:W-:-:S04]  /*2f30*/  F2FP.PACK_AB R0, RZ, R0 ;  /* 0x00000000ff00723e */ /* 0x000fc800000000ff */
[----:B------:R-:W-:Y:S01]  /*2f40*/  PRMT R23, R0, 0x7610, R23 ;  /* 0x0000761000177816 */ /* 0x000fe20000000017 */
[----:B------:R-:W-:Y:S05]  /*2f50*/  BRA `(.L_x_1342) ;  /* 0x0000030000007947 */ /* 0x000fea0003800000 */
.L_x_1354:
        /* <DEDUP_REMOVED lines=14> */
.L_x_1368:
[----:B------:R-:W-:Y:S05]  /*3040*/  BSYNC B0 ;  /* 0x0000000000007941 */ /* 0x000fea0003800000 */
.L_x_1367:
[----:B------:R-:W-:-:S04]  /*3050*/  F2FP.PACK_AB R0, RZ, R0 ;  /* 0x00000000ff00723e */ /* 0x000fc800000000ff */
[----:B------:R-:W-:Y:S01]  /*3060*/  PRMT R23, R0, 0x7610, R23 ;  /* 0x0000761000177816 */ /* 0x000fe20000000017 */
[----:B------:R-:W-:Y:S05]  /*3070*/  BRA `(.L_x_1342) ;  /* 0x000001e000007947 */ /* 0x000fea0003800000 */
.L_x_1341:
        /* <DEDUP_REMOVED lines=21> */
.L_x_1366:
[----:B------:R-:W2:Y:S02]  /*31d0*/  LDG.E.64 R2, [R2.64] ;  /* 0x0000002402027981 */ /* 0x000ea4000c1e1b00 */
[----:B--2---:R-:W0:Y:S02]  /*31e0*/  I2F.U64 R0, R2 ;  /* 0x0000000200007312 */ /* 0x004e240000301000 */
[----:B0-----:R-:W-:-:S04]  /*31f0*/  F2FP.PACK_AB R0, RZ, R0 ;  /* 0x00000000ff00723e */ /* 0x001fc800000000ff */
[----:B------:R-:W-:Y:S01]  /*3200*/  PRMT R23, R0, 0x7610, R23 ;  /* 0x0000761000177816 */ /* 0x000fe20000000017 */
[----:B------:R-:W-:Y:S05]  /*3210*/  BRA `(.L_x_1342) ;  /* 0x0000004000007947 */ /* 0x000fea0003800000 */
.L_x_1365:
[----:B------:R-:W2:Y:S02]  /*3220*/  LDG.E R2, [R2.64] ;  /* 0x0000002402027981 */ /* 0x000ea4000c1e1900 */
[----:B--2---:R-:W0:Y:S02]  /*3230*/  I2F.U32 R0, R2 ;  /* 0x0000000200007306 */ /* 0x004e240000201000 */
[----:B0-----:R-:W-:-:S04]  /*3240*/  F2FP.PACK_AB R0, RZ, R0 ;  /* 0x00000000ff00723e */ /* 0x001fc800000000ff */
[----:B------:R-:W-:Y:S02]  /*3250*/  PRMT R23, R0, 0x7610, R23 ;  /* 0x0000761000177816 */ /* 0x000fe40000000017 */
.L_x_1342:
        /* <DEDUP_REMOVED lines=19> */
.L_x_1372:
[----:B------:R-:W2:Y:S02]  /*3390*/  LDG.E.U8 R2, [R2.64] ;  /* 0x0000002402027981 */ /* 0x000ea4000c1e1100 */
[----:B--2---:R-:W0:Y:S02]  /*33a0*/  I2F.U16 R0, R2 ;  /* 0x0000000200007306 */ /* 0x004e240000101000 */
[----:B0-----:R-:W-:-:S04]  /*33b0*/  F2FP.PACK_AB R0, RZ, R0 ;  /* 0x00000000ff00723e */ /* 0x001fc800000000ff */
[----:B------:R-:W-:Y:S01]  /*33c0*/  PRMT R26, R0, 0x7610, R26 ;  /* 0x00007610001a7816 */ /* 0x000fe2000000001a */
[----:B------:R-:W-:Y:S05]  /*33d0*/  BRA `(.L_x_1374) ;  /* 0x00000ed000007947 */ /* 0x000fea0003800000 */
.L_x_1371:
        /* <DEDUP_REMOVED lines=11> */
.L_x_1376:
[----:B------:R-:W2:Y:S02]  /*3490*/  LDG.E R2, [R2.64] ;  /* 0x0000002402027981 */ /* 0x000ea4000c1e1900 */
[----:B--2---:R-:W0:Y:S02]  /*34a0*/  I2F R0, R2 ;  /* 0x0000000200007306 */ /* 0x004e240000201400 */
[----:B0-----:R-:W-:-:S04]  /*34b0*/  F2FP.PACK_AB R0, RZ, R0 ;  /* 0x00000000ff00723e */ /* 0x001fc800000000ff */
[----:B------:R-:W-:Y:S01]  /*34c0*/  PRMT R26, R0, 0x7610, R26 ;  /* 0x00007610001a7816 */ /* 0x000fe2000000001a */
[----:B------:R-:W-:Y:S05]  /*34d0*/  BRA `(.L_x_1374) ;  /* 0x00000dd000007947 */ /* 0x000fea0003800000 */
.L_x_1375:
[----:B------:R-:W2:Y:S02]  /*34e0*/  LDG.E.U16 R2, [R2.64] ;  /* 0x0000002402027981 */ /* 0x000ea4000c1e1500 */
[----:B--2---:R-:W0:Y:S02]  /*34f0*/  I2F.S16 R0, R2 ;  /* 0x0000000200007306 */ /* 0x004e240000101400 */
[----:B0-----:R-:W-:-:S04]  /*3500*/  F2FP.PACK_AB R0, RZ, R0 ;  /* 0x00000000ff00723e */ /* 0x001fc800000000ff */
[----:B------:R-:W-:Y:S01]  /*3510*/  PRMT R26, R0, 0x7610, R26 ;  /* 0x00007610001a7816 */ /* 0x000fe2000000001a */
[----:B------:R-:W-:Y:S05]  /*3520*/  BRA `(.L_x_1374) ;  /* 0x00000d8000007947 */ /* 0x000fea0003800000 */
.L_x_1370:
        /* <DEDUP_REMOVED lines=9> */
.L_x_1378:
[----:B------:R0:W5:Y:S01]  /*35c0*/  LDG.E.U16 R26, [R2.64] ;  /* 0x00000024021a7981 */ /* 0x000162000c1e1500 */
[----:B------:R-:W-:Y:S05]  /*35d0*/  BRA `(.L_x_1374) ;  /* 0x00000cd000007947 */ /* 0x000fea0003800000 */
.L_x_1377:
        /* <DEDUP_REMOVED lines=9> */
.L_x_1380:
[----:B------:R0:W5:Y:S01]  /*3670*/  LDG.E.U16 R26, [R2.64] ;  /* 0x00000024021a7981 */ /* 0x000162000c1e1500 */
[----:B------:R-:W-:Y:S05]  /*3680*/  BRA `(.L_x_1374) ;  /* 0x00000c2000007947 */ /* 0x000fea0003800000 */
.L_x_1379:
[----:B------:R-:W2:Y:S02]  /*3690*/  LDG.E.64 R2, [R2.64] ;  /* 0x0000002402027981 */ /* 0x000ea4000c1e1b00 */
[----:B--2---:R-:W0:Y:S01]  /*36a0*/  F2F.F32.F64 R0, R2 ;  /* 0x0000000200007310 */ /* 0x004e220000301000 */
[----:B------:R-:W0:-:S14]  /*36b0*/  DSETP.GEU.AND P0, PT, |R2|, c[0x2][0x0], PT ;  /* 0x008000000200762a */ /* 0x000e1c0003f0e200 */
[----:B0-----:R-:W-:-:S05]  /*36c0*/  @!P0 FMUL R0, R0, 1.175494350822287508e-38 ;  /* 0x0080000000008820 */ /* 0x001fca0000400000 */
[----:B------:R-:W-:-:S04]  /*36d0*/  F2FP.PACK_AB R0, RZ, R0 ;  /* 0x00000000ff00723e */ /* 0x000fc800000000ff */
[----:B------:R-:W-:Y:S01]  /*36e0*/  PRMT R26, R0, 0x7610, R26 ;  /* 0x00007610001a7816 */ /* 0x000fe2000000001a */
[----:B------:R-:W-:Y:S05]  /*36f0*/  BRA `(.L_x_1374) ;  /* 0x00000bb000007947 */ /* 0x000fea0003800000 */
.L_x_1369:
        /* <DEDUP_REMOVED lines=14> */
.L_x_1383:
[----:B------:R-:W2:Y:S02]  /*37e0*/  LDG.E.64 R2, [R2.64] ;  /* 0x0000002402027981 */ /* 0x000ea4000c1e1b00 */
[----:B--2---:R-:W0:Y:S01]  /*37f0*/  F2F.F32.F64 R0, R2 ;  /* 0x0000000200007310 */ /* 0x004e220000301000 */
[----:B------:R-:W0:-:S14]  /*3800*/  DSETP.GEU.AND P0, PT, |R2|, c[0x2][0x0], PT ;  /* 0x008000000200762a */ /* 0x000e1c0003f0e200 */
[----:B0-----:R-:W-:-:S05]  /*3810*/  @!P0 FMUL R0, R0, 1.175494350822287508e-38 ;  /* 0x0080000000008820 */ /* 0x001fca0000400000 */
[----:B------:R-:W-:-:S04]  /*3820*/  F2FP.PACK_AB R0, RZ, R0 ;  /* 0x00000000ff00723e */ /* 0x000fc800000000ff */
[----:B------:R-:W-:Y:S01]  /*3830*/  PRMT R26, R0, 0x7610, R26 ;  /* 0x00007610001a7816 */ /* 0x000fe2000000001a */
[----:B------:R-:W-:Y:S05]  /*3840*/  BRA `(.L_x_1374) ;  /* 0x00000a6000007947 */ /* 0x000fea0003800000 */
.L_x_1382:
        /* <DEDUP_REMOVED lines=28> */
.L_x_1385:
        /* <DEDUP_REMOVED lines=15> */
.L_x_1384:
[----:B------:R-:W2:Y:S02]  /*3b00*/  LDG.E.U16 R0, [R2.64] ;  /* 0x0000002402007981 */ /* 0x000ea4000c1e1500 */
[----:B--2---:R-:W-:-:S04]  /*3b10*/  PRMT R0, RZ, 0x5410, R0 ;  /* 0x00005410ff007816 */ /* 0x004fc80000000000 */
[----:B------:R-:W-:-:S04]  /*3b20*/  F2FP.PACK_AB R0, RZ, R0 ;  /* 0x00000000ff00723e */ /* 0x000fc800000000ff */
[----:B------:R-:W-:Y:S01]  /*3b30*/  PRMT R26, R0, 0x7610, R26 ;  /* 0x00007610001a7816 */ /* 0x000fe2000000001a */
[----:B------:R-:W-:Y:S05]  /*3b40*/  BRA `(.L_x_1374) ;  /* 0x0000076000007947 */ /* 0x000fea0003800000 */
.L_x_1381:
        /* <DEDUP_REMOVED lines=12> */
.L_x_1388:
        /* <DEDUP_REMOVED lines=21> */
.L_x_1392:
[----:B------:R-:W-:Y:S05]  /*3d60*/  BSYNC B1 ;  /* 0x0000000000017941 */ /* 0x000fea0003800000 */
.L_x_1391:
[----:B------:R-:W-:Y:S01]  /*3d70*/  LEA R3, R0, 0x3b800000, 0x17 ;  /* 0x3b80000000037811 */ /* 0x000fe200078eb8ff */
[----:B------:R-:W-:-:S05]  /*3d80*/  IMAD.SHL.U32 R0, R2, 0x100000, RZ ;  /* 0x0010000002007824 */ /* 0x000fca00078e00ff */
[----:B------:R-:W-:Y:S02]  /*3d90*/  LOP3.LUT R0, R3, R0, R4, 0xfe, !PT ;  /* 0x0000000003007212 */ /* 0x000fe400078efe04 */
.L_x_1390:
[----:B------:R-:W-:Y:S05]  /*3da0*/  BSYNC B0 ;  /* 0x0000000000007941 */ /* 0x000fea0003800000 */
.L_x_1389:
[----:B------:R-:W-:-:S04]  /*3db0*/  F2FP.PACK_AB R0, RZ, R0 ;  /* 0x00000000ff00723e */ /* 0x000fc800000000ff */
[----:B------:R-:W-:Y:S01]  /*3dc0*/  PRMT R26, R0, 0x7610, R26 ;  /* 0x00007610001a7816 */ /* 0x000fe2000000001a */
[----:B------:R-:W-:Y:S05]  /*3dd0*/  BRA `(.L_x_1374) ;  /* 0x000004d000007947 */ /* 0x000fea0003800000 */
.L_x_1387:
        /* <DEDUP_REMOVED lines=21> */
.L_x_1396:
[----:B------:R-:W-:Y:S05]  /*3f30*/  BSYNC B1 ;  /* 0x0000000000017941 */ /* 0x000fea0003800000 */
.L_x_1395:
[----:B------:R-:W-:Y:S01]  /*3f40*/  LEA R3, R0, 0x37800000, 0x17 ;  /* 0x3780000000037811 */ /* 0x000fe200078eb8ff */
[----:B------:R-:W-:-:S05]  /*3f50*/  IMAD.SHL.U32 R0, R2, 0x200000, RZ ;  /* 0x0020000002007824 */ /* 0x000fca00078e00ff */
[----:B------:R-:W-:Y:S02]  /*3f60*/  LOP3.LUT R0, R3, R0, R4, 0xfe, !PT ;  /* 0x0000000003007212 */ /* 0x000fe400078efe04 */
.L_x_1394:
[----:B------:R-:W-:Y:S05]  /*3f70*/  BSYNC B0 ;  /* 0x0000000000007941 */ /* 0x000fea0003800000 */
.L_x_1393:
[----:B------:R-:W-:-:S04]  /*3f80*/  F2FP.PACK_AB R0, RZ, R0 ;  /* 0x00000000ff00723e */ /* 0x000fc800000000ff */
[----:B------:R-:W-:Y:S01]  /*3f90*/  PRMT R26, R0, 0x7610, R26 ;  /* 0x00007610001a7816 */ /* 0x000fe2000000001a */
[----:B------:R-:W-:Y:S05]  /*3fa0*/  BRA `(.L_x_1374) ;  /* 0x0000030000007947 */ /* 0x000fea0003800000 */
.L_x_1386:
        /* <DEDUP_REMOVED lines=14> */
.L_x_1400:
[----:B------:R-:W-:Y:S05]  /*4090*/  BSYNC B0 ;  /* 0x0000000000007941 */ /* 0x000fea0003800000 */
.L_x_1399:
[----:B------:R-:W-:-:S04]  /*40a0*/  F2FP.PACK_AB R0, RZ, R0 ;  /* 0x00000000ff00723e */ /* 0x000fc800000000ff */
[----:B------:R-:W-:Y:S01]  /*40b0*/  PRMT R26, R0, 0x7610, R26 ;  /* 0x00007610001a7816 */ /* 0x000fe2000000001a */
[----:B------:R-:W-:Y:S05]  /*40c0*/  BRA `(.L_x_1374) ;  /* 0x000001e000007947 */ /* 0x000fea0003800000 */
.L_x_1373:
        /* <DEDUP_REMOVED lines=21> */
.L_x_1398:
[----:B------:R-:W2:Y:S02]  /*4220*/  LDG.E.64 R2, [R2.64] ;  /* 0x0000002402027981 */ /* 0x000ea4000c1e1b00 */
[----:B--2---:R-:W0:Y:S02]  /*4230*/  I2F.U64 R0, R2 ;  /* 0x0000000200007312 */ /* 0x004e240000301000 */
[----:B0-----:R-:W-:-:S04]  /*4240*/  F2FP.PACK_AB R0, RZ, R0 ;  /* 0x00000000ff00723e */ /* 0x001fc800000000ff */
[----:B------:R-:W-:Y:S01]  /*4250*/  PRMT R26, R0, 0x7610, R26 ;  /* 0x00007610001a7816 */ /* 0x000fe2000000001a */
[----:B------:R-:W-:Y:S05]  /*4260*/  BRA `(.L_x_1374) ;  /* 0x0000004000007947 */ /* 0x000fea0003800000 */
.L_x_1397:
[----:B------:R-:W2:Y:S02]  /*4270*/  LDG.E R2, [R2.64] ;  /* 0x0000002402027981 */ /* 0x000ea4000c1e1900 */
[----:B--2---:R-:W0:Y:S02]  /*4280*/  I2F.U32 R0, R2 ;  /* 0x0000000200007306 */ /* 0x004e240000201000 */
[----:B0-----:R-:W-:-:S04]  /*4290*/  F2FP.PACK_AB R0, RZ, R0 ;  /* 0x00000000ff00723e */ /* 0x001fc800000000ff */
[----:B------:R-:W-:Y:S02]  /*42a0*/  PRMT R26, R0, 0x7610, R26 ;  /* 0x00007610001a7816 */ /* 0x000fe4000000001a */
.L_x_1374:
[----:B------:R-:W-:-:S05]  /*42b0*/  IADD3 R17, R17, 0x80, RZ ;  /* 0x0000008011117810 */ /* 0x000fca0007ffe0ff */
.L_x_1336:
[----:B------:R-:W-:Y:S05]  /*42c0*/  BSYNC B6 ;  /* 0x0000000000067941 */ /* 0x000fea0003800000 */
.L_x_1335:
        /* <DEDUP_REMOVED lines=26> */
.L_x_1406:
[----:B------:R-:W2:Y:S02]  /*4470*/  LDG.E.U8 R4, [R4.64] ;  /* 0x0000002404047981 */ /* 0x000ea4000c1e1100 */
[----:B--2---:R-:W0:Y:S02]  /*4480*/  I2F.U16 R0, R4 ;  /* 0x0000000400007306 */ /* 0x004e240000101000 */
[----:B0-----:R-:W-:-:S04]  /*4490*/  F2FP.PACK_AB R0, RZ, R0 ;  /* 0x00000000ff00723e */ /* 0x001fc800000000ff */
[----:B------:R-:W-:Y:S01]  /*44a0*/  PRMT R28, R0, 0x7610, R28 ;  /* 0x00007610001c7816 */ /* 0x000fe2000000001c */
[----:B------:R-:W-:Y:S05]  /*44b0*/  BRA `(.L_x_1408) ;  /* 0x00000ed000007947 */ /* 0x000fea0003800000 */
.L_x_1405:
        /* <DEDUP_REMOVED lines=11> */
.L_x_1410:
[----:B------:R-:W2:Y:S02]  /*4570*/  LDG.E R4, [R4.64] ;  /* 0x0000002404047981 */ /* 0x000ea4000c1e1900 */
[----:B--2---:R-:W0:Y:S02]  /*4580*/  I2F R0, R4 ;  /* 0x0000000400007306 */ /* 0x004e240000201400 */
[----:B0-----:R-:W-:-:S04]  /*4590*/  F2FP.PACK_AB R0, RZ, R0 ;  /* 0x00000000ff00723e */ /* 0x001fc800000000ff */
[----:B------:R-:W-:Y:S01]  /*45a0*/  PRMT R28, R0, 0x7610, R28 ;  /* 0x00007610001c7816 */ /* 0x000fe2000000001c */
[----:B------:R-:W-:Y:S05]  /*45b0*/  BRA `(.L_x_1408) ;  /* 0x00000dd000007947 */ /* 0x000fea0003800000 */
.L_x_1409:
[----:B------:R-:W2:Y:S02]  /*45c0*/  LDG.E.U16 R4, [R4.64] ;  /* 0x0000002404047981 */ /* 0x000ea4000c1e1500 */
[----:B--2---:R-:W0:Y:S02]  /*45d0*/  I2F.S16 R0, R4 ;  /* 0x0000000400007306 */ /* 0x004e240000101400 */
[----:B0-----:R-:W-:-:S04]  /*45e0*/  F2FP.PACK_AB R0, RZ, R0 ;  /* 0x00000000ff00723e */ /* 0x001fc800000000ff */
[----:B------:R-:W-:Y:S01]  /*45f0*/  PRMT R28, R0, 0x7610, R28 ;  /* 0x00007610001c7816 */ /* 0x000fe2000000001c */
[----:B------:R-:W-:Y:S05]  /*4600*/  BRA `(.L_x_1408) ;  /* 0x00000d8000007947 */ /* 0x000fea0003800000 */
.L_x_1404:
        /* <DEDUP_REMOVED lines=9> */
.L_x_1412:
[----:B------:R0:W5:Y:S01]  /*46a0*/  LDG.E.U16 R28, [R4.64] ;  /* 0x00000024041c7981 */ /* 0x000162000c1e1500 */
[----:B------:R-:W-:Y:S05]  /*46b0*/  BRA `(.L_x_1408) ;  /* 0x00000cd000007947 */ /* 0x000fea0003800000 */
.L_x_1411:
        /* <DEDUP_REMOVED lines=9> */
.L_x_1414:
[----:B------:R0:W5:Y:S01]  /*4750*/  LDG.E.U16 R28, [R4.64] ;  /* 0x00000024041c7981 */ /* 0x000162000c1e1500 */
[----:B------:R-:W-:Y:S05]  /*4760*/  BRA `(.L_x_1408) ;  /* 0x00000c2000007947 */ /* 0x000fea0003800000 */
.L_x_1413:
[----:B------:R-:W2:Y:S02]  /*4770*/  LDG.E.64 R4, [R4.64] ;  /* 0x0000002404047981 */ /* 0x000ea4000c1e1b00 */
[----:B--2---:R-:W0:Y:S01]  /*4780*/  F2F.F32.F64 R0, R4 ;  /* 0x0000000400007310 */ /* 0x004e220000301000 */
[----:B------:R-:W0:-:S14]  /*4790*/  DSETP.GEU.AND P0, PT, |R4|, c[0x2][0x0], PT ;  /* 0x008000000400762a */ /* 0x000e1c0003f0e200 */
[----:B0-----:R-:W-:-:S05]  /*47a0*/  @!P0 FMUL R0, R0, 1.175494350822287508e-38 ;  /* 0x0080000000008820 */ /* 0x001fca0000400000 */
[----:B------:R-:W-:-:S04]  /*47b0*/  F2FP.PACK_AB R0, RZ, R0 ;  /* 0x00000000ff00723e */ /* 0x000fc800000000ff */
[----:B------:R-:W-:Y:S01]  /*47c0*/  PRMT R28, R0, 0x7610, R28 ;  /* 0x00007610001c7816 */ /* 0x000fe2000000001c */
[----:B------:R-:W-:Y:S05]  /*47d0*/  BRA `(.L_x_1408) ;  /* 0x00000bb000007947 */ /* 0x000fea0003800000 */
.L_x_1403:
        /* <DEDUP_REMOVED lines=14> */
.L_x_1417:
[----:B------:R-:W2:Y:S02]  /*48c0*/  LDG.E.64 R4, [R4.64] ;  /* 0x0000002404047981 */ /* 0x000ea4000c1e1b00 */
[----:B--2---:R-:W0:Y:S01]  /*48d0*/  F2F.F32.F64 R0, R4 ;  /* 0x0000000400007310 */ /* 0x004e220000301000 */
[----:B------:R-:W0:-:S14]  /*48e0*/  DSETP.GEU.AND P0, PT, |R4|, c[0x2][0x0], PT ;  /* 0x008000000400762a */ /* 0x000e1c0003f0e200 */
[----:B0-----:R-:W-:-:S05]  /*48f0*/  @!P0 FMUL R0, R0, 1.175494350822287508e-38 ;  /* 0x0080000000008820 */ /* 0x001fca0000400000 */
[----:B------:R-:W-:-:S04]  /*4900*/  F2FP.PACK_AB R0, RZ, R0 ;  /* 0x00000000ff00723e */ /* 0x000fc800000000ff */
[----:B------:R-:W-:Y:S01]  /*4910*/  PRMT R28, R0, 0x7610, R28 ;  /* 0x00007610001c7816 */ /* 0x000fe2000000001c */
[----:B------:R-:W-:Y:S05]  /*4920*/  BRA `(.L_x_1408) ;  /* 0x00000a6000007947 */ /* 0x000fea0003800000 */
.L_x_1416:
        /* <DEDUP_REMOVED lines=28> */
.L_x_1419:
        /* <DEDUP_REMOVED lines=12> */
[----:B------:R-:W-:-:S04]  /*4bb0*/  F2FP.PACK_AB R0, RZ, R0 ;  /* 0x00000000ff00723e */ /* 0x000fc800000000ff */
[----:B------:R-:W-:Y:S01]  /*4bc0*/  PRMT R28, R0, 0x7610, R28 ;  /* 0x00007610001c7816 */ /* 0x000fe2000000001c */
[----:B------:R-:W-:Y:S05]  /*4bd0*/  BRA `(.L_x_1408) ;  /* 0x000007b000007947 */ /* 0x000fea0003800000 */
.L_x_1418:
[----:B------:R-:W2:Y:S02]  /*4be0*/  LDG.E.U16 R0, [R4.64] ;  /* 0x0000002404007981 */ /* 0x000ea4000c1e1500 */
[----:B--2---:R-:W-:-:S04]  /*4bf0*/  PRMT R0, RZ, 0x5410, R0 ;  /* 0x00005410ff007816 */ /* 0x004fc80000000000 */
[----:B------:R-:W-:-:S04]  /*4c00*/  F2FP.PACK_AB R0, RZ, R0 ;  /* 0x00000000ff00723e */ /* 0x000fc800000000ff */
[----:B------:R-:W-:Y:S01]  /*4c10*/  PRMT R28, R0, 0x7610, R28 ;  /* 0x00007610001c7816 */ /* 0x000fe2000000001c */
[----:B------:R-:W-:Y:S05]  /*4c20*/  BRA `(.L_x_1408) ;  /* 0x0000076000007947 */ /* 0x000fea0003800000 */
.L_x_1415:
        /* <DEDUP_REMOVED lines=12> */
.L_x_1422:
        /* <DEDUP_REMOVED lines=21> */
.L_x_1426:
[----:B------:R-:W-:Y:S05]  /*4e40*/  BSYNC B1 ;  /* 0x0000000000017941 */ /* 0x000fea0003800000 */
.L_x_1425:
[----:B------:R-:W-:Y:S01]  /*4e50*/  LEA R5, R0, 0x3b800000, 0x17 ;  /* 0x3b80000000057811 */ /* 0x000fe200078eb8ff */
[----:B------:R-:W-:-:S05]  /*4e60*/  IMAD.SHL.U32 R0, R3, 0x100000, RZ ;  /* 0x0010000003007824 */ /* 0x000fca00078e00ff */
[----:B------:R-:W-:Y:S02]  /*4e70*/  LOP3.LUT R0, R5, R0, R6, 0xfe, !PT ;  /* 0x0000000005007212 */ /* 0x000fe400078efe06 */
.L_x_1424:
[----:B------:R-:W-:Y:S05]  /*4e80*/  BSYNC B0 ;  /* 0x0000000000007941 */ /* 0x000fea0003800000 */
.L_x_1423:
[----:B------:R-:W-:-:S04]  /*4e90*/  F2FP.PACK_AB R0, RZ, R0 ;  /* 0x00000000ff00723e */ /* 0x000fc800000000ff */
[----:B------:R-:W-:Y:S01]  /*4ea0*/  PRMT R28, R0, 0x7610, R28 ;  /* 0x00007610001c7816 */ /* 0x000fe2000000001c */
[----:B------:R-:W-:Y:S05]  /*4eb0*/  BRA `(.L_x_1408) ;  /* 0x000004d000007947 */ /* 0x000fea0003800000 */
.L_x_1421:
        /* <DEDUP_REMOVED lines=21> */
.L_x_1430:
[----:B------:R-:W-:Y:S05]  /*5010*/  BSYNC B1 ;  /* 0x0000000000017941 */ /* 0x000fea0003800000 */
.L_x_1429:
[----:B------:R-:W-:Y:S01]  /*5020*/  LEA R5, R0, 0x37800000, 0x17 ;  /* 0x3780000000057811 */ /* 0x000fe200078eb8ff */
[----:B------:R-:W-:-:S05]  /*5030*/  IMAD.SHL.U32 R0, R3, 0x200000, RZ ;  /* 0x0020000003007824 */ /* 0x000fca00078e00ff */
[----:B------:R-:W-:Y:S02]  /*5040*/  LOP3.LUT R0, R5, R0, R6, 0xfe, !PT ;  /* 0x0000000005007212 */ /* 0x000fe400078efe06 */
.L_x_1428:
[----:B------:R-:W-:Y:S05]  /*5050*/  BSYNC B0 ;  /* 0x0000000000007941 */ /* 0x000fea0003800000 */
.L_x_1427:
[----:B------:R-:W-:-:S04]  /*5060*/  F2FP.PACK_AB R0, RZ, R0 ;  /* 0x00000000ff00723e */ /* 0x000fc800000000ff */
[----:B------:R-:W-:Y:S01]  /*5070*/  PRMT R28, R0, 0x7610, R28 ;  /* 0x00007610001c7816 */ /* 0x000fe2000000001c */
[----:B------:R-:W-:Y:S05]  /*5080*/  BRA `(.L_x_1408) ;  /* 0x0000030000007947 */ /* 0x000fea0003800000 */
.L_x_1420:
        /* <DEDUP_REMOVED lines=14> */
.L_x_1434:
[----:B------:R-:W-:Y:S05]  /*5170*/  BSYNC B0 ;  /* 0x0000000000007941 */ /* 0x000fea0003800000 */
.L_x_1433:
[----:B------:R-:W-:-:S04]  /*5180*/  F2FP.PACK_AB R0, RZ, R0 ;  /* 0x00000000ff00723e */ /* 0x000fc800000000ff */
[----:B------:R-:W-:Y:S01]  /*5190*/  PRMT R28, R0, 0x7610, R28 ;  /* 0x00007610001c7816 */ /* 0x000fe2000000001c */
[----:B------:R-:W-:Y:S05]  /*51a0*/  BRA `(.L_x_1408) ;  /* 0x000001e000007947 */ /* 0x000fea0003800000 */
.L_x_1407:
        /* <DEDUP_REMOVED lines=21> */
.L_x_1432:
[----:B------:R-:W2:Y:S02]  /*5300*/  LDG.E.64 R4, [R4.64] ;  /* 0x0000002404047981 */ /* 0x000ea4000c1e1b00 */
[----:B--2---:R-:W0:Y:S02]  /*5310*/  I2F.U64 R0, R4 ;  /* 0x0000000400007312 */ /* 0x004e240000301000 */
[----:B0-----:R-:W-:-:S04]  /*5320*/  F2FP.PACK_AB R0, RZ, R0 ;  /* 0x00000000ff00723e */ /* 0x001fc800000000ff */
[----:B------:R-:W-:Y:S01]  /*5330*/  PRMT R28, R0, 0x7610, R28 ;  /* 0x00007610001c7816 */ /* 0x000fe2000000001c */
[----:B------:R-:W-:Y:S05]  /*5340*/  BRA `(.L_x_1408) ;  /* 0x0000004000007947 */ /* 0x000fea0003800000 */
.L_x_1431:
[----:B------:R-:W2:Y:S02]  /*5350*/  LDG.E R4, [R4.64] ;  /* 0x0000002404047981 */ /* 0x000ea4000c1e1900 */
[----:B--2---:R-:W0:Y:S02]  /*5360*/  I2F.U32 R0, R4 ;  /* 0x0000000400007306 */ /* 0x004e240000201000 */
[----:B0-----:R-:W-:-:S04]  /*5370*/  F2FP.PACK_AB R0, RZ, R0 ;  /* 0x00000000ff00723e */ /* 0x001fc800000000ff */
[----:B------:R-:W-:Y:S02]  /*5380*/  PRMT R28, R0, 0x7610, R28 ;  /* 0x00007610001c7816 */ /* 0x000fe4000000001c */
.L_x_1408:
        /* <DEDUP_REMOVED lines=19> */
.L_x_1438:
[----:B------:R-:W2:Y:S02]  /*54c0*/  LDG.E.U8 R4, [R4.64] ;  /* 0x0000002404047981 */ /* 0x000ea4000c1e1100 */
[----:B--2---:R-:W0:Y:S02]  /*54d0*/  I2F.U16 R0, R4 ;  /* 0x0000000400007306 */ /* 0x004e240000101000 */
[----:B0-----:R-:W-:-:S04]  /*54e0*/  F2FP.PACK_AB R0, RZ, R0 ;  /* 0x00000000ff00723e */ /* 0x001fc800000000ff */
[----:B------:R-:W-:Y:S01]  /*54f0*/  PRMT R2, R0, 0x7610, R2 ;  /* 0x0000761000027816 */ /* 0x000fe20000000002 */
[----:B------:R-:W-:Y:S05]  /*5500*/  BRA `(.L_x_1440) ;  /* 0x00000ec000007947 */ /* 0x000fea0003800000 */
.L_x_1437:
        /* <DEDUP_REMOVED lines=11> */
.L_x_1442:
[----:B------:R-:W2:Y:S02]  /*55c0*/  LDG.E R4, [R4.64] ;  /* 0x0000002404047981 */ /* 0x000ea4000c1e1900 */
[----:B--2---:R-:W0:Y:S02]  /*55d0*/  I2F R0, R4 ;  /* 0x0000000400007306 */ /* 0x004e240000201400 */
[----:B0-----:R-:W-:-:S04]  /*55e0*/  F2FP.PACK_AB R0, RZ, R0 ;  /* 0x00000000ff00723e */ /* 0x001fc800000000ff */
[----:B------:R-:W-:Y:S01]  /*55f0*/  PRMT R2, R0, 0x7610, R2 ;  /* 0x0000761000027816 */ /* 0x000fe20000000002 */
[----:B------:R-:W-:Y:S05]  /*5600*/  BRA `(.L_x_1440) ;  /* 0x00000dc000007947 */ /* 0x000fea0003800000 */
.L_x_1441:
[----:B------:R-:W2:Y:S02]  /*5610*/  LDG.E.U16 R4, [R4.64] ;  /* 0x0000002404047981 */ /* 0x000ea4000c1e1500 */
[----:B--2---:R-:W0:Y:S02]  /*5620*/  I2F.S16 R0, R4 ;  /* 0x0000000400007306 */ /* 0x004e240000101400 */
[----:B0-----:R-:W-:-:S04]  /*5630*/  F2FP.PACK_AB R0, RZ, R0 ;  /* 0x00000000ff00723e */ /* 0x001fc800000000ff */
[----:B------:R-:W-:Y:S01]  /*5640*/  PRMT R2, R0, 0x7610, R2 ;  /* 0x0000761000027816 */ /* 0x000fe20000000002 */
[----:B------:R-:W-:Y:S05]  /*5650*/  BRA `(.L_x_1440) ;  /* 0x00000d7000007947 */ /* 0x000fea0003800000 */
.L_x_1436:
        /* <DEDUP_REMOVED lines=9> */
.L_x_1444:
[----:B------:R0:W5:Y:S01]  /*56f0*/  LDG.E.U16 R2, [R4.64] ;  /* 0x0000002404027981 */ /* 0x000162000c1e1500 */
[----:B------:R-:W-:Y:S05]  /*5700*/  BRA `(.L_x_1440) ;  /* 0x00000cc000007947 */ /* 0x000fea0003800000 */
.L_x_1443:
        /* <DEDUP_REMOVED lines=9> */
.L_x_1446:
[----:B------:R0:W5:Y:S01]  /*57a0*/  LDG.E.U16 R2, [R4.64] ;  /* 0x0000002404027981 */ /* 0x000162000c1e1500 */
[----:B------:R-:W-:Y:S05]  /*57b0*/  BRA `(.L_x_1440) ;  /* 0x00000c1000007947 */ /* 0x000fea0003800000 */
.L_x_1445:
[----:B------:R-:W2:Y:S02]  /*57c0*/  LDG.E.64 R4, [R4.64] ;  /* 0x0000002404047981 */ /* 0x000ea4000c1e1b00 */
[----:B--2---:R-:W0:Y:S01]  /*57d0*/  F2F.F32.F64 R0, R4 ;  /* 0x0000000400007310 */ /* 0x004e220000301000 */
[----:B------:R-:W0:-:S14]  /*57e0*/  DSETP.GEU.AND P0, PT, |R4|, c[0x2][0x0], PT ;  /* 0x008000000400762a */ /* 0x000e1c0003f0e200 */
[----:B0-----:R-:W-:-:S05]  /*57f0*/  @!P0 FMUL R0, R0, 1.175494350822287508e-38 ;  /* 0x0080000000008820 */ /* 0x001fca0000400000 */
[----:B------:R-:W-:-:S04]  /*5800*/  F2FP.PACK_AB R0, RZ, R0 ;  /* 0x00000000ff00723e */ /* 0x000fc800000000ff */
[----:B------:R-:W-:Y:S01]  /*5810*/  PRMT R2, R0, 0x7610, R2 ;  /* 0x0000761000027816 */ /* 0x000fe20000000002 */
[----:B------:R-:W-:Y:S05]  /*5820*/  BRA `(.L_x_1440) ;  /* 0x00000ba000007947 */ /* 0x000fea0003800000 */
.L_x_1435:
        /* <DEDUP_REMOVED lines=14> */
.L_x_1449:
[----:B------:R-:W2:Y:S02]  /*5910*/  LDG.E.64 R4, [R4.64] ;  /* 0x0000002404047981 */ /* 0x000ea4000c1e1b00 */
[----:B--2---:R-:W0:Y:S01]  /*5920*/  F2F.F32.F64 R0, R4 ;  /* 0x0000000400007310 */ /* 0x004e220000301000 */
[----:B------:R-:W0:-:S14]  /*5930*/  DSETP.GEU.AND P0, PT, |R4|, c[0x2][0x0], PT ;  /* 0x008000000400762a */ /* 0x000e1c0003f0e200 */
[----:B0-----:R-:W-:-:S05]  /*5940*/  @!P0 FMUL R0, R0, 1.175494350822287508e-38 ;  /* 0x0080000000008820 */ /* 0x001fca0000400000 */
[----:B------:R-:W-:-:S04]  /*5950*/  F2FP.PACK_AB R0, RZ, R0 ;  /* 0x00000000ff00723e */ /* 0x000fc800000000ff */
[----:B------:R-:W-:Y:S01]  /*5960*/  PRMT R2, R0, 0x7610, R2 ;  /* 0x0000761000027816 */ /* 0x000fe20000000002 */
[----:B------:R-:W-:Y:S05]  /*5970*/  BRA `(.L_x_1440) ;  /* 0x00000a5000007947 */ /* 0x000fea0003800000 */
.L_x_1448:
        /* <DEDUP_REMOVED lines=25> */
[----:B------:R-:W-:-:S04]  /*5b10*/  F2FP.PACK_AB R3, RZ, R3 ;  /* 0x00000003ff03723e */ /* 0x000fc800000000ff */
[----:B------:R-:W-:Y:S01]  /*5b20*/  PRMT R2, R3, 0x7610, R2 ;  /* 0x0000761003027816 */ /* 0x000fe20000000002 */
[----:B------:R-:W-:Y:S05]  /*5b30*/  BRA `(.L_x_1440) ;  /* 0x0000089000007947 */ /* 0x000fea0003800000 */
.L_x_1451:
        /* <DEDUP_REMOVED lines=12> */
[----:B------:R-:W-:Y:S01]  /*5c00*/  F2FP.PACK_AB R2, RZ, R2 ;  /* 0x00000002ff02723e */ /* 0x000fe200000000ff */
[----:B------:R-:W-:Y:S05]  /*5c10*/  BRA `(.L_x_1440) ;  /* 0x000007b000007947 */ /* 0x000fea0003800000 */
.L_x_1450:
[----:B------:R-:W2:Y:S02]  /*5c20*/  LDG.E.U16 R0, [R4.64] ;  /* 0x0000002404007981 */ /* 0x000ea4000c1e1500 */
[----:B--2---:R-:W-:-:S04]  /*5c30*/  PRMT R0, RZ, 0x5410, R0 ;  /* 0x00005410ff007816 */ /* 0x004fc80000000000 */
[----:B------:R-:W-:-:S04]  /*5c40*/  F2FP.PACK_AB R0, RZ, R0 ;  /* 0x00000000ff00723e */ /* 0x000fc800000000ff */
[----:B------:R-:W-:Y:S01]  /*5c50*/  PRMT R2, R0, 0x7610, R2 ;  /* 0x0000761000027816 */ /* 0x000fe20000000002 */
[----:B------:R-:W-:Y:S05]  /*5c60*/  BRA `(.L_x_1440) ;  /* 0x0000076000007947 */ /* 0x000fea0003800000 */
.L_x_1447:
        /* <DEDUP_REMOVED lines=12> */
.L_x_1454:
        /* <DEDUP_REMOVED lines=21> */
.L_x_1458:
[----:B------:R-:W-:Y:S05]  /*5e80*/  BSYNC B1 ;  /* 0x0000000000017941 */ /* 0x000fea0003800000 */
.L_x_1457:
[----:B------:R-:W-:Y:S01]  /*5e90*/  LEA R3, R0, 0x3b800000, 0x17 ;  /* 0x3b80000000037811 */ /* 0x000fe200078eb8ff */
[----:B------:R-:W-:-:S05]  /*5ea0*/  IMAD.SHL.U32 R0, R2, 0x100000, RZ ;  /* 0x0010000002007824 */ /* 0x000fca00078e00ff */
[----:B------:R-:W-:Y:S02]  /*5eb0*/  LOP3.LUT R0, R3, R0, R4, 0xfe, !PT ;  /* 0x0000000003007212 */ /* 0x000fe400078efe04 */
.L_x_1456:
[----:B------:R-:W-:Y:S05]  /*5ec0*/  BSYNC B0 ;  /* 0x0000000000007941 */ /* 0x000fea0003800000 */
.L_x_1455:
[----:B------:R-:W-:-:S04]  /*5ed0*/  F2FP.PACK_AB R0, RZ, R0 ;  /* 0x00000000ff00723e */ /* 0x000fc800000000ff */
[----:B------:R-:W-:Y:S01]  /*5ee0*/  PRMT R2, R0, 0x7610, R2 ;  /* 0x0000761000027816 */ /* 0x000fe20000000002 */
[----:B------:R-:W-:Y:S05]  /*5ef0*/  BRA `(.L_x_1440) ;  /* 0x000004d000007947 */ /* 0x000fea0003800000 */
.L_x_1453:
        /* <DEDUP_REMOVED lines=21> */
.L_x_1462:
[----:B------:R-:W-:Y:S05]  /*6050*/  BSYNC B1 ;  /* 0x0000000000017941 */ /* 0x000fea0003800000 */
.L_x_1461:
[----:B------:R-:W-:Y:S01]  /*6060*/  LEA R3, R0, 0x37800000, 0x17 ;  /* 0x3780000000037811 */ /* 0x000fe200078eb8ff */
[----:B------:R-:W-:-:S05]  /*6070*/  IMAD.SHL.U32 R0, R2, 0x200000, RZ ;  /* 0x0020000002007824 */ /* 0x000fca00078e00ff */
[----:B------:R-:W-:Y:S02]  /*6080*/  LOP3.LUT R0, R3, R0, R4, 0xfe, !PT ;  /* 0x0000000003007212 */ /* 0x000fe400078efe04 */
.L_x_1460:
[----:B------:R-:W-:Y:S05]  /*6090*/  BSYNC B0 ;  /* 0x0000000000007941 */ /* 0x000fea0003800000 */
.L_x_1459:
[----:B------:R-:W-:-:S04]  /*60a0*/  F2FP.PACK_AB R0, RZ, R0 ;  /* 0x00000000ff00723e */ /* 0x000fc800000000ff */
[----:B------:R-:W-:Y:S01]  /*60b0*/  PRMT R2, R0, 0x7610, R2 ;  /* 0x0000761000027816 */ /* 0x000fe20000000002 */
[----:B------:R-:W-:Y:S05]  /*60c0*/  BRA `(.L_x_1440) ;  /* 0x0000030000007947 */ /* 0x000fea0003800000 */
.L_x_1452:
        /* <DEDUP_REMOVED lines=14> */
.L_x_1466:
[----:B------:R-:W-:Y:S05]  /*61b0*/  BSYNC B0 ;  /* 0x0000000000007941 */ /* 0x000fea0003800000 */
.L_x_1465:
[----:B------:R-:W-:-:S04]  /*61c0*/  F2FP.PACK_AB R0, RZ, R0 ;  /* 0x00000000ff00723e */ /* 0x000fc800000000ff */
[----:B------:R-:W-:Y:S01]  /*61d0*/  PRMT R2, R0, 0x7610, R2 ;  /* 0x0000761000027816 */ /* 0x000fe20000000002 */
[----:B------:R-:W-:Y:S05]  /*61e0*/  BRA `(.L_x_1440) ;  /* 0x000001e000007947 */ /* 0x000fea0003800000 */
.L_x_1439:
        /* <DEDUP_REMOVED lines=21> */
.L_x_1464:
[----:B------:R-:W2:Y:S02]  /*6340*/  LDG.E.64 R4, [R4.64] ;  /* 0x0000002404047981 */ /* 0x000ea4000c1e1b00 */
[----:B--2---:R-:W0:Y:S02]  /*6350*/  I2F.U64 R0, R4 ;  /* 0x0000000400007312 */ /* 0x004e240000301000 */
[----:B0-----:R-:W-:-:S04]  /*6360*/  F2FP.PACK_AB R0, RZ, R0 ;  /* 0x00000000ff00723e */ /* 0x001fc800000000ff */
[----:B------:R-:W-:Y:S01]  /*6370*/  PRMT R2, R0, 0x7610, R2 ;  /* 0x0000761000027816 */ /* 0x000fe20000000002 */
[----:B------:R-:W-:Y:S05]  /*6380*/  BRA `(.L_x_1440) ;  /* 0x0000004000007947 */ /* 0x000fea0003800000 */
.L_x_1463:
[----:B------:R-:W2:Y:S02]  /*6390*/  LDG.E R4, [R4.64] ;  /* 0x0000002404047981 */ /* 0x000ea4000c1e1900 */
[----:B--2---:R-:W0:Y:S02]  /*63a0*/  I2F.U32 R0, R4 ;  /* 0x0000000400007306 */ /* 0x004e240000201000 */
[----:B0-----:R-:W-:-:S04]  /*63b0*/  F2FP.PACK_AB R0, RZ, R0 ;  /* 0x00000000ff00723e */ /* 0x001fc800000000ff */
[----:B------:R-:W-:Y:S02]  /*63c0*/  PRMT R2, R0, 0x7610, R2 ;  /* 0x0000761000027816 */ /* 0x000fe40000000002 */
.L_x_1440:
[----:B------:R-:W-:-:S05]  /*63d0*/  IADD3 R17, R17, 0x80, RZ ;  /* 0x0000008011117810 */ /* 0x000fca0007ffe0ff */
.L_x_1402:
[----:B------:R-:W-:Y:S05]  /*63e0*/  BSYNC B6 ;  /* 0x0000000000067941 */ /* 0x000fea0003800000 */
.L_x_1401:
        /* <DEDUP_REMOVED lines=24> */
.L_x_1472:
[----:B------:R-:W2:Y:S02]  /*6570*/  LDG.E.U8 R4, [R4.64] ;  /* 0x0000002404047981 */ /* 0x000ea4000c1e1100 */
[----:B--2---:R-:W0:Y:S02]  /*6580*/  I2F.U16 R0, R4 ;  /* 0x0000000400007306 */ /* 0x004e240000101000 */
[----:B0-----:R-:W-:-:S04]  /*6590*/  F2FP.PACK_AB R0, RZ, R0 ;  /* 0x00000000ff00723e */ /* 0x001fc800000000ff */
[----:B------:R-:W-:Y:S01]  /*65a0*/  PRMT R27, R0, 0x7610, R27 ;  /* 0x00007610001b7816 */ /* 0x000fe2000000001b */
[----:B------:R-:W-:Y:S05]  /*65b0*/  BRA `(.L_x_1474) ;  /* 0x00000ed000007947 */ /* 0x000fea0003800000 */
.L_x_1471:
        /* <DEDUP_REMOVED lines=11> */
.L_x_1476:
[----:B------:R-:W2:Y:S02]  /*6670*/  LDG.E R4, [R4.64] ;  /* 0x0000002404047981 */ /* 0x000ea4000c1e1900 */
[----:B--2---:R-:W0:Y:S02]  /*6680*/  I2F R0, R4 ;  /* 0x0000000400007306 */ /* 0x004e240000201400 */
[----:B0-----:R-:W-:-:S04]  /*6690*/  F2FP.PACK_AB R0, RZ, R0 ;  /* 0x00000000ff00723e */ /* 0x001fc800000000ff */
[----:B------:R-:W-:Y:S01]  /*66a0*/  PRMT R27, R0, 0x7610, R27 ;  /* 0x00007610001b7816 */ /* 0x000fe2000000001b */
[----:B------:R-:W-:Y:S05]  /*66b0*/  BRA `(.L_x_1474) ;  /* 0x00000dd000007947 */ /* 0x000fea0003800000 */
.L_x_1475:
[----:B------:R-:W2:Y:S02]  /*66c0*/  LDG.E.U16 R4, [R4.64] ;  /* 0x0000002404047981 */ /* 0x000ea4000c1e1500 */
[----:B--2---:R-:W0:Y:S02]  /*66d0*/  I2F.S16 R0, R4 ;  /* 0x0000000400007306 */ /* 0x004e240000101400 */
[----:B0-----:R-:W-:-:S04]  /*66e0*/  F2FP.PACK_AB R0, RZ, R0 ;  /* 0x00000000ff00723e */ /* 0x001fc800000000ff */
[----:B------:R-:W-:Y:S01]  /*66f0*/  PRMT R27, R0, 0x7610, R27 ;  /* 0x00007610001b7816 */ /* 0x000fe2000000001b */
[----:B------:R-:W-:Y:S05]  /*6700*/  BRA `(.L_x_1474) ;  /* 0x00000d8000007947 */ /* 0x000fea0003800000 */
.L_x_1470:
        /* <DEDUP_REMOVED lines=9> */
.L_x_1478:
[----:B------:R0:W5:Y:S01]  /*67a0*/  LDG.E.U16 R27, [R4.64] ;  /* 0x00000024041b7981 */ /* 0x000162000c1e1500 */
[----:B------:R-:W-:Y:S05]  /*67b0*/  BRA `(.L_x_1474) ;  /* 0x00000cd000007947 */ /* 0x000fea0003800000 */
.L_x_1477:
        /* <DEDUP_REMOVED lines=9> */
.L_x_1480:
[----:B------:R0:W5:Y:S01]  /*6850*/  LDG.E.U16 R27, [R4.64] ;  /* 0x00000024041b7981 */ /* 0x000162000c1e1500 */
[----:B------:R-:W-:Y:S05]  /*6860*/  BRA `(.L_x_1474) ;  /* 0x00000c2000007947 */ /* 0x000fea0003800000 */
.L_x_1479:
[----:B------:R-:W2:Y:S02]  /*6870*/  LDG.E.64 R4, [R4.64] ;  /* 0x0000002404047981 */ /* 0x000ea4000c1e1b00 */
[----:B--2---:R-:W0:Y:S01]  /*6880*/  F2F.F32.F64 R0, R4 ;  /* 0x0000000400007310 */ /* 0x004e220000301000 */
[----:B------:R-:W0:-:S14]  /*6890*/  DSETP.GEU.AND P0, PT, |R4|, c[0x2][0x0], PT ;  /* 0x008000000400762a */ /* 0x000e1c0003f0e200 */
[----:B0-----:R-:W-:-:S05]  /*68a0*/  @!P0 FMUL R0, R0, 1.175494350822287508e-38 ;  /* 0x0080000000008820 */ /* 0x001fca0000400000 */
[----:B------:R-:W-:-:S04]  /*68b0*/  F2FP.PACK_AB R0, RZ, R0 ;  /* 0x00000000ff00723e */ /* 0x000fc800000000ff */
[----:B------:R-:W-:Y:S01]  /*68c0*/  PRMT R27, R0, 0x7610, R27 ;  /* 0x00007610001b7816 */ /* 0x000fe2000000001b */
[----:B------:R-:W-:Y:S05]  /*68d0*/  BRA `(.L_x_1474) ;  /* 0x00000bb000007947 */ /* 0x000fea0003800000 */
.L_x_1469:
        /* <DEDUP_REMOVED lines=14> */
.L_x_1483:
[----:B------:R-:W2:Y:S02]  /*69c0*/  LDG.E.64 R4, [R4.64] ;  /* 0x0000002404047981 */ /* 0x000ea4000c1e1b00 */
[----:B--2---:R-:W0:Y:S01]  /*69d0*/  F2F.F32.F64 R0, R4 ;  /* 0x0000000400007310 */ /* 0x004e220000301000 */
[----:B------:R-:W0:-:S14]  /*69e0*/  DSETP.GEU.AND P0, PT, |R4|, c[0x2][0x0], PT ;  /* 0x008000000400762a */ /* 0x000e1c0003f0e200 */
[----:B0-----:R-:W-:-:S05]  /*69f0*/  @!P0 FMUL R0, R0, 1.175494350822287508e-38 ;  /* 0x0080000000008820 */ /* 0x001fca0000400000 */
[----:B------:R-:W-:-:S04]  /*6a00*/  F2FP.PACK_AB R0, RZ, R0 ;  /* 0x00000000ff00723e */ /* 0x000fc800000000ff */
[----:B------:R-:W-:Y:S01]  /*6a10*/  PRMT R27, R0, 0x7610, R27 ;  /* 0x00007610001b7816 */ /* 0x000fe2000000001b */
[----:B------:R-:W-:Y:S05]  /*6a20*/  BRA `(.L_x_1474) ;  /* 0x00000a6000007947 */ /* 0x000fea0003800000 */
.L_x_1482:
        /* <DEDUP_REMOVED lines=28> */
.L_x_1485:
        /* <DEDUP_REMOVED lines=15> */
.L_x_1484:
[----:B------:R-:W2:Y:S02]  /*6ce0*/  LDG.E.U16 R0, [R4.64] ;  /* 0x0000002404007981 */ /* 0x000ea4000c1e1500 */
[----:B--2---:R-:W-:-:S04]  /*6cf0*/  PRMT R0, RZ, 0x5410, R0 ;  /* 0x00005410ff007816 */ /* 0x004fc80000000000 */
[----:B------:R-:W-:-:S04]  /*6d00*/  F2FP.PACK_AB R0, RZ, R0 ;  /* 0x00000000ff00723e */ /* 0x000fc800000000ff */
[----:B------:R-:W-:Y:S01]  /*6d10*/  PRMT R27, R0, 0x7610, R27 ;  /* 0x00007610001b7816 */ /* 0x000fe2000000001b */
[----:B------:R-:W-:Y:S05]  /*6d20*/  BRA `(.L_x_1474) ;  /* 0x0000076000007947 */ /* 0x000fea0003800000 */
.L_x_1481:
        /* <DEDUP_REMOVED lines=12> */
.L_x_1488:
        /* <DEDUP_REMOVED lines=21> */
.L_x_1492:
[----:B------:R-:W-:Y:S05]  /*6f40*/  BSYNC B1 ;  /* 0x0000000000017941 */ /* 0x000fea0003800000 */
.L_x_1491:
[----:B------:R-:W-:Y:S01]  /*6f50*/  LEA R5, R0, 0x3b800000, 0x17 ;  /* 0x3b80000000057811 */ /* 0x000fe200078eb8ff */
[----:B------:R-:W-:-:S05]  /*6f60*/  IMAD.SHL.U32 R0, R3, 0x100000, RZ ;  /* 0x0010000003007824 */ /* 0x000fca00078e00ff */
[----:B------:R-:W-:Y:S02]  /*6f70*/  LOP3.LUT R0, R5, R0, R6, 0xfe, !PT ;  /* 0x0000000005007212 */ /* 0x000fe400078efe06 */
.L_x_1490:
[----:B------:R-:W-:Y:S05]  /*6f80*/  BSYNC B0 ;  /* 0x0000000000007941 */ /* 0x000fea0003800000 */
.L_x_1489:
[----:B------:R-:W-:-:S04]  /*6f90*/  F2FP.PACK_AB R0, RZ, R0 ;  /* 0x00000000ff00723e */ /* 0x000fc800000000ff */
[----:B------:R-:W-:Y:S01]  /*6fa0*/  PRMT R27, R0, 0x7610, R27 ;  /* 0x00007610001b7816 */ /* 0x000fe2000000001b */
[----:B------:R-:W-:Y:S05]  /*6fb0*/  BRA `(.L_x_1474) ;  /* 0x000004d000007947 */ /* 0x000fea0003800000 */
.L_x_1487:
        /* <DEDUP_REMOVED lines=21> */
.L_x_1496:
[----:B------:R-:W-:Y:S05]  /*7110*/  BSYNC B1 ;  /* 0x0000000000017941 */ /* 0x000fea0003800000 */
.L_x_1495:
[----:B------:R-:W-:Y:S01]  /*7120*/  LEA R5, R0, 0x37800000, 0x17 ;  /* 0x3780000000057811 */ /* 0x000fe200078eb8ff */
[----:B------:R-:W-:-:S05]  /*7130*/  IMAD.SHL.U32 R0, R3, 0x200000, RZ ;  /* 0x0020000003007824 */ /* 0x000fca00078e00ff */
[----:B------:R-:W-:Y:S02]  /*7140*/  LOP3.LUT R0, R5, R0, R6, 0xfe, !PT ;  /* 0x0000000005007212 */ /* 0x000fe400078efe06 */
.L_x_1494:
[----:B------:R-:W-:Y:S05]  /*7150*/  BSYNC B0 ;  /* 0x0000000000007941 */ /* 0x000fea0003800000 */
.L_x_1493:
[----:B------:R-:W-:-:S04]  /*7160*/  F2FP.PACK_AB R0, RZ, R0 ;  /* 0x00000000ff00723e */ /* 0x000fc800000000ff */
[----:B------:R-:W-:Y:S01]  /*7170*/  PRMT R27, R0, 0x7610, R27 ;  /* 0x00007610001b7816 */ /* 0x000fe2000000001b */
[----:B------:R-:W-:Y:S05]  /*7180*/  BRA `(.L_x_1474) ;  /* 0x0000030000007947 */ /* 0x000fea0003800000 */
.L_x_1486:
        /* <DEDUP_REMOVED lines=14> */
.L_x_1500:
[----:B------:R-:W-:Y:S05]  /*7270*/  BSYNC B0 ;  /* 0x0000000000007941 */ /* 0x000fea0003800000 */
.L_x_1499:
[----:B------:R-:W-:-:S04]  /*7280*/  F2FP.PACK_AB R0, RZ, R0 ;  /* 0x00000000ff00723e */ /* 0x000fc800000000ff */
[----:B------:R-:W-:Y:S01]  /*7290*/  PRMT R27, R0, 0x7610, R27 ;  /* 0x00007610001b7816 */ /* 0x000fe2000000001b */
[----:B------:R-:W-:Y:S05]  /*72a0*/  BRA `(.L_x_1474) ;  /* 0x000001e000007947 */ /* 0x000fea0003800000 */
.L_x_1473:
        /* <DEDUP_REMOVED lines=21> */
.L_x_1498:
[----:B------:R-:W2:Y:S02]  /*7400*/  LDG.E.64 R4, [R4.64] ;  /* 0x0000002404047981 */ /* 0x000ea4000c1e1b00 */
[----:B--2---:R-:W0:Y:S02]  /*7410*/  I2F.U64 R0, R4 ;  /* 0x0000000400007312 */ /* 0x004e240000301000 */
[----:B0-----:R-:W-:-:S04]  /*7420*/  F2FP.PACK_AB R0, RZ, R0 ;  /* 0x00000000ff00723e */ /* 0x001fc800000000ff */
[----:B------:R-:W-:Y:S01]  /*7430*/  PRMT R27, R0, 0x7610, R27 ;  /* 0x00007610001b7816 */ /* 0x000fe2000000001b */
[----:B------:R-:W-:Y:S05]  /*7440*/  BRA `(.L_x_1474) ;  /* 0x0000004000007947 */ /* 0x000fea0003800000 */
.L_x_1497:
[----:B------:R-:W2:Y:S02]  /*7450*/  LDG.E R4, [R4.64] ;  /* 0x0000002404047981 */ /* 0x000ea4000c1e1900 */
[----:B--2---:R-:W0:Y:S02]  /*7460*/  I2F.U32 R0, R4 ;  /* 0x0000000400007306 */ /* 0x004e240000201000 */
[----:B0-----:R-:W-:-:S04]  /*7470*/  F2FP.PACK_AB R0, RZ, R0 ;  /* 0x00000000ff00723e */ /* 0x001fc800000000ff */
[----:B------:R-:W-:Y:S02]  /*7480*/  PRMT R27, R0, 0x7610, R27 ;  /* 0x00007610001b7816 */ /* 0x000fe4000000001b */
.L_x_1474:
        /* <DEDUP_REMOVED lines=18> */
.L_x_1504:
[----:B------:R-:W2:Y:S02]  /*75b0*/  LDG.E.U8 R4, [R4.64] ;  /* 0x0000002404047981 */ /* 0x000ea4000c1e1100 */
[----:B--2---:R-:W0:Y:S02]  /*75c0*/  I2F.U16 R0, R4 ;  /* 0x0000000400007306 */ /* 0x004e240000101000 */
[----:B0-----:R-:W-:Y:S01]  /*75d0*/  F2FP.PACK_AB R0, RZ, R0 ;  /* 0x00000000ff00723e */ /* 0x001fe200000000ff */
[----:B------:R-:W-:Y:S05]  /*75e0*/  BRA `(.L_x_1468) ;  /* 0x00000e0000007947 */ /* 0x000fea0003800000 */
.L_x_1503:
        /* <DEDUP_REMOVED lines=10> */
.L_x_1507:
[----:B------:R-:W2:Y:S02]  /*7690*/  LDG.E R4, [R4.64] ;  /* 0x0000002404047981 */ /* 0x000ea4000c1e1900 */
[----:B--2---:R-:W0:Y:S02]  /*76a0*/  I2F R0, R4 ;  /* 0x0000000400007306 */ /* 0x004e240000201400 */
[----:B0-----:R-:W-:Y:S01]  /*76b0*/  F2FP.PACK_AB R0, RZ, R0 ;  /* 0x00000000ff00723e */ /* 0x001fe200000000ff */
[----:B------:R-:W-:Y:S05]  /*76c0*/  BRA `(.L_x_1468) ;  /* 0x00000d2000007947 */ /* 0x000fea0003800000 */
.L_x_1506:
[----:B------:R-:W2:Y:S02]  /*76d0*/  LDG.E.U16 R4, [R4.64] ;  /* 0x0000002404047981 */ /* 0x000ea4000c1e1500 */
[----:B--2---:R-:W0:Y:S02]  /*76e0*/  I2F.S16 R0, R4 ;  /* 0x0000000400007306 */ /* 0x004e240000101400 */
[----:B0-----:R-:W-:Y:S01]  /*76f0*/  F2FP.PACK_AB R0, RZ, R0 ;  /* 0x00000000ff00723e */ /* 0x001fe200000000ff */
[----:B------:R-:W-:Y:S05]  /*7700*/  BRA `(.L_x_1468) ;  /* 0x00000ce000007947 */ /* 0x000fea0003800000 */
.L_x_1502:
        /* <DEDUP_REMOVED lines=9> */
.L_x_1509:
[----:B------:R0:W5:Y:S01]  /*77a0*/  LDG.E.U16 R0, [R4.64] ;  /* 0x0000002404007981 */ /* 0x000162000c1e1500 */
[----:B------:R-:W-:Y:S05]  /*77b0*/  BRA `(.L_x_1468) ;  /* 0x00000c3000007947 */ /* 0x000fea0003800000 */
.L_x_1508:
        /* <DEDUP_REMOVED lines=9> */
.L_x_1511:
[----:B------:R0:W5:Y:S01]  /*7850*/  LDG.E.U16 R0, [R4.64] ;  /* 0x0000002404007981 */ /* 0x000162000c1e1500 */
[----:B------:R-:W-:Y:S05]  /*7860*/  BRA `(.L_x_1468) ;  /* 0x00000b8000007947 */ /* 0x000fea0003800000 */
.L_x_1510:
[----:B------:R-:W2:Y:S02]  /*7870*/  LDG.E.64 R4, [R4.64] ;  /* 0x0000002404047981 */ /* 0x000ea4000c1e1b00 */
[----:B--2---:R-:W0:Y:S01]  /*7880*/  F2F.F32.F64 R0, R4 ;  /* 0x0000000400007310 */ /* 0x004e220000301000 */
[----:B------:R-:W0:-:S14]  /*7890*/  DSETP.GEU.AND P0, PT, |R4|, c[0x2][0x0], PT ;  /* 0x008000000400762a */ /* 0x000e1c0003f0e200 */
[----:B0-----:R-:W-:-:S05]  /*78a0*/  @!P0 FMUL R0, R0, 1.175494350822287508e-38 ;  /* 0x0080000000008820 */ /* 0x001fca0000400000 */
[----:B------:R-:W-:Y:S01]  /*78b0*/  F2FP.PACK_AB R0, RZ, R0 ;  /* 0x00000000ff00723e */ /* 0x000fe200000000ff */
[----:B------:R-:W-:Y:S05]  /*78c0*/  BRA `(.L_x_1468) ;  /* 0x00000b2000007947 */ /* 0x000fea0003800000 */
.L_x_1501:
        /* <DEDUP_REMOVED lines=13> */
.L_x_1514:
[----:B------:R-:W2:Y:S02]  /*79a0*/  LDG.E.64 R4, [R4.64] ;  /* 0x0000002404047981 */ /* 0x000ea4000c1e1b00 */
[----:B--2---:R-:W0:Y:S01]  /*79b0*/  F2F.F32.F64 R0, R4 ;  /* 0x0000000400007310 */ /* 0x004e220000301000 */
[----:B------:R-:W0:-:S14]  /*79c0*/  DSETP.GEU.AND P0, PT, |R4|, c[0x2][0x0], PT ;  /* 0x008000000400762a */ /* 0x000e1c0003f0e200 */
[----:B0-----:R-:W-:-:S05]  /*79d0*/  @!P0 FMUL R0, R0, 1.175494350822287508e-38 ;  /* 0x0080000000008820 */ /* 0x001fca0000400000 */
[----:B------:R-:W-:Y:S01]  /*79e0*/  F2FP.PACK_AB R0, RZ, R0 ;  /* 0x00000000ff00723e */ /* 0x000fe200000000ff */
[----:B------:R-:W-:Y:S05]  /*79f0*/  BRA `(.L_x_1468) ;  /* 0x000009f000007947 */ /* 0x000fea0003800000 */
.L_x_1513:
        /* <DEDUP_REMOVED lines=28> */
.L_x_1516:
        /* <DEDUP_REMOVED lines=12> */
[----:B------:R-:W-:Y:S01]  /*7c80*/  F2FP.PACK_AB R0, RZ, R0 ;  /* 0x00000000ff00723e */ /* 0x000fe200000000ff */
[----:B------:R-:W-:Y:S05]  /*7c90*/  BRA `(.L_x_1468) ;  /* 0x0000075000007947 */ /* 0x000fea0003800000 */
.L_x_1515:
[----:B------:R-:W2:Y:S02]  /*7ca0*/  LDG.E.U16 R0, [R4.64] ;  /* 0x0000002404007981 */ /* 0x000ea4000c1e1500 */
[----:B--2---:R-:W-:-:S04]  /*7cb0*/  PRMT R0, RZ, 0x5410, R0 ;  /* 0x00005410ff007816 */ /* 0x004fc80000000000 */
[----:B------:R-:W-:Y:S01]  /*7cc0*/  F2FP.PACK_AB R0, RZ, R0 ;  /* 0x00000000ff00723e */ /* 0x000fe200000000ff */
[----:B------:R-:W-:Y:S05]  /*7cd0*/  BRA `(.L_x_1468) ;  /* 0x0000071000007947 */ /* 0x000fea0003800000 */
.L_x_1512:
        /* <DEDUP_REMOVED lines=12> */
.L_x_1519:
        /* <DEDUP_REMOVED lines=21> */
.L_x_1523:
[----:B------:R-:W-:Y:S05]  /*7ef0*/  BSYNC B1 ;  /* 0x0000000000017941 */ /* 0x000fea0003800000 */
.L_x_1522:
[----:B------:R-:W-:Y:S01]  /*7f00*/  LEA R5, R0, 0x3b800000, 0x17 ;  /* 0x3b80000000057811 */ /* 0x000fe200078eb8ff */
[----:B------:R-:W-:-:S05]  /*7f10*/  IMAD.SHL.U32 R0, R3, 0x100000, RZ ;  /* 0x0010000003007824 */ /* 0x000fca00078e00ff */
[----:B------:R-:W-:Y:S02]  /*7f20*/  LOP3.LUT R0, R5, R0, R6, 0xfe, !PT ;  /* 0x0000000005007212 */ /* 0x000fe400078efe06 */
.L_x_1521:
[----:B------:R-:W-:Y:S05]  /*7f30*/  BSYNC B0 ;  /* 0x0000000000007941 */ /* 0x000fea0003800000 */
.L_x_1520:
[----:B------:R-:W-:Y:S01]  /*7f40*/  F2FP.PACK_AB R0, RZ, R0 ;  /* 0x00000000ff00723e */ /* 0x000fe200000000ff */
[----:B------:R-:W-:Y:S05]  /*7f50*/  BRA `(.L_x_1468) ;  /* 0x0000049000007947 */ /* 0x000fea0003800000 */
.L_x_1518:
        /* <DEDUP_REMOVED lines=21> */
.L_x_1527:
[----:B------:R-:W-:Y:S05]  /*80b0*/  BSYNC B1 ;  /* 0x0000000000017941 */ /* 0x000fea0003800000 */
.L_x_1526:
[----:B------:R-:W-:Y:S01]  /*80c0*/  LEA R5, R0, 0x37800000, 0x17 ;  /* 0x3780000000057811 */ /* 0x000fe200078eb8ff */
[----:B------:R-:W-:-:S05]  /*80d0*/  IMAD.SHL.U32 R0, R3, 0x200000, RZ ;  /* 0x0020000003007824 */ /* 0x000fca00078e00ff */
[----:B------:R-:W-:Y:S02]  /*80e0*/  LOP3.LUT R0, R5, R0, R6, 0xfe, !PT ;  /* 0x0000000005007212 */ /* 0x000fe400078efe06 */
.L_x_1525:
[----:B------:R-:W-:Y:S05]  /*80f0*/  BSYNC B0 ;  /* 0x0000000000007941 */ /* 0x000fea0003800000 */
.L_x_1524:
[----:B------:R-:W-:Y:S01]  /*8100*/  F2FP.PACK_AB R0, RZ, R0 ;  /* 0x00000000ff00723e */ /* 0x000fe200000000ff */
[----:B------:R-:W-:Y:S05]  /*8110*/  BRA `(.L_x_1468) ;  /* 0x000002d000007947 */ /* 0x000fea0003800000 */
.L_x_1517:
        /* <DEDUP_REMOVED lines=14> */
.L_x_1531:
[----:B------:R-:W-:Y:S05]  /*8200*/  BSYNC B0 ;  /* 0x0000000000007941 */ /* 0x000fea0003800000 */
.L_x_1530:
[----:B------:R-:W-:Y:S01]  /*8210*/  F2FP.PACK_AB R0, RZ, R0 ;  /* 0x00000000ff00723e */ /* 0x000fe200000000ff */
[----:B------:R-:W-:Y:S05]  /*8220*/  BRA `(.L_x_1468) ;  /* 0x000001c000007947 */ /* 0x000fea0003800000 */
.L_x_1505:
        /* <DEDUP_REMOVED lines=21> */
.L_x_1529:
[----:B------:R-:W2:Y:S02]  /*8380*/  LDG.E.64 R4, [R4.64] ;  /* 0x0000002404047981 */ /* 0x000ea4000c1e1b00 */
[----:B--2---:R-:W0:Y:S02]  /*8390*/  I2F.U64 R0, R4 ;  /* 0x0000000400007312 */ /* 0x004e240000301000 */
[----:B0-----:R-:W-:Y:S01]  /*83a0*/  F2FP.PACK_AB R0, RZ, R0 ;  /* 0x00000000ff00723e */ /* 0x001fe200000000ff */
[----:B------:R-:W-:Y:S05]  /*83b0*/  BRA `(.L_x_1468) ;  /* 0x0000003000007947 */ /* 0x000fea0003800000 */
.L_x_1528:
[----:B------:R-:W2:Y:S02]  /*83c0*/  LDG.E R4, [R4.64] ;  /* 0x0000002404047981 */ /* 0x000ea4000c1e1900 */
[----:B--2---:R-:W0:Y:S02]  /*83d0*/  I2F.U32 R0, R4 ;  /* 0x0000000400007306 */ /* 0x004e240000201000 */
[----:B0-----:R-:W-:-:S06]  /*83e0*/  F2FP.PACK_AB R0, RZ, R0 ;  /* 0x00000000ff00723e */ /* 0x001fcc00000000ff */
.L_x_1468:
[----:B------:R-:W-:Y:S05]  /*83f0*/  BSYNC B6 ;  /* 0x0000000000067941 */ /* 0x000fea0003800000 */
.L_x_1467:
        /* <DEDUP_REMOVED lines=11> */
[----:B--2--5:R-:W-:Y:S02]  /*84b0*/  HADD2.F32 R25, -RZ, R25.H0_H0 ;  /* 0x20000019ff197230 */ /* 0x024fe40000004100 */
[----:B------:R-:W-:-:S03]  /*84c0*/  HADD2.F32 R4, -RZ, R24.H0_H0 ;  /* 0x20000018ff047230 */ /* 0x000fc60000004100 */
        /* <DEDUP_REMOVED lines=8> */
[----:B------:R-:W-:Y:S02]  /*8550*/  F2FP.PACK_AB R4, RZ, R4 ;  /* 0x00000004ff04723e */ /* 0x000fe400000000ff */
.L_x_1533:
[----:B--2---:R-:W-:Y:S05]  /*8560*/  BSYNC B0 ;  /* 0x0000000000007941 */ /* 0x004fea0003800000 */
.L_x_1532:
[----:B------:R-:W-:Y:S01]  /*8570*/  BSSY B0, `(.L_x_1534) ;  /* 0x000000d000007945 */ /* 0x000fe20003800000 */
[----:B------:R-:W-:Y:S05]  /*8580*/  @P4 BRA `(.L_x_1535) ;  /* 0x000000b000004947 */ /* 0x000fea0003800000 */
[----:B-----5:R-:W-:Y:S02]  /*8590*/  HADD2.F32 R26, -RZ, R26.H0_H0 ;  /* 0x2000001aff1a7230 */ /* 0x020fe40000004100 */
        /* <DEDUP_REMOVED lines=10> */
.L_x_1535:
[----:B------:R-:W-:Y:S05]  /*8640*/  BSYNC B0 ;  /* 0x0000000000007941 */ /* 0x000fea0003800000 */
.L_x_1534:
[----:B------:R-:W-:Y:S01]  /*8650*/  BSSY B0, `(.L_x_1536) ;  /* 0x000000d000007945 */ /* 0x000fe20003800000 */
[----:B------:R-:W-:Y:S05]  /*8660*/  @P2 BRA `(.L_x_1537) ;  /* 0x000000b000002947 */ /* 0x000fea0003800000 */
[----:B-----5:R-:W-:Y:S02]  /*8670*/  HADD2.F32 R2, -RZ, R2.H0_H0 ;  /* 0x20000002ff027230 */ /* 0x020fe40000004100 */
[----:B------:R-:W-:-:S03]  /*8680*/  HADD2.F32 R18, -RZ, R28.H0_H0 ;  /* 0x2000001cff127230 */ /* 0x000fc60000004100 */
        /* <DEDUP_REMOVED lines=8> */
[----:B------:R-:W-:Y:S02]  /*8710*/  F2FP.PACK_AB R18, RZ, R18 ;  /* 0x00000012ff12723e */ /* 0x000fe400000000ff */
.L_x_1537:
[----:B------:R-:W-:Y:S05]  /*8720*/  BSYNC B0 ;  /* 0x0000000000007941 */ /* 0x000fea0003800000 */
.L_x_1536:
        /* <DEDUP_REMOVED lines=13> */
.L_x_1539:
[----:B------:R-:W-:Y:S05]  /*8800*/  BSYNC B0 ;  /* 0x0000000000007941 */ /* 0x000fea0003800000 */
.L_x_1538:
        /* <DEDUP_REMOVED lines=17> */
[----:B------:R-:W-:Y:S01]  /*8920*/  HADD2.F32 R4, -RZ, R4.H0_H0 ;  /* 0x20000004ff047230 */ /* 0x000fe20000004100 */
[----:B------:R-:W-:-:S03]  /*8930*/  IMAD.MOV.U32 R29, RZ, RZ, R19 ;  /* 0x000000ffff1d7224 */ /* 0x000fc600078e0013 */
[----:B------:R-:W0:Y:S02]  /*8940*/  F2I.FTZ.TRUNC.NTZ R5, R4 ;  /* 0x0000000400057305 */ /* 0x000e24000021f100 */
[----:B0-----:R0:W-:Y:S01]  /*8950*/  STG.E.U8 [R2.64], R5 ;  /* 0x0000000502007986 */ /* 0x0011e2000c101124 */
[----:B------:R-:W-:Y:S05]  /*8960*/  BRA `(.L_x_1541) ;  /* 0x00000fd000007947 */ /* 0x000fea0003800000 */
.L_x_1545:
[----:B------:R-:W-:Y:S01]  /*8970*/  HADD2.F32 R5, -RZ, R4.H0_H0 ;  /* 0x20000004ff057230 */ /* 0x000fe20000004100 */
[----:B------:R-:W-:-:S05]  /*8980*/  IMAD.MOV.U32 R29, RZ, RZ, R19 ;  /* 0x000000ffff1d7224 */ /* 0x000fca00078e0013 */
[----:B------:R-:W0:Y:S02]  /*8990*/  F2I.S64.TRUNC R4, R5 ;  /* 0x0000000500047311 */ /* 0x000e24000020d900 */
[----:B0-----:R0:W-:Y:S01]  /*89a0*/  STG.E.U8 [R2.64], R4 ;  /* 0x0000000402007986 */ /* 0x0011e2000c101124 */
[----:B------:R-:W-:Y:S05]  /*89b0*/  BRA `(.L_x_1541) ;  /* 0x00000f8000007947 */ /* 0x000fea0003800000 */
.L_x_1544:
[----:B------:R-:W-:-:S13]  /*89c0*/  ISETP.NE.AND P0, PT, R0, 0x2, PT ;  /* 0x000000020000780c */ /* 0x000fda0003f05270 */
[----:B------:R-:W-:Y:S05]  /*89d0*/  @!P0 BRA `(.L_x_1547) ;  /* 0x000000e000008947 */ /* 0x000fea0003800000 */
[----:B------:R-:W-:-:S13]  /*89e0*/  ISETP.NE.AND P0, PT, R0, 0x3, PT ;  /* 0x000000030000780c */ /* 0x000fda0003f05270 */
[----:B------:R-:W-:Y:S05]  /*89f0*/  @!P0 BRA `(.L_x_1548) ;  /* 0x0000007000008947 */ /* 0x000fea0003800000 */
[----:B------:R-:W-:-:S13]  /*8a00*/  ISETP.NE.AND P0, PT, R0, 0x4, PT ;  /* 0x000000040000780c */ /* 0x000fda0003f05270 */
[----:B------:R-:W-:Y:S05]  /*8a10*/  @P0 BRA `(.L_x_1546) ;  /* 0x00000d4000000947 */ /* 0x000fea0003800000 */
[----:B------:R-:W-:Y:S01]  /*8a20*/  HADD2.F32 R4, -RZ, R4.H0_H0 ;  /* 0x20000004ff047230 */ /* 0x000fe20000004100 */
[----:B------:R-:W-:-:S05]  /*8a30*/  IMAD.MOV.U32 R29, RZ, RZ, R19 ;  /* 0x000000ffff1d7224 */ /* 0x000fca00078e0013 */
[----:B------:R-:W0:Y:S02]  /*8a40*/  F2I.S64.TRUNC R4, R4 ;  /* 0x0000000400047311 */ /* 0x000e24000020d900 */
[----:B0-----:R0:W-:Y:S01]  /*8a50*/  STG.E.64 [R2.64], R4 ;  /* 0x0000000402007986 */ /* 0x0011e2000c101b24 */
[----:B------:R-:W-:Y:S05]  /*8a60*/  BRA `(.L_x_1541) ;  /* 0x00000ed000007947 */ /* 0x000fea0003800000 */
.L_x_1548:
[----:B------:R-:W-:Y:S01]  /*8a70*/  HADD2.F32 R4, -RZ, R4.H0_H0 ;  /* 0x20000004ff047230 */ /* 0x000fe20000004100 */
[----:B------:R-:W-:-:S03]  /*8a80*/  IMAD.MOV.U32 R29, RZ, RZ, R19 ;  /* 0x000000ffff1d7224 */ /* 0x000fc600078e0013 */
[----:B------:R-:W0:Y:S02]  /*8a90*/  F2I.FTZ.TRUNC.NTZ R5, R4 ;  /* 0x0000000400057305 */ /* 0x000e24000021f100 */
[----:B0-----:R0:W-:Y:S01]  /*8aa0*/  STG.E [R2.64], R5 ;  /* 0x0000000502007986 */ /* 0x0011e2000c101924 */
[----:B------:R-:W-:Y:S05]  /*8ab0*/  BRA `(.L_x_1541) ;  /* 0x00000e8000007947 */ /* 0x000fea0003800000 */
.L_x_1547:
[----:B------:R-:W-:Y:S01]  /*8ac0*/  HADD2.F32 R4, -RZ, R4.H0_H0 ;  /* 0x20000004ff047230 */ /* 0x000fe20000004100 */
[----:B------:R-:W-:-:S03]  /*8ad0*/  IMAD.MOV.U32 R29, RZ, RZ, R19 ;  /* 0x000000ffff1d7224 */ /* 0x000fc600078e0013 */
[----:B------:R-:W0:Y:S02]  /*8ae0*/  F2I.FTZ.TRUNC.NTZ R5, R4 ;  /* 0x0000000400057305 */ /* 0x000e24000021f100 */
[----:B0-----:R0:W-:Y:S01]  /*8af0*/  STG.E.U16 [R2.64], R5 ;  /* 0x0000000502007986 */ /* 0x0011e2000c101524 */
[----:B------:R-:W-:Y:S05]  /*8b00*/  BRA `(.L_x_1541) ;  /* 0x00000e3000007947 */ /* 0x000fea0003800000 */
.L_x_1543:
[----:B------:R-:W-:-:S13]  /*8b10*/  ISETP.GT.AND P0, PT, R0, 0x6, PT ;  /* 0x000000060000780c */ /* 0x000fda0003f04270 */
[----:B------:R-:W-:Y:S05]  /*8b20*/  @P0 BRA `(.L_x_1549) ;  /* 0x000000b000000947 */ /* 0x000fea0003800000 */
[----:B------:R-:W-:-:S13]  /*8b30*/  ISETP.NE.AND P0, PT, R0, 0x5, PT ;  /* 0x000000050000780c */ /* 0x000fda0003f05270 */
[----:B------:R-:W-:Y:S05]  /*8b40*/  @!P0 BRA `(.L_x_1550) ;  /* 0x0000006000008947 */ /* 0x000fea0003800000 */
[----:B------:R-:W-:-:S13]  /*8b50*/  ISETP.NE.AND P0, PT, R0, 0x6, PT ;  /* 0x000000060000780c */ /* 0x000fda0003f05270 */
[----:B------:R-:W-:Y:S05]  /*8b60*/  @P0 BRA `(.L_x_1546) ;  /* 0x00000bf000000947 */ /* 0x000fea0003800000 */
[----:B------:R-:W-:Y:S01]  /*8b70*/  HADD2.F32 R5, -RZ, R4.H0_H0 ;  /* 0x20000004ff057230 */ /* 0x000fe20000004100 */
[----:B------:R-:W-:-:S04]  /*8b80*/  IMAD.MOV.U32 R29, RZ, RZ, R19 ;  /* 0x000000ffff1d7224 */ /* 0x000fc800078e0013 */
[----:B------:R0:W-:Y:S01]  /*8b90*/  STG.E [R2.64], R5 ;  /* 0x0000000502007986 */ /* 0x0001e2000c101924 */
[----:B------:R-:W-:Y:S05]  /*8ba0*/  BRA `(.L_x_1541) ;  /* 0x00000d9000007947 */ /* 0x000fea0003800000 */
.L_x_1550:
[----:B------:R0:W-:Y:S01]  /*8bb0*/  STG.E.U16 [R2.64], R4 ;  /* 0x0000000402007986 */ /* 0x0001e2000c101524 */
[----:B------:R-:W-:Y:S01]  /*8bc0*/  IMAD.MOV.U32 R29, RZ, RZ, R19 ;  /* 0x000000ffff1d7224 */ /* 0x000fe200078e0013 */
[----:B------:R-:W-:Y:S05]  /*8bd0*/  BRA `(.L_x_1541) ;  /* 0x00000d6000007947 */ /* 0x000fea0003800000 */
.L_x_1549:
[----:B------:R-:W-:-:S13]  /*8be0*/  ISETP.NE.AND P0, PT, R0, 0x7, PT ;  /* 0x000000070000780c */ /* 0x000fda0003f05270 */
[----:B------:R-:W-:Y:S05]  /*8bf0*/  @!P0 BRA `(.L_x_1551) ;  /* 0x000000f000008947 */ /* 0x000fea0003800000 */
[----:B------:R-:W-:-:S13]  /*8c00*/  ISETP.NE.AND P0, PT, R0, 0x8, PT ;  /* 0x000000080000780c */ /* 0x000fda0003f05270 */
[----:B------:R-:W-:Y:S05]  /*8c10*/  @!P0 BRA `(.L_x_1552) ;  /* 0x0000007000008947 */ /* 0x000fea0003800000 */
[----:B------:R-:W-:-:S13]  /*8c20*/  ISETP.NE.AND P0, PT, R0, 0x9, PT ;  /* 0x000000090000780c */ /* 0x000fda0003f05270 */
[----:B------:R-:W-:Y:S05]  /*8c30*/  @P0 BRA `(.L_x_1546) ;  /* 0x00000b2000000947 */ /* 0x000fea0003800000 */
[----:B------:R-:W-:Y:S01]  /*8c40*/  HADD2.F32 R4, -RZ, R4.H0_H0 ;  /* 0x20000004ff047230 */ /* 0x000fe20000004100 */
[----:B------:R-:W-:Y:S02]  /*8c50*/  IMAD.MOV.U32 R5, RZ, RZ, RZ ;  /* 0x000000ffff057224 */ /* 0x000fe400078e00ff */
[----:B------:R-:W-:-:S03]  /*8c60*/  IMAD.MOV.U32 R29, RZ, RZ, R19 ;  /* 0x000000ffff1d7224 */ /* 0x000fc600078e0013 */
[----:B------:R0:W-:Y:S01]  /*8c70*/  STG.E.64 [R2.64], R4 ;  /* 0x0000000402007986 */ /* 0x0001e2000c101b24 */
[----:B------:R-:W-:Y:S05]  /*8c80*/  BRA `(.L_x_1541) ;  /* 0x00000cb000007947 */ /* 0x000fea0003800000 */
.L_x_1552:
[----:B------:R-:W-:Y:S01]  /*8c90*/  HADD2.F32 R0, -RZ, R4.H0_H0 ;  /* 0x20000004ff007230 */ /* 0x000fe20000004100 */
[----:B------:R-:W-:-:S04]  /*8ca0*/  IMAD.MOV.U32 R29, RZ, RZ, R19 ;  /* 0x000000ffff1d7224 */ /* 0x000fc800078e0013 */
[----:B------:R-:W-:-:S04]  /*8cb0*/  F2FP.PACK_AB R0, RZ, R0 ;  /* 0x00000000ff00723e */ /* 0x000fc800000000ff */
[----:B------:R-:W-:-:S05]  /*8cc0*/  PRMT R0, R0, 0x5410, RZ ;  /* 0x0000541000007816 */ /* 0x000fca00000000ff */
[----:B------:R0:W-:Y:S01]  /*8cd0*/  STG.E [R2.64], R0 ;  /* 0x0000000002007986 */ /* 0x0001e2000c101924 */
[----:B------:R-:W-:Y:S05]  /*8ce0*/  BRA `(.L_x_1541) ;  /* 0x00000c5000007947 */ /* 0x000fea0003800000 */
.L_x_1551:
[----:B------:R-:W-:Y:S01]  /*8cf0*/  HADD2.F32 R4, -RZ, R4.H0_H0 ;  /* 0x20000004ff047230 */ /* 0x000fe20000004100 */
[----:B------:R-:W-:-:S04]  /*8d00*/  IMAD.MOV.U32 R29, RZ, RZ, R19 ;  /* 0x000000ffff1d7224 */ /* 0x000fc800078e0013 */
[----:B------:R-:W-:-:S06]  /*8d10*/  FMUL.FTZ R4, R4, 1 ;  /* 0x3f80000004047820 */ /* 0x000fcc0000410000 */
[----:B------:R-:W0:Y:S02]  /*8d20*/  F2F.F64.F32 R4, R4 ;  /* 0x0000000400047310 */ /* 0x000e240000201800 */
[----:B0-----:R0:W-:Y:S01]  /*8d30*/  STG.E.64 [R2.64], R4 ;  /* 0x0000000402007986 */ /* 0x0011e2000c101b24 */
[----:B------:R-:W-:Y:S05]  /*8d40*/  BRA `(.L_x_1541) ;  /* 0x00000bf000007947 */ /* 0x000fea0003800000 */
.L_x_1542:
        /* <DEDUP_REMOVED lines=10> */
[----:B------:R-:W-:-:S04]  /*8df0*/  FSETP.NEU.FTZ.AND P0, PT, R4, RZ, PT ;  /* 0x000000ff0400720b */ /* 0x000fc80003f1d000 */
[----:B------:R-:W-:-:S05]  /*8e00*/  SEL R5, RZ, 0x1, !P0 ;  /* 0x00000001ff057807 */ /* 0x000fca0004000000 */
[----:B------:R0:W-:Y:S01]  /*8e10*/  STG.E.U8 [R2.64], R5 ;  /* 0x0000000502007986 */ /* 0x0001e2000c101124 */
[----:B------:R-:W-:Y:S05]  /*8e20*/  BRA `(.L_x_1541) ;  /* 0x00000b1000007947 */ /* 0x000fea0003800000 */
.L_x_1555:
[----:B------:R-:W-:Y:S01]  /*8e30*/  HADD2.F32 R4, -RZ, R4.H0_H0 ;  /* 0x20000004ff047230 */ /* 0x000fe20000004100 */
[----:B------:R-:W-:Y:S01]  /*8e40*/  CS2R R6, SRZ ;  /* 0x0000000000067805 */ /* 0x000fe2000001ff00 */
[----:B------:R-:W-:-:S03]  /*8e50*/  IMAD.MOV.U32 R29, RZ, RZ, R19 ;  /* 0x000000ffff1d7224 */ /* 0x000fc600078e0013 */
[----:B------:R-:W-:-:S06]  /*8e60*/  FMUL.FTZ R4, R4, 1 ;  /* 0x3f80000004047820 */ /* 0x000fcc0000410000 */
[----:B------:R-:W0:Y:S02]  /*8e70*/  F2F.F64.F32 R4, R4 ;  /* 0x0000000400047310 */ /* 0x000e240000201800 */
[----:B0-----:R0:W-:Y:S01]  /*8e80*/  STG.E.128 [R2.64], R4 ;  /* 0x0000000402007986 */ /* 0x0011e2000c101d24 */
[----:B------:R-:W-:Y:S05]  /*8e90*/  BRA `(.L_x_1541) ;  /* 0x00000aa000007947 */ /* 0x000fea0003800000 */
.L_x_1554:
        /* <DEDUP_REMOVED lines=21> */
.L_x_1559:
[----:B------:R-:W-:Y:S05]  /*8ff0*/  BSYNC B0 ;  /* 0x0000000000007941 */ /* 0x000fea0003800000 */
.L_x_1558:
[----:B------:R-:W-:Y:S01]  /*9000*/  LOP3.LUT R5, R0, R5, RZ, 0xfc, !PT ;  /* 0x0000000500057212 */ /* 0x000fe200078efcff */
[----:B------:R-:W-:-:S04]  /*9010*/  IMAD.MOV.U32 R29, RZ, RZ, R19 ;  /* 0x000000ffff1d7224 */ /* 0x000fc800078e0013 */
[----:B------:R0:W-:Y:S01]  /*9020*/  STG.E.U8 [R2.64], R5 ;  /* 0x0000000502007986 */ /* 0x0001e2000c101124 */
[----:B------:R-:W-:Y:S05]  /*9030*/  BRA `(.L_x_1541) ;  /* 0x0000090000007947 */ /* 0x000fea0003800000 */
.L_x_1557:
        /* <DEDUP_REMOVED lines=13> */
.L_x_1561:
[----:B------:R-:W-:Y:S01]  /*9110*/  IMAD.MOV.U32 R0, RZ, RZ, 0x7f ;  /* 0x0000007fff007424 */ /* 0x000fe200078e00ff */
[----:B------:R-:W-:-:S04]  /*9120*/  ISETP.GT.U32.AND P0, PT, R4, 0x7f800000, PT ;  /* 0x7f8000000400780c */ /* 0x000fc80003f04070 */
[----:B------:R-:W-:-:S04]  /*9130*/  SEL R0, R0, 0x7c, P0 ;  /* 0x0000007c00007807 */ /* 0x000fc80000000000 */
.L_x_1562:
[----:B------:R-:W-:Y:S05]  /*9140*/  BSYNC B0 ;  /* 0x0000000000007941 */ /* 0x000fea0003800000 */
.L_x_1560:
[----:B------:R-:W-:Y:S01]  /*9150*/  LOP3.LUT R4, R5, 0x80000000, RZ, 0xc0, !PT ;  /* 0x8000000005047812 */ /* 0x000fe200078ec0ff */
[----:B------:R-:W-:-:S03]  /*9160*/  IMAD.MOV.U32 R29, RZ, RZ, R19 ;  /* 0x000000ffff1d7224 */ /* 0x000fc600078e0013 */
[----:B------:R-:W-:-:S04]  /*9170*/  SHF.R.U32.HI R5, RZ, 0x18, R4 ;  /* 0x00000018ff057819 */ /* 0x000fc80000011604 */
[----:B------:R-:W-:-:S05]  /*9180*/  LOP3.LUT R5, R0, R5, RZ, 0xfc, !PT ;  /* 0x0000000500057212 */ /* 0x000fca00078efcff */
[----:B------:R0:W-:Y:S01]  /*9190*/  STG.E.U8 [R2.64], R5 ;  /* 0x0000000502007986 */ /* 0x0001e2000c101124 */
[----:B------:R-:W-:Y:S05]  /*91a0*/  BRA `(.L_x_1541) ;  /* 0x0000079000007947 */ /* 0x000fea0003800000 */
.L_x_1556:
[----:B------:R-:W-:Y:S01]  /*91b0*/  HADD2.F32 R0, -RZ, R4.H0_H0 ;  /* 0x20000004ff007230 */ /* 0x000fe20000004100 */
[----:B------:R-:W-:-:S04]  /*91c0*/  IMAD.MOV.U32 R29, RZ, RZ, R19 ;  /* 0x000000ffff1d7224 */ /* 0x000fc800078e0013 */
[----:B------:R-:W-:-:S05]  /*91d0*/  F2FP.BF16.PACK_AB R0, RZ, R0 ;  /* 0x00000000ff00723e */ /* 0x000fca00000010ff */
[----:B------:R0:W-:Y:S01]  /*91e0*/  STG.E.U16 [R2.64], R0 ;  /* 0x0000000002007986 */ /* 0x0001e2000c101524 */
[----:B------:R-:W-:Y:S05]  /*91f0*/  BRA `(.L_x_1541) ;  /* 0x0000074000007947 */ /* 0x000fea0003800000 */
.L_x_1553:
        /* <DEDUP_REMOVED lines=10> */
[----:B------:R-:W0:Y:S02]  /*92a0*/  F2I.FTZ.U32.TRUNC.NTZ R5, R5 ;  /* 0x0000000500057305 */ /* 0x000e24000021f000 */
[----:B0-----:R0:W-:Y:S01]  /*92b0*/  STG.E.U16 [R2.64], R5 ;  /* 0x0000000502007986 */ /* 0x0011e2000c101524 */
[----:B------:R-:W-:Y:S05]  /*92c0*/  BRA `(.L_x_1541) ;  /* 0x0000067000007947 */ /* 0x000fea0003800000 */
.L_x_1565:
        /* <DEDUP_REMOVED lines=17> */
.L_x_1568:
[----:B------:R-:W-:-:S04]  /*93e0*/  LOP3.LUT R0, R7, 0x80000000, RZ, 0xc0, !PT ;  /* 0x8000000007007812 */ /* 0x000fc800078ec0ff */
[----:B------:R-:W-:-:S04]  /*93f0*/  SHF.R.U32.HI R5, RZ, 0x18, R0 ;  /* 0x00000018ff057819 */ /* 0x000fc80000011600 */
[----:B------:R-:W-:-:S04]  /*9400*/  LOP3.LUT R4, R4, R5, RZ, 0xfc, !PT ;  /* 0x0000000504047212 */ /* 0x000fc800078efcff */
[----:B------:R-:W-:Y:S02]  /*9410*/  PRMT R0, R4, 0x7610, R0 ;  /* 0x0000761004007816 */ /* 0x000fe40000000000 */
.L_x_1567:
[----:B------:R-:W-:Y:S05]  /*9420*/  BSYNC B0 ;  /* 0x0000000000007941 */ /* 0x000fea0003800000 */
.L_x_1566:
[----:B------:R0:W-:Y:S01]  /*9430*/  STG.E.U8 [R2.64], R0 ;  /* 0x0000000002007986 */ /* 0x0001e2000c101124 */
[----:B------:R-:W-:Y:S01]  /*9440*/  IMAD.MOV.U32 R29, RZ, RZ, R19 ;  /* 0x000000ffff1d7224 */ /* 0x000fe200078e0013 */
[----:B------:R-:W-:Y:S05]  /*9450*/  BRA `(.L_x_1541) ;  /* 0x000004e000007947 */ /* 0x000fea0003800000 */
.L_x_1564:
        /* <DEDUP_REMOVED lines=17> */
.L_x_1571:
[----:B------:R-:W-:-:S04]  /*9570*/  LOP3.LUT R0, R7, 0x80000000, RZ, 0xc0, !PT ;  /* 0x8000000007007812 */ /* 0x000fc800078ec0ff */
[----:B------:R-:W-:-:S04]  /*9580*/  SHF.R.U32.HI R5, RZ, 0x18, R0 ;  /* 0x00000018ff057819 */ /* 0x000fc80000011600 */
[----:B------:R-:W-:-:S04]  /*9590*/  LOP3.LUT R4, R4, R5, RZ, 0xfc, !PT ;  /* 0x0000000504047212 */ /* 0x000fc800078efcff */
[----:B------:R-:W-:Y:S02]  /*95a0*/  PRMT R0, R4, 0x7610, R0 ;  /* 0x0000761004007816 */ /* 0x000fe40000000000 */
.L_x_1570:
[----:B------:R-:W-:Y:S05]  /*95b0*/  BSYNC B0 ;  /* 0x0000000000007941 */ /* 0x000fea0003800000 */
.L_x_1569:
[----:B------:R0:W-:Y:S01]  /*95c0*/  STG.E.U8 [R2.64], R0 ;  /* 0x0000000002007986 */ /* 0x0001e2000c101124 */
[----:B------:R-:W-:Y:S01]  /*95d0*/  IMAD.MOV.U32 R29, RZ, RZ, R19 ;  /* 0x000000ffff1d7224 */ /* 0x000fe200078e0013 */
[----:B------:R-:W-:Y:S05]  /*95e0*/  BRA `(.L_x_1541) ;  /* 0x0000035000007947 */ /* 0x000fea0003800000 */
.L_x_1563:
        /* <DEDUP_REMOVED lines=8> */
[----:B------:R-:W-:-:S03]  /*9670*/  IMAD.MOV.U32 R29, RZ, RZ, R19 ;  /* 0x000000ffff1d7224 */ /* 0x000fc600078e0013 */
        /* <DEDUP_REMOVED lines=14> */
.L_x_1546:
        /* <DEDUP_REMOVED lines=21> */
.L_x_1573:
[----:B------:R-:W-:Y:S01]  /*98b0*/  HADD2.F32 R4, -RZ, R4.H0_H0 ;  /* 0x20000004ff047230 */ /* 0x000fe20000004100 */
[----:B------:R-:W-:-:S05]  /*98c0*/  IMAD.MOV.U32 R29, RZ, RZ, R19 ;  /* 0x000000ffff1d7224 */ /* 0x000fca00078e0013 */
[----:B------:R-:W0:Y:S02]  /*98d0*/  F2I.U64.TRUNC R4, R4 ;  /* 0x0000000400047311 */ /* 0x000e24000020d800 */
[----:B0-----:R0:W-:Y:S01]  /*98e0*/  STG.E.64 [R2.64], R4 ;  /* 0x0000000402007986 */ /* 0x0011e2000c101b24 */
[----:B------:R-:W-:Y:S05]  /*98f0*/  BRA `(.L_x_1541) ;  /* 0x0000004000007947 */ /* 0x000fea0003800000 */
.L_x_1572:
[----:B------:R-:W-:Y:S01]  /*9900*/  HADD2.F32 R4, -RZ, R4.H0_H0 ;  /* 0x20000004ff047230 */ /* 0x000fe20000004100 */
[----:B------:R-:W-:-:S03]  /*9910*/  IMAD.MOV.U32 R29, RZ, RZ, R19 ;  /* 0x000000ffff1d7224 */ /* 0x000fc600078e0013 */
[----:B------:R-:W0:Y:S02]  /*9920*/  F2I.FTZ.U32.TRUNC.NTZ R5, R4 ;  /* 0x0000000400057305 */ /* 0x000e24000021f000 */
[----:B0-----:R0:W-:Y:S02]  /*9930*/  STG.E [R2.64], R5 ;  /* 0x0000000502007986 */ /* 0x0011e4000c101924 */
.L_x_1541:
[----:B------:R-:W-:Y:S05]  /*9940*/  BSYNC B6 ;  /* 0x0000000000067941 */ /* 0x000fea0003800000 */
.L_x_1540:
        /* <DEDUP_REMOVED lines=23> */
.L_x_1579:
[----:B------:R-:W-:-:S06]  /*9ac0*/  HADD2.F32 R5, -RZ, R24.H0_H0 ;  /* 0x20000018ff057230 */ /* 0x000fcc0000004100 */
[----:B------:R-:W0:Y:S02]  /*9ad0*/  F2I.S64.TRUNC R4, R5 ;  /* 0x0000000500047311 */ /* 0x000e24000020d900 */
[----:B0-----:R0:W-:Y:S01]  /*9ae0*/  STG.E.U8 [R2.64], R4 ;  /* 0x0000000402007986 */ /* 0x0011e2000c101124 */
[----:B------:R-:W-:Y:S05]  /*9af0*/  BRA `(.L_x_1581) ;  /* 0x00000e4000007947 */ /* 0x000fea0003800000 */
.L_x_1578:
        /* <DEDUP_REMOVED lines=10> */
.L_x_1583:
[----:B------:R-:W-:-:S04]  /*9ba0*/  HADD2.F32 R24, -RZ, R24.H0_H0 ;  /* 0x20000018ff187230 */ /* 0x000fc80000004100 */
[----:B------:R-:W0:Y:S02]  /*9bb0*/  F2I.FTZ.TRUNC.NTZ R5, R24 ;  /* 0x0000001800057305 */ /* 0x000e24000021f100 */
[----:B0-----:R0:W-:Y:S01]  /*9bc0*/  STG.E [R2.64], R5 ;  /* 0x0000000502007986 */ /* 0x0011e2000c101924 */
[----:B------:R-:W-:Y:S05]  /*9bd0*/  BRA `(.L_x_1581) ;  /* 0x00000d6000007947 */ /* 0x000fea0003800000 */
.L_x_1582:
[----:B------:R-:W-:-:S04]  /*9be0*/  HADD2.F32 R24, -RZ, R24.H0_H0 ;  /* 0x20000018ff187230 */ /* 0x000fc80000004100 */
[----:B------:R-:W0:Y:S02]  /*9bf0*/  F2I.FTZ.TRUNC.NTZ R5, R24 ;  /* 0x0000001800057305 */ /* 0x000e24000021f100 */
[----:B0-----:R0:W-:Y:S01]  /*9c00*/  STG.E.U16 [R2.64], R5 ;  /* 0x0000000502007986 */ /* 0x0011e2000c101524 */
[----:B------:R-:W-:Y:S05]  /*9c10*/  BRA `(.L_x_1581) ;  /* 0x00000d2000007947 */ /* 0x000fea0003800000 */
.L_x_1577:
        /* <DEDUP_REMOVED lines=9> */
.L_x_1585:
[----:B------:R0:W-:Y:S01]  /*9cb0*/  STG.E.U16 [R2.64], R24 ;  /* 0x0000001802007986 */ /* 0x0001e2000c101524 */
[----:B------:R-:W-:Y:S05]  /*9cc0*/  BRA `(.L_x_1581) ;  /* 0x00000c7000007947 */ /* 0x000fea0003800000 */
.L_x_1584:
        /* <DEDUP_REMOVED lines=10> */
.L_x_1587:
[----:B------:R-:W-:-:S05]  /*9d70*/  HADD2.F32 R0, -RZ, R24.H0_H0 ;  /* 0x20000018ff007230 */ /* 0x000fca0000004100 */
[----:B------:R-:W-:-:S04]  /*9d80*/  F2FP.PACK_AB R0, RZ, R0 ;  /* 0x00000000ff00723e */ /* 0x000fc800000000ff */
[----:B------:R-:W-:-:S05]  /*9d90*/  PRMT R0, R0, 0x5410, RZ ;  /* 0x0000541000007816 */ /* 0x000fca00000000ff */
[----:B------:R0:W-:Y:S01]  /*9da0*/  STG.E [R2.64], R0 ;  /* 0x0000000002007986 */ /* 0x0001e2000c101924 */
[----:B------:R-:W-:Y:S05]  /*9db0*/  BRA `(.L_x_1581) ;  /* 0x00000b8000007947 */ /* 0x000fea0003800000 */
.L_x_1586:
[----:B------:R-:W-:-:S05]  /*9dc0*/  HADD2.F32 R4, -RZ, R24.H0_H0 ;  /* 0x20000018ff047230 */ /* 0x000fca0000004100 */
[----:B------:R-:W-:-:S06]  /*9dd0*/  FMUL.FTZ R4, R4, 1 ;  /* 0x3f80000004047820 */ /* 0x000fcc0000410000 */
[----:B------:R-:W0:Y:S02]  /*9de0*/  F2F.F64.F32 R4, R4 ;  /* 0x0000000400047310 */ /* 0x000e240000201800 */
[----:B0-----:R0:W-:Y:S01]  /*9df0*/  STG.E.64 [R2.64], R4 ;  /* 0x0000000402007986 */ /* 0x0011e2000c101b24 */
[----:B------:R-:W-:Y:S05]  /*9e00*/  BRA `(.L_x_1581) ;  /* 0x00000b3000007947 */ /* 0x000fea0003800000 */
.L_x_1576:
        /* <DEDUP_REMOVED lines=13> */
.L_x_1590:
[----:B------:R-:W-:Y:S01]  /*9ee0*/  HADD2.F32 R24, -RZ, R24.H0_H0 ;  /* 0x20000018ff187230 */ /* 0x000fe20000004100 */
[----:B------:R-:W-:-:S04]  /*9ef0*/  CS2R R6, SRZ ;  /* 0x0000000000067805 */ /* 0x000fc8000001ff00 */
[----:B------:R-:W-:-:S06]  /*9f00*/  FMUL.FTZ R4, R24, 1 ;  /* 0x3f80000018047820 */ /* 0x000fcc0000410000 */
[----:B------:R-:W0:Y:S02]  /*9f10*/  F2F.F64.F32 R4, R4 ;  /* 0x0000000400047310 */ /* 0x000e240000201800 */
[----:B0-----:R0:W-:Y:S01]  /*9f20*/  STG.E.128 [R2.64], R4 ;  /* 0x0000000402007986 */ /* 0x0011e2000c101d24 */
[----:B------:R-:W-:Y:S05]  /*9f30*/  BRA `(.L_x_1581) ;  /* 0x00000a0000007947 */ /* 0x000fea0003800000 */
.L_x_1589:
        /* <DEDUP_REMOVED lines=21> */
.L_x_1594:
[----:B------:R-:W-:Y:S05]  /*a090*/  BSYNC B0 ;  /* 0x0000000000007941 */ /* 0x000fea0003800000 */
.L_x_1593:
[----:B------:R-:W-:-:S05]  /*a0a0*/  LOP3.LUT R5, R0, R5, RZ, 0xfc, !PT ;  /* 0x0000000500057212 */ /* 0x000fca00078efcff */
[----:B------:R0:W-:Y:S01]  /*a0b0*/  STG.E.U8 [R2.64], R5 ;  /* 0x0000000502007986 */ /* 0x0001e2000c101124 */
[----:B------:R-:W-:Y:S05]  /*a0c0*/  BRA `(.L_x_1581) ;  /* 0x0000087000007947 */ /* 0x000fea0003800000 */
.L_x_1592:
        /* <DEDUP_REMOVED lines=13> */
.L_x_1596:
[----:B------:R-:W-:Y:S01]  /*a1a0*/  IMAD.MOV.U32 R0, RZ, RZ, 0x7f ;  /* 0x0000007fff007424 */ /* 0x000fe200078e00ff */
[----:B------:R-:W-:-:S04]  /*a1b0*/  ISETP.GT.U32.AND P0, PT, R4, 0x7f800000, PT ;  /* 0x7f8000000400780c */ /* 0x000fc80003f04070 */
[----:B------:R-:W-:-:S04]  /*a1c0*/  SEL R0, R0, 0x7c, P0 ;  /* 0x0000007c00007807 */ /* 0x000fc80000000000 */
.L_x_1597:
[----:B------:R-:W-:Y:S05]  /*a1d0*/  BSYNC B0 ;  /* 0x0000000000007941 */ /* 0x000fea0003800000 */
.L_x_1595:
[----:B------:R-:W-:-:S04]  /*a1e0*/  LOP3.LUT R4, R5, 0x80000000, RZ, 0xc0, !PT ;  /* 0x8000000005047812 */ /* 0x000fc800078ec0ff */
[----:B------:R-:W-:-:S04]  /*a1f0*/  SHF.R.U32.HI R5, RZ, 0x18, R4 ;  /* 0x00000018ff057819 */ /* 0x000fc80000011604 */
[----:B------:R-:W-:-:S05]  /*a200*/  LOP3.LUT R5, R0, R5, RZ, 0xfc, !PT ;  /* 0x0000000500057212 */ /* 0x000fca00078efcff */
[----:B------:R0:W-:Y:S01]  /*a210*/  STG.E.U8 [R2.64], R5 ;  /* 0x0000000502007986 */ /* 0x0001e2000c101124 */
[----:B------:R-:W-:Y:S05]  /*a220*/  BRA `(.L_x_1581) ;  /* 0x0000071000007947 */ /* 0x000fea0003800000 */
.L_x_1591:
[----:B------:R-:W-:-:S05]  /*a230*/  HADD2.F32 R0, -RZ, R24.H0_H0 ;  /* 0x20000018ff007230 */ /* 0x000fca0000004100 */
[----:B------:R-:W-:-:S05]  /*a240*/  F2FP.BF16.PACK_AB R0, RZ, R0 ;  /* 0x00000000ff00723e */ /* 0x000fca00000010ff */
[----:B------:R0:W-:Y:S01]  /*a250*/  STG.E.U16 [R2.64], R0 ;  /* 0x0000000002007986 */ /* 0x0001e2000c101524 */
[----:B------:R-:W-:Y:S05]  /*a260*/  BRA `(.L_x_1581) ;  /* 0x000006d000007947 */ /* 0x000fea0003800000 */
.L_x_1588:
        /* <DEDUP_REMOVED lines=12> */
.L_x_1600:
        /* <DEDUP_REMOVED lines=17> */
.L_x_1603:
[----:B------:R-:W-:-:S04]  /*a440*/  LOP3.LUT R0, R7, 0x80000000, RZ, 0xc0, !PT ;  /* 0x8000000007007812 */ /* 0x000fc800078ec0ff */
[----:B------:R-:W-:-:S04]  /*a450*/  SHF.R.U32.HI R5, RZ, 0x18, R0 ;  /* 0x00000018ff057819 */ /* 0x000fc80000011600 */
[----:B------:R-:W-:-:S04]  /*a460*/  LOP3.LUT R4, R4, R5, RZ, 0xfc, !PT ;  /* 0x0000000504047212 */ /* 0x000fc800078efcff */
[----:B------:R-:W-:Y:S02]  /*a470*/  PRMT R0, R4, 0x7610, R0 ;  /* 0x0000761004007816 */ /* 0x000fe40000000000 */
.L_x_1602:
[----:B------:R-:W-:Y:S05]  /*a480*/  BSYNC B0 ;  /* 0x0000000000007941 */ /* 0x000fea0003800000 */
.L_x_1601:
[----:B------:R0:W-:Y:S01]  /*a490*/  STG.E.U8 [R2.64], R0 ;  /* 0x0000000002007986 */ /* 0x0001e2000c101124 */
[----:B------:R-:W-:Y:S05]  /*a4a0*/  BRA `(.L_x_1581) ;  /* 0x0000049000007947 */ /* 0x000fea0003800000 */
.L_x_1599:
        /* <DEDUP_REMOVED lines=17> */
.L_x_1606:
[----:B------:R-:W-:-:S04]  /*a5c0*/  LOP3.LUT R0, R7, 0x80000000, RZ, 0xc0, !PT ;  /* 0x8000000007007812 */ /* 0x000fc800078ec0ff */
[----:B------:R-:W-:-:S04]  /*a5d0*/  SHF.R.U32.HI R5, RZ, 0x18, R0 ;  /* 0x00000018ff057819 */ /* 0x000fc80000011600 */
[----:B------:R-:W-:-:S04]  /*a5e0*/  LOP3.LUT R4, R4, R5, RZ, 0xfc, !PT ;  /* 0x0000000504047212 */ /* 0x000fc800078efcff */
[----:B------:R-:W-:Y:S02]  /*a5f0*/  PRMT R0, R4, 0x7610, R0 ;  /* 0x0000761004007816 */ /* 0x000fe40000000000 */
.L_x_1605:
[----:B------:R-:W-:Y:S05]  /*a600*/  BSYNC B0 ;  /* 0x0000000000007941 */ /* 0x000fea0003800000 */
.L_x_1604:
[----:B------:R0:W-:Y:S01]  /*a610*/  STG.E.U8 [R2.64], R0 ;  /* 0x0000000002007986 */ /* 0x0001e2000c101124 */
[----:B------:R-:W-:Y:S05]  /*a620*/  BRA `(.L_x_1581) ;  /* 0x0000031000007947 */ /* 0x000fea0003800000 */
.L_x_1598:
[----:B------:R-:W-:-:S13]  /*a630*/  ISETP.NE.AND P0, PT, R0, 0x1c, PT ;  /* 0x0000001c0000780c */ /* 0x000fda0003f05270 */
[----:B------:R-:W-:Y:S05]  /*a640*/  @!P0 BRA `(.L_x_1607) ;  /* 0x000002c000008947 */ /* 0x000fea0003800000 */
[----:B------:R-:W-:-:S13]  /*a650*/  ISETP.NE.AND P0, PT, R0, 0x1d, PT ;  /* 0x0000001d0000780c */ /* 0x000fda0003f05270 */
[----:B------:R-:W-:Y:S05]  /*a660*/  @!P0 BRA `(.L_x_1608) ;  /* 0x0000026000008947 */ /* 0x000fea0003800000 */
[----:B------:R-:W-:-:S13]  /*a670*/  ISETP.NE.AND P0, PT, R0, 0x2c, PT ;  /* 0x0000002c0000780c */ /* 0x000fda0003f05270 */
[----:B------:R-:W-:Y:S05]  /*a680*/  @P0 BRA `(.L_x_1580) ;  /* 0x0000010000000947 */ /* 0x000fea0003800000 */
[----:B------:R-:W-:Y:S01]  /*a690*/  HADD2.F32 R5, -RZ, R24.H0_H0 ;  /* 0x20000018ff057230 */ /* 0x000fe20000004100 */
[----:B------:R-:W-:-:S04]  /*a6a0*/  PLOP3.LUT P0, PT, PT, PT, PT, 0x80, 0x0 ;  /* 0x000000000000781c */ /* 0x000fc80003f0f070 */
        /* <DEDUP_REMOVED lines=14> */
.L_x_1580:
        /* <DEDUP_REMOVED lines=20> */
.L_x_1608:
[----:B------:R-:W-:-:S06]  /*a8d0*/  HADD2.F32 R4, -RZ, R24.H0_H0 ;  /* 0x20000018ff047230 */ /* 0x000fcc0000004100 */
[----:B------:R-:W0:Y:S02]  /*a8e0*/  F2I.U64.TRUNC R4, R4 ;  /* 0x0000000400047311 */ /* 0x000e24000020d800 */
[----:B0-----:R0:W-:Y:S01]  /*a8f0*/  STG.E.64 [R2.64], R4 ;  /* 0x0000000402007986 */ /* 0x0011e2000c101b24 */
[----:B------:R-:W-:Y:S05]  /*a900*/  BRA `(.L_x_1581) ;  /* 0x0000003000007947 */ /* 0x000fea0003800000 */
.L_x_1607:
[----:B------:R-:W-:-:S04]  /*a910*/  HADD2.F32 R24, -RZ, R24.H0_H0 ;  /* 0x20000018ff187230 */ /* 0x000fc80000004100 */
[----:B------:R-:W0:Y:S02]  /*a920*/  F2I.FTZ.U32.TRUNC.NTZ R5, R24 ;  /* 0x0000001800057305 */ /* 0x000e24000021f000 */
[----:B0-----:R0:W-:Y:S02]  /*a930*/  STG.E [R2.64], R5 ;  /* 0x0000000502007986 */ /* 0x0011e4000c101924 */
.L_x_1581:
        /* <DEDUP_REMOVED lines=23> */
.L_x_1612:
[----:B------:R-:W-:-:S06]  /*aab0*/  HADD2.F32 R5, -RZ, R18.H0_H0 ;  /* 0x20000012ff057230 */ /* 0x000fcc0000004100 */
[----:B------:R-:W0:Y:S02]  /*aac0*/  F2I.S64.TRUNC R4, R5 ;  /* 0x0000000500047311 */ /* 0x000e24000020d900 */
[----:B0-----:R0:W-:Y:S01]  /*aad0*/  STG.E.U8 [R2.64], R4 ;  /* 0x0000000402007986 */ /* 0x0011e2000c101124 */
[----:B------:R-:W-:Y:S05]  /*aae0*/  BRA `(.L_x_1614) ;  /* 0x00000e4000007947 */ /* 0x000fea0003800000 */
.L_x_1611:
        /* <DEDUP_REMOVED lines=10> */
.L_x_1616:
[----:B------:R-:W-:-:S04]  /*ab90*/  HADD2.F32 R18, -RZ, R18.H0_H0 ;  /* 0x20000012ff127230 */ /* 0x000fc80000004100 */
[----:B------:R-:W0:Y:S02]  /*aba0*/  F2I.FTZ.TRUNC.NTZ R5, R18 ;  /* 0x0000001200057305 */ /* 0x000e24000021f100 */
[----:B0-----:R0:W-:Y:S01]  /*abb0*/  STG.E [R2.64], R5 ;  /* 0x0000000502007986 */ /* 0x0011e2000c101924 */
[----:B------:R-:W-:Y:S05]  /*abc0*/  BRA `(.L_x_1614) ;  /* 0x00000d6000007947 */ /* 0x000fea0003800000 */
.L_x_1615:
[----:B------:R-:W-:-:S04]  /*abd0*/  HADD2.F32 R18, -RZ, R18.H0_H0 ;  /* 0x20000012ff127230 */ /* 0x000fc80000004100 */
[----:B------:R-:W0:Y:S02]  /*abe0*/  F2I.FTZ.TRUNC.NTZ R5, R18 ;  /* 0x0000001200057305 */ /* 0x000e24000021f100 */
[----:B0-----:R0:W-:Y:S01]  /*abf0*/  STG.E.U16 [R2.64], R5 ;  /* 0x0000000502007986 */ /* 0x0011e2000c101524 */
[----:B------:R-:W-:Y:S05]  /*ac00*/  BRA `(.L_x_1614) ;  /* 0x00000d2000007947 */ /* 0x000fea0003800000 */
.L_x_1610:
        /* <DEDUP_REMOVED lines=9> */
.L_x_1618:
[----:B------:R0:W-:Y:S01]  /*aca0*/  STG.E.U16 [R2.64], R18 ;  /* 0x0000001202007986 */ /* 0x0001e2000c101524 */
[----:B------:R-:W-:Y:S05]  /*acb0*/  BRA `(.L_x_1614) ;  /* 0x00000c7000007947 */ /* 0x000fea0003800000 */
.L_x_1617:
        /* <DEDUP_REMOVED lines=10> */
.L_x_1620:
[----:B------:R-:W-:-:S05]  /*ad60*/  HADD2.F32 R0, -RZ, R18.H0_H0 ;  /* 0x20000012ff007230 */ /* 0x000fca0000004100 */
[----:B------:R-:W-:-:S04]  /*ad70*/  F2FP.PACK_AB R0, RZ, R0 ;  /* 0x00000000ff00723e */ /* 0x000fc800000000ff */
[----:B------:R-:W-:-:S05]  /*ad80*/  PRMT R0, R0, 0x5410, RZ ;  /* 0x0000541000007816 */ /* 0x000fca00000000ff */
[----:B------:R0:W-:Y:S01]  /*ad90*/  STG.E [R2.64], R0 ;  /* 0x0000000002007986 */ /* 0x0001e2000c101924 */
[----:B------:R-:W-:Y:S05]  /*ada0*/  BRA `(.L_x_1614) ;  /* 0x00000b8000007947 */ /* 0x000fea0003800000 */
.L_x_1619:
[----:B------:R-:W-:-:S05]  /*adb0*/  HADD2.F32 R4, -RZ, R18.H0_H0 ;  /* 0x20000012ff047230 */ /* 0x000fca0000004100 */
[----:B------:R-:W-:-:S06]  /*adc0*/  FMUL.FTZ R4, R4, 1 ;  /* 0x3f80000004047820 */ /* 0x000fcc0000410000 */
[----:B------:R-:W0:Y:S02]  /*add0*/  F2F.F64.F32 R4, R4 ;  /* 0x0000000400047310 */ /* 0x000e240000201800 */
[----:B0-----:R0:W-:Y:S01]  /*ade0*/  STG.E.64 [R2.64], R4 ;  /* 0x0000000402007986 */ /* 0x0011e2000c101b24 */
[----:B------:R-:W-:Y:S05]  /*adf0*/  BRA `(.L_x_1614) ;  /* 0x00000b3000007947 */ /* 0x000fea0003800000 */
.L_x_1609:
        /* <DEDUP_REMOVED lines=13> */
.L_x_1623:
[----:B------:R-:W-:Y:S01]  /*aed0*/  HADD2.F32 R18, -RZ, R18.H0_H0 ;  /* 0x20000012ff127230 */ /* 0x000fe20000004100 */
[----:B------:R-:W-:-:S04]  /*aee0*/  CS2R R6, SRZ ;  /* 0x0000000000067805 */ /* 0x000fc8000001ff00 */
[----:B------:R-:W-:-:S06]  /*aef0*/  FMUL.FTZ R4, R18, 1 ;  /* 0x3f80000012047820 */ /* 0x000fcc0000410000 */
[----:B------:R-:W0:Y:S02]  /*af00*/  F2F.F64.F32 R4, R4 ;  /* 0x0000000400047310 */ /* 0x000e240000201800 */
[----:B0-----:R0:W-:Y:S01]  /*af10*/  STG.E.128 [R2.64], R4 ;  /* 0x0000000402007986 */ /* 0x0011e2000c101d24 */
[----:B------:R-:W-:Y:S05]  /*af20*/  BRA `(.L_x_1614) ;  /* 0x00000a0000007947 */ /* 0x000fea0003800000 */
.L_x_1622:
        /* <DEDUP_REMOVED lines=21> */
.L_x_1627:
[----:B------:R-:W-:Y:S05]  /*b080*/  BSYNC B0 ;  /* 0x0000000000007941 */ /* 0x000fea0003800000 */
.L_x_1626:
[----:B------:R-:W-:-:S05]  /*b090*/  LOP3.LUT R5, R0, R5, RZ, 0xfc, !PT ;  /* 0x0000000500057212 */ /* 0x000fca00078efcff */
[----:B------:R0:W-:Y:S01]  /*b0a0*/  STG.E.U8 [R2.64], R5 ;  /* 0x0000000502007986 */ /* 0x0001e2000c101124 */
[----:B------:R-:W-:Y:S05]  /*b0b0*/  BRA `(.L_x_1614) ;  /* 0x0000087000007947 */ /* 0x000fea0003800000 */
.L_x_1625:
        /* <DEDUP_REMOVED lines=13> */
.L_x_1629:
[----:B------:R-:W-:Y:S01]  /*b190*/  IMAD.MOV.U32 R0, RZ, RZ, 0x7f ;  /* 0x0000007fff007424 */ /* 0x000fe200078e00ff */
[----:B------:R-:W-:-:S04]  /*b1a0*/  ISETP.GT.U32.AND P0, PT, R4, 0x7f800000, PT ;  /* 0x7f8000000400780c */ /* 0x000fc80003f04070 */
[----:B------:R-:W-:-:S04]  /*b1b0*/  SEL R0, R0, 0x7c, P0 ;  /* 0x0000007c00007807 */ /* 0x000fc80000000000 */
.L_x_1630:
[----:B------:R-:W-:Y:S05]  /*b1c0*/  BSYNC B0 ;  /* 0x0000000000007941 */ /* 0x000fea0003800000 */
.L_x_1628:
[----:B------:R-:W-:-:S04]  /*b1d0*/  LOP3.LUT R4, R5, 0x80000000, RZ, 0xc0, !PT ;  /* 0x8000000005047812 */ /* 0x000fc800078ec0ff */
[----:B------:R-:W-:-:S04]  /*b1e0*/  SHF.R.U32.HI R5, RZ, 0x18, R4 ;  /* 0x00000018ff057819 */ /* 0x000fc80000011604 */
[----:B------:R-:W-:-:S05]  /*b1f0*/  LOP3.LUT R5, R0, R5, RZ, 0xfc, !PT ;  /* 0x0000000500057212 */ /* 0x000fca00078efcff */
[----:B------:R0:W-:Y:S01]  /*b200*/  STG.E.U8 [R2.64], R5 ;  /* 0x0000000502007986 */ /* 0x0001e2000c101124 */
[----:B------:R-:W-:Y:S05]  /*b210*/  BRA `(.L_x_1614) ;  /* 0x0000071000007947 */ /* 0x000fea0003800000 */
.L_x_1624:
[----:B------:R-:W-:-:S05]  /*b220*/  HADD2.F32 R0, -RZ, R18.H0_H0 ;  /* 0x20000012ff007230 */ /* 0x000fca0000004100 */
[----:B------:R-:W-:-:S05]  /*b230*/  F2FP.BF16.PACK_AB R0, RZ, R0 ;  /* 0x00000000ff00723e */ /* 0x000fca00000010ff */
[----:B------:R0:W-:Y:S01]  /*b240*/  STG.E.U16 [R2.64], R0 ;  /* 0x0000000002007986 */ /* 0x0001e2000c101524 */
[----:B------:R-:W-:Y:S05]  /*b250*/  BRA `(.L_x_1614) ;  /* 0x000006d000007947 */ /* 0x000fea0003800000 */
.L_x_1621:
        /* <DEDUP_REMOVED lines=12> */
.L_x_1633:
        /* <DEDUP_REMOVED lines=17> */
.L_x_1636:
[----:B------:R-:W-:-:S04]  /*b430*/  LOP3.LUT R0, R7, 0x80000000, RZ, 0xc0, !PT ;  /* 0x8000000007007812 */ /* 0x000fc800078ec0ff */
[----:B------:R-:W-:-:S04]  /*b440*/  SHF.R.U32.HI R5, RZ, 0x18, R0 ;  /* 0x00000018ff057819 */ /* 0x000fc80000011600 */
[----:B------:R-:W-:-:S04]  /*b450*/  LOP3.LUT R4, R4, R5, RZ, 0xfc, !PT ;  /* 0x0000000504047212 */ /* 0x000fc800078efcff */
[----:B------:R-:W-:Y:S02]  /*b460*/  PRMT R0, R4, 0x7610, R0 ;  /* 0x0000761004007816 */ /* 0x000fe40000000000 */
.L_x_1635:
[----:B------:R-:W-:Y:S05]  /*b470*/  BSYNC B0 ;  /* 0x0000000000007941 */ /* 0x000fea0003800000 */
.L_x_1634:
[----:B------:R0:W-:Y:S01]  /*b480*/  STG.E.U8 [R2.64], R0 ;  /* 0x0000000002007986 */ /* 0x0001e2000c101124 */
[----:B------:R-:W-:Y:S05]  /*b490*/  BRA `(.L_x_1614) ;  /* 0x0000049000007947 */ /* 0x000fea0003800000 */
.L_x_1632:
        /* <DEDUP_REMOVED lines=17> */
.L_x_1639:
[----:B------:R-:W-:-:S04]  /*b5b0*/  LOP3.LUT R0, R7, 0x80000000, RZ, 0xc0, !PT ;  /* 0x8000000007007812 */ /* 0x000fc800078ec0ff */
[----:B------:R-:W-:-:S04]  /*b5c0*/  SHF.R.U32.HI R5, RZ, 0x18, R0 ;  /* 0x00000018ff057819 */ /* 0x000fc80000011600 */
[----:B------:R-:W-:-:S04]  /*b5d0*/  LOP3.LUT R4, R4, R5, RZ, 0xfc, !PT ;  /* 0x0000000504047212 */ /* 0x000fc800078efcff */
[----:B------:R-:W-:Y:S02]  /*b5e0*/  PRMT R0, R4, 0x7610, R0 ;  /* 0x0000761004007816 */ /* 0x000fe40000000000 */
.L_x_1638:
[----:B------:R-:W-:Y:S05]  /*b5f0*/  BSYNC B0 ;  /* 0x0000000000007941 */ /* 0x000fea0003800000 */
.L_x_1637:
[----:B------:R0:W-:Y:S01]  /*b600*/  STG.E.U8 [R2.64], R0 ;  /* 0x0000000002007986 */ /* 0x0001e2000c101124 */
[----:B------:R-:W-:Y:S05]  /*b610*/  BRA `(.L_x_1614) ;  /* 0x0000031000007947 */ /* 0x000fea0003800000 */
.L_x_1631:
        /* <DEDUP_REMOVED lines=22> */
.L_x_1613:
        /* <DEDUP_REMOVED lines=20> */
.L_x_1641:
[----:B------:R-:W-:-:S06]  /*b8c0*/  HADD2.F32 R4, -RZ, R18.H0_H0 ;  /* 0x20000012ff047230 */ /* 0x000fcc0000004100 */
[----:B------:R-:W0:Y:S02]  /*b8d0*/  F2I.U64.TRUNC R4, R4 ;  /* 0x0000000400047311 */ /* 0x000e24000020d800 */
[----:B0-----:R0:W-:Y:S01]  /*b8e0*/  STG.E.64 [R2.64], R4 ;  /* 0x0000000402007986 */ /* 0x0011e2000c101b24 */
[----:B------:R-:W-:Y:S05]  /*b8f0*/  BRA `(.L_x_1614) ;  /* 0x0000003000007947 */ /* 0x000fea0003800000 */
.L_x_1640:
[----:B------:R-:W-:-:S04]  /*b900*/  HADD2.F32 R18, -RZ, R18.H0_H0 ;  /* 0x20000012ff127230 */ /* 0x000fc80000004100 */
[----:B------:R-:W0:Y:S02]  /*b910*/  F2I.FTZ.U32.TRUNC.NTZ R5, R18 ;  /* 0x0000001200057305 */ /* 0x000e24000021f000 */
[----:B0-----:R0:W-:Y:S02]  /*b920*/  STG.E [R2.64], R5 ;  /* 0x0000000502007986 */ /* 0x0011e4000c101924 */
.L_x_1614:
[----:B------:R-:W-:Y:S02]  /*b930*/  IADD3 R29, R29, 0x80, RZ ;  /* 0x000000801d1d7810 */ /* 0x000fe40007ffe0ff */
.L_x_1575:
[----:B------:R-:W-:Y:S05]  /*b940*/  BSYNC B6 ;  /* 0x0000000000067941 */ /* 0x000fea0003800000 */
.L_x_1574:
        /* <DEDUP_REMOVED lines=17> */
[----:B------:R-:W-:-:S06]  /*ba60*/  HADD2.F32 R23, -RZ, R23.H0_H0 ;  /* 0x20000017ff177230 */ /* 0x000fcc0000004100 */
[----:B------:R-:W0:Y:S02]  /*ba70*/  F2I.FTZ.TRUNC.NTZ R23, R23 ;  /* 0x0000001700177305 */ /* 0x000e24000021f100 */
[----:B0-----:R-:W-:Y:S01]  /*ba80*/  STG.E.U8 [R2.64], R23 ;  /* 0x0000001702007986 */ /* 0x001fe2000c101124 */
[----:B------:R-:W-:Y:S05]  /*ba90*/  EXIT ;  /* 0x000000000000794d */ /* 0x000fea0003800000 */
.L_x_1645:
[----:B------:R-:W-:-:S06]  /*baa0*/  HADD2.F32 R5, -RZ, R23.H0_H0 ;  /* 0x20000017ff057230 */ /* 0x000fcc0000004100 */
[----:B------:R-:W0:Y:S02]  /*bab0*/  F2I.S64.TRUNC R4, R5 ;  /* 0x0000000500047311 */ /* 0x000e24000020d900 */
[----:B0-----:R-:W-:Y:S01]  /*bac0*/  STG.E.U8 [R2.64], R4 ;  /* 0x0000000402007986 */ /* 0x001fe2000c101124 */
[----:B------:R-:W-:Y:S05]  /*bad0*/  EXIT ;  /* 0x000000000000794d */ /* 0x000fea0003800000 */
.L_x_1644:
        /* <DEDUP_REMOVED lines=10> */
.L_x_1648:
[----:B------:R-:W-:-:S06]  /*bb80*/  HADD2.F32 R23, -RZ, R23.H0_H0 ;  /* 0x20000017ff177230 */ /* 0x000fcc0000004100 */
[----:B------:R-:W0:Y:S02]  /*bb90*/  F2I.FTZ.TRUNC.NTZ R23, R23 ;  /* 0x0000001700177305 */ /* 0x000e24000021f100 */
[----:B0-----:R-:W-:Y:S01]  /*bba0*/  STG.E [R2.64], R23 ;  /* 0x0000001702007986 */ /* 0x001fe2000c101924 */
[----:B------:R-:W-:Y:S05]  /*bbb0*/  EXIT ;  /* 0x000000000000794d */ /* 0x000fea0003800000 */
.L_x_1647:
[----:B------:R-:W-:-:S06]  /*bbc0*/  HADD2.F32 R23, -RZ, R23.H0_H0 ;  /* 0x20000017ff177230 */ /* 0x000fcc0000004100 */
[----:B------:R-:W0:Y:S02]  /*bbd0*/  F2I.FTZ.TRUNC.NTZ R23, R23 ;  /* 0x0000001700177305 */ /* 0x000e24000021f100 */
[----:B0-----:R-:W-:Y:S01]  /*bbe0*/  STG.E.U16 [R2.64], R23 ;  /* 0x0000001702007986 */ /* 0x001fe2000c101524 */
[----:B------:R-:W-:Y:S05]  /*bbf0*/  EXIT ;  /* 0x000000000000794d */ /* 0x000fea0003800000 */
.L_x_1643:
        /* <DEDUP_REMOVED lines=9> */
.L_x_1650:
[----:B------:R-:W-:Y:S01]  /*bc90*/  STG.E.U16 [R2.64], R23 ;  /* 0x0000001702007986 */ /* 0x000fe2000c101524 */
[----:B------:R-:W-:Y:S05]  /*bca0*/  EXIT ;  /* 0x000000000000794d */ /* 0x000fea0003800000 */
.L_x_1649:
        /* <DEDUP_REMOVED lines=10> */
.L_x_1652:
[----:B------:R-:W-:-:S05]  /*bd50*/  HADD2.F32 R0, -RZ, R23.H0_H0 ;  /* 0x20000017ff007230 */ /* 0x000fca0000004100 */
[----:B------:R-:W-:-:S04]  /*bd60*/  F2FP.PACK_AB R0, RZ, R0 ;  /* 0x00000000ff00723e */ /* 0x000fc800000000ff */
[----:B------:R-:W-:-:S05]  /*bd70*/  PRMT R0, R0, 0x5410, RZ ;  /* 0x0000541000007816 */ /* 0x000fca00000000ff */
[----:B------:R-:W-:Y:S01]  /*bd80*/  STG.E [R2.64], R0 ;  /* 0x0000000002007986 */ /* 0x000fe2000c101924 */
[----:B------:R-:W-:Y:S05]  /*bd90*/  EXIT ;  /* 0x000000000000794d */ /* 0x000fea0003800000 */
.L_x_1651:
[----:B------:R-:W-:-:S05]  /*bda0*/  HADD2.F32 R4, -RZ, R23.H0_H0 ;  /* 0x20000017ff047230 */ /* 0x000fca0000004100 */
[----:B------:R-:W-:-:S06]  /*bdb0*/  FMUL.FTZ R4, R4, 1 ;  /* 0x3f80000004047820 */ /* 0x000fcc0000410000 */
[----:B------:R-:W0:Y:S02]  /*bdc0*/  F2F.F64.F32 R4, R4 ;  /* 0x0000000400047310 */ /* 0x000e240000201800 */
[----:B0-----:R-:W-:Y:S01]  /*bdd0*/  STG.E.64 [R2.64], R4 ;  /* 0x0000000402007986 */ /* 0x001fe2000c101b24 */
[----:B------:R-:W-:Y:S05]  /*bde0*/  EXIT ;  /* 0x000000000000794d */ /* 0x000fea0003800000 */
.L_x_1642:
        /* <DEDUP_REMOVED lines=13> */
.L_x_1655:
[----:B------:R-:W-:Y:S01]  /*bec0*/  HADD2.F32 R23, -RZ, R23.H0_H0 ;  /* 0x20000017ff177230 */ /* 0x000fe20000004100 */
[----:B------:R-:W-:-:S04]  /*bed0*/  CS2R R6, SRZ ;  /* 0x0000000000067805 */ /* 0x000fc8000001ff00 */
[----:B------:R-:W-:-:S06]  /*bee0*/  FMUL.FTZ R4, R23, 1 ;  /* 0x3f80000017047820 */ /* 0x000fcc0000410000 */
[----:B------:R-:W0:Y:S02]  /*bef0*/  F2F.F64.F32 R4, R4 ;  /* 0x0000000400047310 */ /* 0x000e240000201800 */
[----:B0-----:R-:W-:Y:S01]  /*bf00*/  STG.E.128 [R2.64], R4 ;  /* 0x0000000402007986 */ /* 0x001fe2000c101d24 */
[----:B------:R-:W-:Y:S05]  /*bf10*/  EXIT ;  /* 0x000000000000794d */ /* 0x000fea0003800000 */
.L_x_1654:
        /* <DEDUP_REMOVED lines=21> */
.L_x_1659:
[----:B------:R-:W-:Y:S05]  /*c070*/  BSYNC B0 ;  /* 0x0000000000007941 */ /* 0x000fea0003800000 */
.L_x_1658:
[----:B------:R-:W-:-:S05]  /*c080*/  LOP3.LUT R5, R0, R5, RZ, 0xfc, !PT ;  /* 0x0000000500057212 */ /* 0x000fca00078efcff */
[----:B------:R-:W-:Y:S01]  /*c090*/  STG.E.U8 [R2.64], R5 ;  /* 0x0000000502007986 */ /* 0x000fe2000c101124 */
[----:B------:R-:W-:Y:S05]  /*c0a0*/  EXIT ;  /* 0x000000000000794d */ /* 0x000fea0003800000 */
.L_x_1657:
        /* <DEDUP_REMOVED lines=13> */
.L_x_1661:
[----:B------:R-:W-:Y:S01]  /*c180*/  IMAD.MOV.U32 R0, RZ, RZ, 0x7f ;  /* 0x0000007fff007424 */ /* 0x000fe200078e00ff */
[----:B------:R-:W-:-:S04]  /*c190*/  ISETP.GT.U32.AND P0, PT, R4, 0x7f800000, PT ;  /* 0x7f8000000400780c */ /* 0x000fc80003f04070 */
[----:B------:R-:W-:-:S04]  /*c1a0*/  SEL R0, R0, 0x7c, P0 ;  /* 0x0000007c00007807 */ /* 0x000fc80000000000 */
.L_x_1662:
[----:B------:R-:W-:Y:S05]  /*c1b0*/  BSYNC B0 ;  /* 0x0000000000007941 */ /* 0x000fea0003800000 */
.L_x_1660:
[----:B------:R-:W-:-:S04]  /*c1c0*/  LOP3.LUT R4, R23, 0x80000000, RZ, 0xc0, !PT ;  /* 0x8000000017047812 */ /* 0x000fc800078ec0ff */
[----:B------:R-:W-:-:S04]  /*c1d0*/  SHF.R.U32.HI R5, RZ, 0x18, R4 ;  /* 0x00000018ff057819 */ /* 0x000fc80000011604 */
[----:B------:R-:W-:-:S05]  /*c1e0*/  LOP3.LUT R5, R0, R5, RZ, 0xfc, !PT ;  /* 0x0000000500057212 */ /* 0x000fca00078efcff */
[----:B------:R-:W-:Y:S01]  /*c1f0*/  STG.E.U8 [R2.64], R5 ;  /* 0x0000000502007986 */ /* 0x000fe2000c101124 */
[----:B------:R-:W-:Y:S05]  /*c200*/  EXIT ;  /* 0x000000000000794d */ /* 0x000fea0003800000 */
.L_x_1656:
[----:B------:R-:W-:-:S05]  /*c210*/  HADD2.F32 R0, -RZ, R23.H0_H0 ;  /* 0x20000017ff007230 */ /* 0x000fca0000004100 */
[----:B------:R-:W-:-:S05]  /*c220*/  F2FP.BF16.PACK_AB R0, RZ, R0 ;  /* 0x00000000ff00723e */ /* 0x000fca00000010ff */
[----:B------:R-:W-:Y:S01]  /*c230*/  STG.E.U16 [R2.64], R0 ;  /* 0x0000000002007986 */ /* 0x000fe2000c101524 */
[----:B------:R-:W-:Y:S05]  /*c240*/  EXIT ;  /* 0x000000000000794d */ /* 0x000fea0003800000 */
.L_x_1653:
        /* <DEDUP_REMOVED lines=12> */
.L_x_1665:
        /* <DEDUP_REMOVED lines=17> */
.L_x_1668:
[----:B------:R-:W-:-:S04]  /*c420*/  LOP3.LUT R0, R23, 0x80000000, RZ, 0xc0, !PT ;  /* 0x8000000017007812 */ /* 0x000fc800078ec0ff */
[----:B------:R-:W-:-:S04]  /*c430*/  SHF.R.U32.HI R5, RZ, 0x18, R0 ;  /* 0x00000018ff057819 */ /* 0x000fc80000011600 */
[----:B------:R-:W-:-:S04]  /*c440*/  LOP3.LUT R4, R4, R5, RZ, 0xfc, !PT ;  /* 0x0000000504047212 */ /* 0x000fc800078efcff */
[----:B------:R-:W-:Y:S02]  /*c450*/  PRMT R0, R4, 0x7610, R0 ;  /* 0x0000761004007816 */ /* 0x000fe40000000000 */
.L_x_1667:
[----:B------:R-:W-:Y:S05]  /*c460*/  BSYNC B0 ;  /* 0x0000000000007941 */ /* 0x000fea0003800000 */
.L_x_1666:
[----:B------:R-:W-:Y:S01]  /*c470*/  STG.E.U8 [R2.64], R0 ;  /* 0x0000000002007986 */ /* 0x000fe2000c101124 */
[----:B------:R-:W-:Y:S05]  /*c480*/  EXIT ;  /* 0x000000000000794d */ /* 0x000fea0003800000 */
.L_x_1664:
        /* <DEDUP_REMOVED lines=17> */
.L_x_1671:
[----:B------:R-:W-:-:S04]  /*c5a0*/  LOP3.LUT R0, R23, 0x80000000, RZ, 0xc0, !PT ;  /* 0x8000000017007812 */ /* 0x000fc800078ec0ff */
[----:B------:R-:W-:-:S04]  /*c5b0*/  SHF.R.U32.HI R5, RZ, 0x18, R0 ;  /* 0x00000018ff057819 */ /* 0x000fc80000011600 */
[----:B------:R-:W-:-:S04]  /*c5c0*/  LOP3.LUT R4, R4, R5, RZ, 0xfc, !PT ;  /* 0x0000000504047212 */ /* 0x000fc800078efcff */
[----:B------:R-:W-:Y:S02]  /*c5d0*/  PRMT R0, R4, 0x7610, R0 ;  /* 0x0000761004007816 */ /* 0x000fe40000000000 */
.L_x_1670:
[----:B------:R-:W-:Y:S05]  /*c5e0*/  BSYNC B0 ;  /* 0x0000000000007941 */ /* 0x000fea0003800000 */
.L_x_1669:
[----:B------:R-:W-:Y:S01]  /*c5f0*/  STG.E.U8 [R2.64], R0 ;  /* 0x0000000002007986 */ /* 0x000fe2000c101124 */
[----:B------:R-:W-:Y:S05]  /*c600*/  EXIT ;  /* 0x000000000000794d */ /* 0x000fea0003800000 */
.L_x_1663:
        /* <DEDUP_REMOVED lines=22> */
.L_x_1646:
        /* <DEDUP_REMOVED lines=20> */
.L_x_1673:
[----:B------:R-:W-:-:S06]  /*c8b0*/  HADD2.F32 R4, -RZ, R23.H0_H0 ;  /* 0x20000017ff047230 */ /* 0x000fcc0000004100 */
[----:B------:R-:W0:Y:S02]  /*c8c0*/  F2I.U64.TRUNC R4, R4 ;  /* 0x0000000400047311 */ /* 0x000e24000020d800 */
[----:B0-----:R-:W-:Y:S01]  /*c8d0*/  STG.E.64 [R2.64], R4 ;  /* 0x0000000402007986 */ /* 0x001fe2000c101b24 */
[----:B------:R-:W-:Y:S05]  /*c8e0*/  EXIT ;  /* 0x000000000000794d */ /* 0x000fea0003800000 */
.L_x_1672:
[----:B------:R-:W-:-:S06]  /*c8f0*/  HADD2.F32 R23, -RZ, R23.H0_H0 ;  /* 0x20000017ff177230 */ /* 0x000fcc0000004100 */
[----:B------:R-:W0:Y:S02]  /*c900*/  F2I.FTZ.U32.TRUNC.NTZ R23, R23 ;  /* 0x0000001700177305 */ /* 0x000e24000021f000 */
[----:B0-----:R-:W-:Y:S01]  /*c910*/  STG.E [R2.64], R23 ;  /* 0x0000001702007986 */ /* 0x001fe2000c101924 */
[----:B------:R-:W-:Y:S05]  /*c920*/  EXIT ;  /* 0x000000000000794d */ /* 0x000fea0003800000 */
.L_x_1674:
        /* <DEDUP_REMOVED lines=13> */
.L_x_7100:


//--------------------- .text._ZN2at6native18elementwise_kernelILi128ELi4EZNS0_22gpu_kernel_impl_nocastIZZZNS0_65_GLOBAL__N__cd49fe81_27_ActivationSoftplusKernel_cu_9e10b42f_309424softplus_backward_kernelERNS_18TensorIteratorBaseERKN3c106ScalarES9_ENKUlvE_clEvENKUlvE1_clEvEUlNS6_4HalfESC_E_EEvS5_RKT_EUliE_EEviT1_ --------------------------
	.section	.text._ZN2at6native18elementwise_kernelILi128ELi4EZNS0_22gpu_kernel_impl_nocastIZZZNS0_65_GLOBAL__N__cd49fe81_27_ActivationSoftplusKernel_cu_9e10b42f_309424softplus_backward_kernelERNS_18TensorIteratorBaseERKN3c106ScalarES9_ENKUlvE_clEvENKUlvE1_clEvEUlNS6_4HalfESC_E_EEvS5_RKT_EUliE_EEviT1_,"ax",@progbits
	.sectioninfo	@"SHI_REGISTERS=13"
	.align	128
        .global         _ZN2at6native18elementwise_kernelILi128ELi4EZNS0_22gpu_kernel_impl_nocastIZZZNS0_65_GLOBAL__N__cd49fe81_27_ActivationSoftplusKernel_cu_9e10b42f_309424softplus_backward_kernelERNS_18TensorIteratorBaseERKN3c106ScalarES9_ENKUlvE_clEvENKUlvE1_clEvEUlNS6_4HalfESC_E_EEvS5_RKT_EUliE_EEviT1_
        .type           _ZN2at6native18elementwise_kernelILi128ELi4EZNS0_22gpu_kernel_impl_nocastIZZZNS0_65_GLOBAL__N__cd49fe81_27_ActivationSoftplusKernel_cu_9e10b42f_309424softplus_backward_kernelERNS_18TensorIteratorBaseERKN3c106ScalarES9_ENKUlvE_clEvENKUlvE1_clEvEUlNS6_4HalfESC_E_EEvS5_RKT_EUliE_EEviT1_,@function
        .size           _ZN2at6native18elementwise_kernelILi128ELi4EZNS0_22gpu_kernel_impl_nocastIZZZNS0_65_GLOBAL__N__cd49fe81_27_ActivationSoftplusKernel_cu_9e10b42f_309424softplus_backward_kernelERNS_18TensorIteratorBaseERKN3c106ScalarES9_ENKUlvE_clEvENKUlvE1_clEvEUlNS6_4HalfESC_E_EEvS5_RKT_EUliE_EEviT1_,(.L_x_7101 - _ZN2at6native18elementwise_kernelILi128ELi4EZNS0_22gpu_kernel_impl_nocastIZZZNS0_65_GLOBAL__N__cd49fe81_27_ActivationSoftplusKernel_cu_9e10b42f_309424softplus_backward_kernelERNS_18TensorIteratorBaseERKN3c106ScalarES9_ENKUlvE_clEvENKUlvE1_clEvEUlNS6_4HalfESC_E_EEvS5_RKT_EUliE_EEviT1_)
        .other          _ZN2at6native18elementwise_kernelILi128ELi4EZNS0_22gpu_kernel_impl_nocastIZZZNS0_65_GLOBAL__N__cd49fe81_27_ActivationSoftplusKernel_cu_9e10b42f_309424softplus_backward_kernelERNS_18TensorIteratorBaseERKN3c106ScalarES9_ENKUlvE_clEvENKUlvE1_clEvEUlNS6_4HalfESC_E_EEvS5_RKT_EUliE_EEviT1_,@"STO_CUDA_ENTRY STV_DEFAULT"
_ZN2at6native18elementwise_kernelILi128ELi4EZNS0_22gpu_kernel_impl_nocastIZZZNS0_65_GLOBAL__N__cd49fe81_27_ActivationSoftplusKernel_cu_9e10b42f_309424softplus_backward_kernelERNS_18TensorIteratorBaseERKN3c106ScalarES9_ENKUlvE_clEvENKUlvE1_clEvEUlNS6_4HalfESC_E_EEvS5_RKT_EUliE_EEviT1_:
.text._ZN2at6native18elementwise_kernelILi128ELi4EZNS0_22gpu_kernel_impl_nocastIZZZNS0_65_GLOBAL__N__cd49fe81_27_ActivationSoftplusKernel_cu_9e10b42f_309424softplus_backward_kernelERNS_18TensorIteratorBaseERKN3c106ScalarES9_ENKUlvE_clEvENKUlvE1_clEvEUlNS6_4HalfESC_E_EEvS5_RKT_EUliE_EEviT1_:
        /* <DEDUP_REMOVED lines=261> */
.L_x_1677:
[----:B------:R-:W-:-:S04]  /*1050*/  IADD3 R6, P0, R4, c[0x0][0x3d8], RZ ;  /* 0x0000f60004067a10 */ /* 0x000fc80007f1e0ff */
[----:B------:R-:W-:-:S05]  /*1060*/  IADD3.X R7, RZ, c[0x0][0x3dc], RZ, P0, !PT ;  /* 0x0000f700ff077a10 */ /* 0x000fca00007fe4ff */
[----:B------:R-:W2:Y:S01]  /*1070*/  LDG.E.U16 R6, [R6.64] ;  /* 0x0000000406067981 */ /* 0x000ea2000c1e1500 */
[----:B------:R-:W-:-:S04]  /*1080*/  IADD3 R4, P0, R2, c[0x0][0x3d0], RZ ;  /* 0x0000f40002047a10 */ /* 0x000fc80007f1e0ff */
[----:B------:R-:W-:-:S05]  /*1090*/  IADD3.X R5, RZ, c[0x0][0x3d4], RZ, P0, !PT ;  /* 0x0000f500ff057a10 */ /* 0x000fca00007fe4ff */
[----:B------:R-:W3:Y:S01]  /*10a0*/  LDG.E.U16 R4, [R4.64] ;  /* 0x0000000404047981 */ /* 0x000ee2000c1e1500 */
[----:B------:R-:W-:Y:S01]  /*10b0*/  IADD3 R3, R3, 0x80, RZ ;  /* 0x0000008003037810 */ /* 0x000fe20007ffe0ff */
[----:B--2---:R-:W-:-:S05]  /*10c0*/  HADD2.F32 R2, -RZ, R6.H0_H0 ;  /* 0x20000006ff027230 */ /* 0x004fca0000004100 */
[----:B------:R-:W-:-:S05]  /*10d0*/  FMUL.FTZ R2, R2, c[0x0][0x3e0] ;  /* 0x0000f80002027a20 */ /* 0x000fca0000410000 */
[----:B------:R-:W-:-:S13]  /*10e0*/  FSETP.GT.FTZ.AND P0, PT, R2, c[0x0][0x3e4], PT ;  /* 0x0000f90002007a0b */ /* 0x000fda0003f14000 */
[----:B------:R-:W-:Y:S01]  /*10f0*/  @!P0 FMUL.FTZ R8, R2, 1.4426950216293334961 ;  /* 0x3fb8aa3b02088820 */ /* 0x000fe20000410000 */
[----:B---3--:R-:W-:-:S03]  /*1100*/  HADD2.F32 R2, -RZ, R4.H0_H0 ;  /* 0x20000004ff027230 */ /* 0x008fc60000004100 */
[----:B------:R-:W0:Y:S02]  /*1110*/  @!P0 MUFU.EX2 R9, R8 ;  /* 0x0000000800098308 */ /* 0x000e240000000800 */
[----:B0-----:R-:W-:Y:S02]  /*1120*/  @!P0 FADD.FTZ R10, R9, 1 ;  /* 0x3f800000090a8421 */ /* 0x001fe40000010000 */
[----:B------:R-:W-:-:S04]  /*1130*/  @!P0 FMUL.FTZ R9, R2, R9 ;  /* 0x0000000902098220 */ /* 0x000fc80000410000 */
[----:B------:R-:W0:Y:S02]  /*1140*/  @!P0 MUFU.RCP R10, R10 ;  /* 0x0000000a000a8308 */ /* 0x000e240000001000 */
[----:B0-----:R-:W-:Y:S01]  /*1150*/  @!P0 FMUL.FTZ R2, R9, R10 ;  /* 0x0000000a09028220 */ /* 0x001fe20000410000 */
[----:B------:R-:W-:-:S04]  /*1160*/  IADD3 R4, P0, R0, c[0x0][0x3c8], RZ ;  /* 0x0000f20000047a10 */ /* 0x000fc80007f1e0ff */
[----:B------:R-:W-:Y:S02]  /*1170*/  F2FP.PACK_AB R2, RZ, R2 ;  /* 0x00000002ff02723e */ /* 0x000fe400000000ff */
[----:B------:R-:W-:-:S05]  /*1180*/  IADD3.X R5, RZ, c[0x0][0x3cc], RZ, P0, !PT ;  /* 0x0000f300ff057a10 */ /* 0x000fca00007fe4ff */
[----:B------:R0:W-:Y:S02]  /*1190*/  STG.E.U16 [R4.64], R2 ;  /* 0x0000000204007986 */ /* 0x0001e4000c101504 */
.L_x_1676:
[----:B------:R-:W-:Y:S05]  /*11a0*/  BSYNC B0 ;  /* 0x0000000000007941 */ /* 0x000fea0003800000 */
.L_x_1675:
        /* <DEDUP_REMOVED lines=256> */
.L_x_1680:
        /* <DEDUP_REMOVED lines=276> */
.L_x_1681:
        /* <DEDUP_REMOVED lines=21> */
.L_x_1679:
[----:B------:R-:W-:Y:S05]  /*3440*/  BSYNC B0 ;  /* 0x0000000000007941 */ /* 0x000fea0003800000 */
.L_x_1678:
        /* <DEDUP_REMOVED lines=255> */
.L_x_1682:
[----:B------:R-:W-:-:S04]  /*4440*/  IADD3 R4, P0, R4, c[0x0][0x3d8], RZ ;  /* 0x0000f60004047a10 */ /* 0x000fc80007f1e0ff */
[----:B------:R-:W-:-:S05]  /*4450*/  IADD3.X R5, RZ, c[0x0][0x3dc], RZ, P0, !PT ;  /* 0x0000f700ff057a10 */ /* 0x000fca00007fe4ff */
[----:B------:R-:W2:Y:S01]  /*4460*/  LDG.E.U16 R4, [R4.64] ;  /* 0x0000000404047981 */ /* 0x000ea2000c1e1500 */
[----:B------:R-:W-:-:S04]  /*4470*/  IADD3 R2, P0, R2, c[0x0][0x3d0], RZ ;  /* 0x0000f40002027a10 */ /* 0x000fc80007f1e0ff */
[----:B------:R-:W-:-:S05]  /*4480*/  IADD3.X R3, RZ, c[0x0][0x3d4], RZ, P0, !PT ;  /* 0x0000f500ff037a10 */ /* 0x000fca00007fe4ff */
[----:B------:R-:W3:Y:S01]  /*4490*/  LDG.E.U16 R2, [R2.64] ;  /* 0x0000000402027981 */ /* 0x000ee2000c1e1500 */
[----:B--2---:R-:W-:-:S05]  /*44a0*/  HADD2.F32 R6, -RZ, R4.H0_H0 ;  /* 0x20000004ff067230 */ /* 0x004fca0000004100 */
[----:B------:R-:W-:-:S05]  /*44b0*/  FMUL.FTZ R6, R6, c[0x0][0x3e0] ;  /* 0x0000f80006067a20 */ /* 0x000fca0000410000 */
[----:B------:R-:W-:Y:S01]  /*44c0*/  FSETP.GT.FTZ.AND P0, PT, R6, c[0x0][0x3e4], PT ;  /* 0x0000f90006007a0b */ /* 0x000fe20003f14000 */
[----:B---3--:R-:W-:-:S12]  /*44d0*/  HADD2.F32 R4, -RZ, R2.H0_H0 ;  /* 0x20000002ff047230 */ /* 0x008fd80000004100 */
[----:B------:R-:W-:-:S04]  /*44e0*/  @!P0 FMUL.FTZ R6, R6, 1.4426950216293334961 ;  /* 0x3fb8aa3b06068820 */ /* 0x000fc80000410000 */
        /* <DEDUP_REMOVED lines=8> */
[----:B------:R-:W-:Y:S01]  /*4570*/  STG.E.U16 [R2.64], R4 ;  /* 0x0000000402007986 */ /* 0x000fe2000c101504 */
[----:B------:R-:W-:Y:S05]  /*4580*/  EXIT ;  /* 0x000000000000794d */ /* 0x000fea0003800000 */
.L_x_1683:
        /* <DEDUP_REMOVED lines=15> */
.L_x_7101:


//--------------------- .text._ZN2at6native27unrolled_elementwise_kernelIZZZNS0_65_GLOBAL__N__cd49fe81_27_ActivationSoftplusKernel_cu_9e10b42f_309424softplus_backward_kernelERNS_18TensorIteratorBaseERKN3c106ScalarES8_ENKUlvE_clEvENKUlvE1_clEvEUlNS5_4HalfESB_E_St5arrayIPcLm3EELi4E23TrivialOffsetCalculatorILi2EjESG_ILi1EjENS0_6memory15LoadWithoutCastENSJ_16StoreWithoutCastEEEviT_T0_T2_T3_T4_T5_ --------------------------
	.section	.text._ZN2at6native27unrolled_elementwise_kernelIZZZNS0_65_GLOBAL__N__cd49fe81_27_ActivationSoftplusKernel_cu_9e10b42f_309424softplus_backward_kernelERNS_18TensorIteratorBaseERKN3c106ScalarES8_ENKUlvE_clEvENKUlvE1_clEvEUlNS5_4HalfESB_E_St5arrayIPcLm3EELi4E23TrivialOffsetCalculatorILi2EjESG_ILi1EjENS0_6memory15LoadWithoutCastENSJ_16StoreWithoutCastEEEviT_T0_T2_T3_T4_T5_,"ax",@progbits
	.sectioninfo	@"SHI_REGISTERS=28"
	.align	128
        .global         _ZN2at6native27unrolled_elementwise_kernelIZZZNS0_65_GLOBAL__N__cd49fe81_27_ActivationSoftplusKernel_cu_9e10b42f_309424softplus_backward_kernelERNS_18TensorIteratorBaseERKN3c106ScalarES8_ENKUlvE_clEvENKUlvE1_clEvEUlNS5_4HalfESB_E_St5arrayIPcLm3EELi4E23TrivialOffsetCalculatorILi2EjESG_ILi1EjENS0_6memory15LoadWithoutCastENSJ_16StoreWithoutCastEEEviT_T0_T2_T3_T4_T5_
        .type           _ZN2at6native27unrolled_elementwise_kernelIZZZNS0_65_GLOBAL__N__cd49fe81_27_ActivationSoftplusKernel_cu_9e10b42f_309424softplus_backward_kernelERNS_18TensorIteratorBaseERKN3c106ScalarES8_ENKUlvE_clEvENKUlvE1_clEvEUlNS5_4HalfESB_E_St5arrayIPcLm3EELi4E23TrivialOffsetCalculatorILi2EjESG_ILi1EjENS0_6memory15LoadWithoutCastENSJ_16StoreWithoutCastEEEviT_T0_T2_T3_T4_T5_,@function
        .size           _ZN2at6native27unrolled_elementwise_kernelIZZZNS0_65_GLOBAL__N__cd49fe81_27_ActivationSoftplusKernel_cu_9e10b42f_309424softplus_backward_kernelERNS_18TensorIteratorBaseERKN3c106ScalarES8_ENKUlvE_clEvENKUlvE1_clEvEUlNS5_4HalfESB_E_St5arrayIPcLm3EELi4E23TrivialOffsetCalculatorILi2EjESG_ILi1EjENS0_6memory15LoadWithoutCastENSJ_16StoreWithoutCastEEEviT_T0_T2_T3_T4_T5_,(.L_x_7102 - _ZN2at6native27unrolled_elementwise_kernelIZZZNS0_65_GLOBAL__N__cd49fe81_27_ActivationSoftplusKernel_cu_9e10b42f_309424softplus_backward_kernelERNS_18TensorIteratorBaseERKN3c106ScalarES8_ENKUlvE_clEvENKUlvE1_clEvEUlNS5_4HalfESB_E_St5arrayIPcLm3EELi4E23TrivialOffsetCalculatorILi2EjESG_ILi1EjENS0_6memory15LoadWithoutCastENSJ_16StoreWithoutCastEEEviT_T0_T2_T3_T4_T5_)
        .other          _ZN2at6native27unrolled_elementwise_kernelIZZZNS0_65_GLOBAL__N__cd49fe81_27_ActivationSoftplusKernel_cu_9e10b42f_309424softplus_backward_kernelERNS_18TensorIteratorBaseERKN3c106ScalarES8_ENKUlvE_clEvENKUlvE1_clEvEUlNS5_4HalfESB_E_St5arrayIPcLm3EELi4E23TrivialOffsetCalculatorILi2EjESG_ILi1EjENS0_6memory15LoadWithoutCastENSJ_16StoreWithoutCastEEEviT_T0_T2_T3_T4_T5_,@"STO_CUDA_ENTRY STV_DEFAULT"
_ZN2at6native27unrolled_elementwise_kernelIZZZNS0_65_GLOBAL__N__cd49fe81_27_ActivationSoftplusKernel_cu_9e10b42f_309424softplus_backward_kernelERNS_18TensorIteratorBaseERKN3c106ScalarES8_ENKUlvE_clEvENKUlvE1_clEvEUlNS5_4HalfESB_E_St5arrayIPcLm3EELi4E23TrivialOffsetCalculatorILi2EjESG_ILi1EjENS0_6memory15LoadWithoutCastENSJ_16StoreWithoutCastEEEviT_T0_T2_T3_T4_T5_:
.text._ZN2at6native27unrolled_elementwise_kernelIZZZNS0_65_GLOBAL__N__cd49fe81_27_ActivationSoftplusKernel_cu_9e10b42f_309424softplus_backward_kernelERNS_18TensorIteratorBaseERKN3c106ScalarES8_ENKUlvE_clEvENKUlvE1_clEvEUlNS5_4HalfESB_E_St5arrayIPcLm3EELi4E23TrivialOffsetCalculatorILi2EjESG_ILi1EjENS0_6memory15LoadWithoutCastENSJ_16StoreWithoutCastEEEviT_T0_T2_T3_T4_T5_:
[----:B------:R-:W-:Y:S02]  /*0000*/  IMAD.MOV.U32 R1, RZ, RZ, c[0x0][0x28] ;  /* 0x00000a00ff017624 */ /* 0x000fe400078e00ff */
[----:B------:R-:W0:Y:S01]  /*0010*/  S2R R0, SR_CTAID.X ;  /* 0x0000000000007919 */ /* 0x000e220000002500 */
[----:B------:R-:W-:Y:S01]  /*0020*/  MOV R3, 0xfffffe00 ;  /* 0xfffffe0000037802 */ /* 0x000fe20000000f00 */
        /* <DEDUP_REMOVED lines=17> */
[----:B------:R-:W-:-:S02]  /*0140*/  @!P1 LEA R10, R0, R9, 0x9 ;  /* 0x00000009000a9211 */ /* 0x000fc400078e48ff */
[----:B------:R-:W-:Y:S02]  /*0150*/  @!P1 IADD3 R9, R9, 0x80, RZ ;  /* 0x0000008009099810 */ /* 0x000fe40007ffe0ff */
[----:B------:R-:W-:Y:S02]  /*0160*/  @!P1 MOV R11, 0x2 ;  /* 0x00000002000b9802 */ /* 0x000fe40000000f00 */
[----:B------:R-:W-:Y:S02]  /*0170*/  ISETP.GE.AND P3, PT, R9, R2, PT ;  /* 0x000000020900720c */ /* 0x000fe40003f66270 */
[----:B------:R-:W-:Y:S01]  /*0180*/  PRMT R7, RZ, 0x7610, R7 ;  /* 0x00007610ff077816 */ /* 0x000fe20000000007 */
[----:B------:R-:W-:-:S10]  /*0190*/  @!P1 IMAD.WIDE.U32 R16, R10, R11, c[0x0][0x180] ;  /* 0x000060000a109625 */ /* 0x000fd400078e000b */
[----:B------:R-:W-:Y:S01]  /*01a0*/  @!P3 IMAD R14, R0, 0x200, R9 ;  /* 0x00000200000eb824 */ /* 0x000fe200078e0209 */
[----:B------:R-:W-:Y:S01]  /*01b0*/  @!P3 IADD3 R9, R9, 0x80, RZ ;  /* 0x000000800909b810 */ /* 0x000fe20007ffe0ff */
[----:B------:R-:W-:Y:S01]  /*01c0*/  @!P3 IMAD.MOV.U32 R15, RZ, RZ, 0x2 ;  /* 0x00000002ff0fb424 */ /* 0x000fe200078e00ff */
[----:B------:R-:W-:Y:S01]  /*01d0*/  PRMT R6, RZ, 0x7610, R6 ;  /* 0x00007610ff067816 */ /* 0x000fe20000000006 */
[----:B------:R-:W-:Y:S01]  /*01e0*/  @!P1 IMAD.WIDE.U32 R10, R10, R11, c[0x0][0x188] ;  /* 0x000062000a0a9625 */ /* 0x000fe200078e000b */
[----:B------:R-:W-:Y:S01]  /*01f0*/  ISETP.GE.AND P2, PT, R9, R2, PT ;  /* 0x000000020900720c */ /* 0x000fe20003f46270 */
[----:B------:R1:W5:Y:S01]  /*0200*/  @!P1 LDG.E.U16 R5, [R16.64] ;  /* 0x0000000410059981 */ /* 0x000362000c1e1500 */
[----:B------:R-:W-:Y:S01]  /*0210*/  PRMT R8, RZ, 0x7610, R8 ;  /* 0x00007610ff087816 */ /* 0x000fe20000000008 */
[CC--:B------:R-:W-:Y:S02]  /*0220*/  @!P3 IMAD.WIDE.U32 R12, R14.reuse, R15.reuse, c[0x0][0x180] ;  /* 0x000060000e0cb625 */ /* 0x0c0fe400078e000f */
[----:B------:R2:W5:Y:S02]  /*0230*/  @!P1 LDG.E.U16 R4, [R10.64] ;  /* 0x000000040a049981 */ /* 0x000564000c1e1500 */
[----:B------:R-:W-:-:S02]  /*0240*/  @!P3 IMAD.WIDE.U32 R14, R14, R15, c[0x0][0x188] ;  /* 0x000062000e0eb625 */ /* 0x000fc400078e000f */
[----:B------:R3:W5:Y:S04]  /*0250*/  @!P3 LDG.E.U16 R6, [R12.64] ;  /* 0x000000040c06b981 */ /* 0x000768000c1e1500 */
[----:B------:R-:W-:Y:S01]  /*0260*/  @!P2 LEA R24, R0, R9, 0x9 ;  /* 0x000000090018a211 */ /* 0x000fe200078e48ff */
[----:B------:R-:W-:Y:S01]  /*0270*/  @!P2 IMAD.MOV.U32 R25, RZ, RZ, 0x2 ;  /* 0x00000002ff19a424 */ /* 0x000fe200078e00ff */
[----:B------:R4:W5:Y:S01]  /*0280*/  @!P3 LDG.E.U16 R7, [R14.64] ;  /* 0x000000040e07b981 */ /* 0x000962000c1e1500 */
[C---:B--2---:R-:W-:Y:S02]  /*0290*/  IADD3 R11, R3.reuse, 0x100, RZ ;  /* 0x00000100030b7810 */ /* 0x044fe40007ffe0ff */
[----:B------:R-:W-:Y:S01]  /*02a0*/  PRMT R9, RZ, 0x7610, R9 ;  /* 0x00007610ff097816 */ /* 0x000fe20000000009 */
[----:B-1----:R-:W-:Y:S01]  /*02b0*/  @!P2 IMAD.WIDE.U32 R16, R24, R25, c[0x0][0x180] ;  /* 0x000060001810a625 */ /* 0x002fe200078e0019 */
[----:B---3--:R-:W-:-:S02]  /*02c0*/  IADD3 R13, R3, 0x180, RZ ;  /* 0x00000180030d7810 */ /* 0x008fc40007ffe0ff */
[----:B----4-:R-:W-:Y:S01]  /*02d0*/  IADD3 R15, R3, 0x80, RZ ;  /* 0x00000080030f7810 */ /* 0x010fe20007ffe0ff */
[----:B------:R-:W-:Y:S01]  /*02e0*/  @!P2 IMAD.WIDE.U32 R24, R24, R25, c[0x0][0x188] ;  /* 0x000062001818a625 */ /* 0x000fe200078e0019 */
[----:B------:R-:W-:Y:S01]  /*02f0*/  @!P0 LEA R10, R0, R3, 0x9 ;  /* 0x00000003000a8211 */ /* 0x000fe200078e48ff */
[----:B------:R-:W-:Y:S01]  /*0300*/  BSSY B0, `(.L_x_1684) ;  /* 0x0000016000007945 */ /* 0x000fe20003800000 */
[-C--:B------:R-:W-:Y:S01]  /*0310*/  ISETP.GE.AND P3, PT, R11, R2.reuse, PT ;  /* 0x000000020b00720c */ /* 0x080fe20003f66270 */
[----:B------:R-:W-:Y:S01]  /*0320*/  @!P0 IMAD.MOV.U32 R3, RZ, RZ, R15 ;  /* 0x000000ffff038224 */ /* 0x000fe200078e000f */
[----:B------:R-:W-:Y:S01]  /*0330*/  @!P0 MOV R11, 0x2 ;  /* 0x00000002000b8802 */ /* 0x000fe20000000f00 */
[----:B------:R0:W5:Y:S01]  /*0340*/  @!P2 LDG.E.U16 R8, [R16.64] ;  /* 0x000000041008a981 */ /* 0x000162000c1e1500 */
[-C--:B------:R-:W-:Y:S02]  /*0350*/  ISETP.GE.AND P5, PT, R15, R2.reuse, PT ;  /* 0x000000020f00720c */ /* 0x080fe40003fa6270 */
[-C--:B------:R-:W-:Y:S01]  /*0360*/  ISETP.GE.AND P1, PT, R13, R2.reuse, PT ;  /* 0x000000020d00720c */ /* 0x080fe20003f26270 */
[----:B------:R0:W5:Y:S01]  /*0370*/  @!P2 LDG.E.U16 R9, [R24.64] ;  /* 0x000000041809a981 */ /* 0x000162000c1e1500 */
[----:B------:R-:W-:Y:S01]  /*0380*/  ISETP.GE.AND P2, PT, R3, R2, PT ;  /* 0x000000020300720c */ /* 0x000fe20003f46270 */
[----:B------:R-:W-:Y:S01]  /*0390*/  @!P0 IMAD.WIDE.U32 R10, R10, R11, c[0x0][0x178] ;  /* 0x00005e000a0a8625 */ /* 0x000fe200078e000b */
[----:B------:R-:W-:Y:S06]  /*03a0*/  @P0 BRA `(.L_x_1685) ;  /* 0x000000b000000947 */ /* 0x000fec0003800000 */
[----:B-----5:R-:W-:Y:S02]  /*03b0*/  HADD2.F32 R21, -RZ, R21.H0_H0 ;  /* 0x20000015ff157230 */ /* 0x020fe40000004100 */
[----:B------:R-:W-:-:S03]  /*03c0*/  HADD2.F32 R12, -RZ, R20.H0_H0 ;  /* 0x20000014ff0c7230 */ /* 0x000fc60000004100 */
        /* <DEDUP_REMOVED lines=8> */
[----:B------:R-:W-:Y:S02]  /*0450*/  F2FP.PACK_AB R12, RZ, R12 ;  /* 0x0000000cff0c723e */ /* 0x000fe400000000ff */
.L_x_1685:
[----:B------:R-:W-:Y:S05]  /*0460*/  BSYNC B0 ;  /* 0x0000000000007941 */ /* 0x000fea0003800000 */
.L_x_1684:
[----:B------:R-:W-:Y:S01]  /*0470*/  BSSY B0, `(.L_x_1686) ;  /* 0x000000d000007945 */ /* 0x000fe20003800000 */
[----:B------:R-:W-:Y:S05]  /*0480*/  @P5 BRA `(.L_x_1687) ;  /* 0x000000b000005947 */ /* 0x000fea0003800000 */
[----:B-----5:R-:W-:-:S05]  /*0490*/  HADD2.F32 R4, -RZ, R4.H0_H0 ;  /* 0x20000004ff047230 */ /* 0x020fca0000004100 */
[----:B------:R-:W-:-:S05]  /*04a0*/  FMUL.FTZ R4, R4, c[0x0][0x168] ;  /* 0x00005a0004047a20 */ /* 0x000fca0000410000 */
[----:B------:R-:W-:-:S13]  /*04b0*/  FSETP.GT.FTZ.AND P4, PT, R4, c[0x0][0x16c], PT ;  /* 0x00005b0004007a0b */ /* 0x000fda0003f94000 */
[----:B------:R-:W-:Y:S01]  /*04c0*/  @!P4 FMUL.FTZ R13, R4, 1.4426950216293334961 ;  /* 0x3fb8aa3b040dc820 */ /* 0x000fe20000410000 */
[----:B------:R-:W-:-:S05]  /*04d0*/  HADD2.F32 R4, -RZ, R5.H0_H0 ;  /* 0x20000005ff047230 */ /* 0x000fca0000004100 */
[----:B------:R-:W1:Y:S02]  /*04e0*/  @!P4 MUFU.EX2 R13, R13 ;  /* 0x0000000d000dc308 */ /* 0x000e640000000800 */
[----:B-1----:R-:W-:Y:S02]  /*04f0*/  @!P4 FADD.FTZ R14, R13, 1 ;  /* 0x3f8000000d0ec421 */ /* 0x002fe40000010000 */
[----:B------:R-:W-:-:S04]  /*0500*/  @!P4 FMUL.FTZ R5, R4, R13 ;  /* 0x0000000d0405c220 */ /* 0x000fc80000410000 */
[----:B------:R-:W1:Y:S02]  /*0510*/  @!P4 MUFU.RCP R14, R14 ;  /* 0x0000000e000ec308 */ /* 0x000e640000001000 */
[----:B-1----:R-:W-:-:S05]  /*0520*/  @!P4 FMUL.FTZ R4, R5, R14 ;  /* 0x0000000e0504c220 */ /* 0x002fca0000410000 */
[----:B------:R-:W-:Y:S02]  /*0530*/  F2FP.PACK_AB R4, RZ, R4 ;  /* 0x00000004ff04723e */ /* 0x000fe400000000ff */
.L_x_1687:
[----:B------:R-:W-:Y:S05]  /*0540*/  BSYNC B0 ;  /* 0x0000000000007941 */ /* 0x000fea0003800000 */
.L_x_1686:
[----:B------:R-:W-:Y:S01]  /*0550*/  BSSY B0, `(.L_x_1688) ;  /* 0x000000d000007945 */ /* 0x000fe20003800000 */
[----:B------:R-:W-:Y:S05]  /*0560*/  @P3 BRA `(.L_x_1689) ;  /* 0x000000b000003947 */ /* 0x000fea0003800000 */
        /* <DEDUP_REMOVED lines=11> */
.L_x_1689:
[----:B------:R-:W-:Y:S05]  /*0620*/  BSYNC B0 ;  /* 0x0000000000007941 */ /* 0x000fea0003800000 */
.L_x_1688:
        /* <DEDUP_REMOVED lines=13> */
.L_x_1691:
[----:B------:R-:W-:Y:S05]  /*0700*/  BSYNC B0 ;  /* 0x0000000000007941 */ /* 0x000fea0003800000 */
.L_x_1690:
        /* <DEDUP_REMOVED lines=14> */
.L_x_1693:
[----:B------:R-:W-:Y:S05]  /*07f0*/  BSYNC B0 ;  /* 0x0000000000007941 */ /* 0x000fea0003800000 */
.L_x_1692:
[----:B------:R-:W-:-:S13]  /*0800*/  ISETP.GE.AND P0, PT, R3, R2, PT ;  /* 0x000000020300720c */ /* 0x000fda0003f06270 */
[----:B------:R-:W-:Y:S05]  /*0810*/  @P0 EXIT ;  /* 0x000000000000094d */ /* 0x000fea0003800000 */
[----:B------:R-:W-:Y:S01]  /*0820*/  LEA R3, R0, R3, 0x9 ;  /* 0x0000000300037211 */ /* 0x000fe200078e48ff */
[----:B------:R-:W-:-:S04]  /*0830*/  IMAD.MOV.U32 R2, RZ, RZ, 0x2 ;  /* 0x00000002ff027424 */ /* 0x000fc800078e00ff */
[----:B------:R-:W-:-:S05]  /*0840*/  IMAD.WIDE.U32 R2, R3, R2, c[0x0][0x178] ;  /* 0x00005e0003027625 */ /* 0x000fca00078e0002 */
[----:B-----5:R-:W-:Y:S01]  /*0850*/  STG.E.U16 [R2.64], R8 ;  /* 0x0000000802007986 */ /* 0x020fe2000c101504 */
[----:B------:R-:W-:Y:S05]  /*0860*/  EXIT ;  /* 0x000000000000794d */ /* 0x000fea0003800000 */
.L_x_1694:
        /* <DEDUP_REMOVED lines=9> */
.L_x_7102:


//--------------------- .text._ZN2at6native29vectorized_elementwise_kernelILi2EZZZNS0_65_GLOBAL__N__cd49fe81_27_ActivationSoftplusKernel_cu_9e10b42f_309424softplus_backward_kernelERNS_18TensorIteratorBaseERKN3c106ScalarES8_ENKUlvE_clEvENKUlvE1_clEvEUlNS5_4HalfESB_E_St5arrayIPcLm3EEEEviT0_T1_ --------------------------
	.section	.text._ZN2at6native29vectorized_elementwise_kernelILi2EZZZNS0_65_GLOBAL__N__cd49fe81_27_ActivationSoftplusKernel_cu_9e10b42f_309424softplus_backward_kernelERNS_18TensorIteratorBaseERKN3c106ScalarES8_ENKUlvE_clEvENKUlvE1_clEvEUlNS5_4HalfESB_E_St5arrayIPcLm3EEEEviT0_T1_,"ax",@progbits
	.sectioninfo	@"SHI_REGISTERS=32"
	.align	128
        .global         _ZN2at6native29vectorized_elementwise_kernelILi2EZZZNS0_65_GLOBAL__N__cd49fe81_27_ActivationSoftplusKernel_cu_9e10b42f_309424softplus_backward_kernelERNS_18TensorIteratorBaseERKN3c106ScalarES8_ENKUlvE_clEvENKUlvE1_clEvEUlNS5_4HalfESB_E_St5arrayIPcLm3EEEEviT0_T1_
        .type           _ZN2at6native29vectorized_elementwise_kernelILi2EZZZNS0_65_GLOBAL__N__cd49fe81_27_ActivationSoftplusKernel_cu_9e10b42f_309424softplus_backward_kernelERNS_18TensorIteratorBaseERKN3c106ScalarES8_ENKUlvE_clEvENKUlvE1_clEvEUlNS5_4HalfESB_E_St5arrayIPcLm3EEEEviT0_T1_,@function
        .size           _ZN2at6native29vectorized_elementwise_kernelILi2EZZZNS0_65_GLOBAL__N__cd49fe81_27_ActivationSoftplusKernel_cu_9e10b42f_309424softplus_backward_kernelERNS_18TensorIteratorBaseERKN3c106ScalarES8_ENKUlvE_clEvENKUlvE1_clEvEUlNS5_4HalfESB_E_St5arrayIPcLm3EEEEviT0_T1_,(.L_x_7103 - _ZN2at6native29vectorized_elementwise_kernelILi2EZZZNS0_65_GLOBAL__N__cd49fe81_27_ActivationSoftplusKernel_cu_9e10b42f_309424softplus_backward_kernelERNS_18TensorIteratorBaseERKN3c106ScalarES8_ENKUlvE_clEvENKUlvE1_clEvEUlNS5_4HalfESB_E_St5arrayIPcLm3EEEEviT0_T1_)
        .other          _ZN2at6native29vectorized_elementwise_kernelILi2EZZZNS0_65_GLOBAL__N__cd49fe81_27_ActivationSoftplusKernel_cu_9e10b42f_309424softplus_backward_kernelERNS_18TensorIteratorBaseERKN3c106ScalarES8_ENKUlvE_clEvENKUlvE1_clEvEUlNS5_4HalfESB_E_St5arrayIPcLm3EEEEviT0_T1_,@"STO_CUDA_ENTRY STV_DEFAULT"
_ZN2at6native29vectorized_elementwise_kernelILi2EZZZNS0_65_GLOBAL__N__cd49fe81_27_ActivationSoftplusKernel_cu_9e10b42f_309424softplus_backward_kernelERNS_18TensorIteratorBaseERKN3c106ScalarES8_ENKUlvE_clEvENKUlvE1_clEvEUlNS5_4HalfESB_E_St5arrayIPcLm3EEEEviT0_T1_:
.text._ZN2at6native29vectorized_elementwise_kernelILi2EZZZNS0_65_GLOBAL__N__cd49fe81_27_ActivationSoftplusKernel_cu_9e10b42f_309424softplus_backward_kernelERNS_18TensorIteratorBaseERKN3c106ScalarES8_ENKUlvE_clEvENKUlvE1_clEvEUlNS5_4HalfESB_E_St5arrayIPcLm3EEEEviT0_T1_:
[----:B------:R-:W-:Y:S02]  /*0000*/  MOV R1, c[0x0][0x28] ;  /* 0x00000a0000017a02 */ /* 0x000fe40000000f00 */
[----:B------:R-:W0:Y:S01]  /*0010*/  S2R R0, SR_CTAID.X ;  /* 0x0000000000007919 */ /* 0x000e220000002500 */
[----:B------:R-:W-:Y:S01]  /*0020*/  ULDC.64 UR4, c[0x0][0x118] ;  /* 0x0000460000047ab9 */ /* 0x000fe20000000a00 */
[----:B0-----:R-:W-:-:S04]  /*0030*/  SHF.L.U32 R0, R0, 0xa, RZ ;  /* 0x0000000a00007819 */ /* 0x001fc800000006ff */
        /* <DEDUP_REMOVED lines=10> */
[----:B------:R-:W4:Y:S03]  /*00e0*/  LDG.E R6, [R18.64+0x400] ;  /* 0x0004000412067981 */ /* 0x000f26000c1e1900 */
[----:B------:R-:W-:Y:S01]  /*00f0*/  IMAD.WIDE.U32 R10, R2, 0x4, R8 ;  /* 0x00000004020a7825 */ /* 0x000fe200078e0008 */
[----:B------:R-:W5:Y:S04]  /*0100*/  LDG.E R3, [R18.64+0x600] ;  /* 0x0006000412037981 */ /* 0x000f68000c1e1900 */
[----:B------:R4:W3:Y:S04]  /*0110*/  LDG.E R12, [R10.64] ;  /* 0x000000040a0c7981 */ /* 0x0008e8000c1e1900 */
[----:B------:R4:W3:Y:S04]  /*0120*/  LDG.E R16, [R10.64+0x200] ;  /* 0x000200040a107981 */ /* 0x0008e8000c1e1900 */
[----:B------:R4:W3:Y:S04]  /*0130*/  LDG.E R15, [R10.64+0x400] ;  /* 0x000400040a0f7981 */ /* 0x0008e8000c1e1900 */
[----:B------:R4:W3:Y:S01]  /*0140*/  LDG.E R4, [R10.64+0x600] ;  /* 0x000600040a047981 */ /* 0x0008e2000c1e1900 */
[----:B--2---:R-:W-:-:S02]  /*0150*/  HADD2.F32 R7, -RZ, R13.H0_H0 ;  /* 0x2000000dff077230 */ /* 0x004fc40000004100 */
[----:B------:R-:W-:-:S03]  /*0160*/  HADD2.F32 R8, -RZ, R13.H1_H1 ;  /* 0x3000000dff087230 */ /* 0x000fc60000004100 */
[----:B------:R-:W-:Y:S02]  /*0170*/  FMUL.FTZ R7, R7, c[0x0][0x168] ;  /* 0x00005a0007077a20 */ /* 0x000fe40000410000 */
[----:B------:R-:W-:Y:S01]  /*0180*/  FMUL.FTZ R9, R8, c[0x0][0x168] ;  /* 0x00005a0008097a20 */ /* 0x000fe20000410000 */
[--C-:B----4-:R-:W-:Y:S02]  /*0190*/  HADD2.F32 R10, -RZ, R6.reuse.H0_H0 ;  /* 0x20000006ff0a7230 */ /* 0x110fe40000004100 */
[----:B------:R-:W-:Y:S01]  /*01a0*/  FSETP.GT.FTZ.AND P6, PT, R7, c[0x0][0x16c], PT ;  /* 0x00005b0007007a0b */ /* 0x000fe20003fd4000 */
[----:B------:R-:W-:Y:S01]  /*01b0*/  HADD2.F32 R6, -RZ, R6.H1_H1 ;  /* 0x30000006ff067230 */ /* 0x000fe20000004100 */
[----:B------:R-:W-:Y:S01]  /*01c0*/  FSETP.GT.FTZ.AND P5, PT, R9, c[0x0][0x16c], PT ;  /* 0x00005b0009007a0b */ /* 0x000fe20003fb4000 */
[----:B------:R-:W-:-:S03]  /*01d0*/  FMUL.FTZ R10, R10, c[0x0][0x168] ;  /* 0x00005a000a0a7a20 */ /* 0x000fc60000410000 */
[----:B------:R-:W-:Y:S01]  /*01e0*/  FMUL.FTZ R11, R6, c[0x0][0x168] ;  /* 0x00005a00060b7a20 */ /* 0x000fe20000410000 */
[----:B-----5:R-:W-:Y:S01]  /*01f0*/  HADD2.F32 R6, -RZ, R3.H1_H1 ;  /* 0x30000003ff067230 */ /* 0x020fe20000004100 */
[----:B------:R-:W-:-:S03]  /*0200*/  FSETP.GT.FTZ.AND P2, PT, R10, c[0x0][0x16c], PT ;  /* 0x00005b000a007a0b */ /* 0x000fc60003f54000 */
[----:B------:R-:W-:Y:S02]  /*0210*/  FSETP.GT.FTZ.AND P1, PT, R11, c[0x0][0x16c], PT ;  /* 0x00005b000b007a0b */ /* 0x000fe40003f34000 */
[----:B------:R-:W-:Y:S01]  /*0220*/  @!P6 FMUL.FTZ R8, R7, 1.4426950216293334961 ;  /* 0x3fb8aa3b0708e820 */ /* 0x000fe20000410000 */
[----:B---3--:R-:W-:Y:S01]  /*0230*/  HADD2.F32 R7, -RZ, R14.H0_H0 ;  /* 0x2000000eff077230 */ /* 0x008fe20000004100 */
[----:B------:R-:W-:-:S04]  /*0240*/  @!P5 FMUL.FTZ R17, R9, 1.4426950216293334961 ;  /* 0x3fb8aa3b0911d820 */ /* 0x000fc80000410000 */
[----:B------:R-:W0:Y:S01]  /*0250*/  @!P6 MUFU.EX2 R8, R8 ;  /* 0x000000080008e308 */ /* 0x000e220000000800 */
[----:B------:R-:W-:Y:S01]  /*0260*/  FMUL.FTZ R13, R7, c[0x0][0x168] ;  /* 0x00005a00070d7a20 */ /* 0x000fe20000410000 */
[----:B------:R-:W-:-:S03]  /*0270*/  HADD2.F32 R7, -RZ, R14.H1_H1 ;  /* 0x3000000eff077230 */ /* 0x000fc60000004100 */
[----:B------:R-:W-:Y:S01]  /*0280*/  @!P1 FMUL.FTZ R11, R11, 1.4426950216293334961 ;  /* 0x3fb8aa3b0b0b9820 */ /* 0x000fe20000410000 */
[----:B------:R-:W-:Y:S01]  /*0290*/  FSETP.GT.FTZ.AND P4, PT, R13, c[0x0][0x16c], PT ;  /* 0x00005b000d007a0b */ /* 0x000fe20003f94000 */
[----:B------:R-:W-:Y:S01]  /*02a0*/  FMUL.FTZ R9, R7, c[0x0][0x168] ;  /* 0x00005a0007097a20 */ /* 0x000fe20000410000 */
[----:B------:R-:W1:Y:S04]  /*02b0*/  @!P5 MUFU.EX2 R17, R17 ;  /* 0x000000110011d308 */ /* 0x000e680000000800 */
[----:B------:R-:W-:Y:S01]  /*02c0*/  FSETP.GT.FTZ.AND P3, PT, R9, c[0x0][0x16c], PT ;  /* 0x00005b0009007a0b */ /* 0x000fe20003f74000 */
[----:B0-----:R-:W-:-:S03]  /*02d0*/  @!P6 FADD.FTZ R7, R8, 1 ;  /* 0x3f8000000807e421 */ /* 0x001fc60000010000 */
[----:B------:R-:W0:Y:S03]  /*02e0*/  @!P1 MUFU.EX2 R11, R11 ;  /* 0x0000000b000b9308 */ /* 0x000e260000000800 */
[----:B------:R-:W-:Y:S01]  /*02f0*/  @!P4 FMUL.FTZ R18, R13, 1.4426950216293334961 ;  /* 0x3fb8aa3b0d12c820 */ /* 0x000fe20000410000 */
[----:B------:R-:W-:Y:S02]  /*0300*/  HADD2.F32 R13, -RZ, R3.H0_H0 ;  /* 0x20000003ff0d7230 */ /* 0x000fe40000004100 */
[--C-:B------:R-:W-:Y:S01]  /*0310*/  HADD2.F32 R3, -RZ, R12.reuse.H0_H0 ;  /* 0x2000000cff037230 */ /* 0x100fe20000004100 */
[----:B-1----:R-:W-:Y:S01]  /*0320*/  @!P5 FADD.FTZ R20, R17, 1 ;  /* 0x3f8000001114d421 */ /* 0x002fe20000010000 */
[----:B------:R1:W2:Y:S01]  /*0330*/  @!P6 MUFU.RCP R21, R7 ;  /* 0x000000070015e308 */ /* 0x0002a20000001000 */
[----:B------:R-:W-:Y:S01]  /*0340*/  FMUL.FTZ R13, R13, c[0x0][0x168] ;  /* 0x00005a000d0d7a20 */ /* 0x000fe20000410000 */
[----:B------:R-:W-:Y:S01]  /*0350*/  HADD2.F32 R12, -RZ, R12.H1_H1 ;  /* 0x3000000cff0c7230 */ /* 0x000fe20000004100 */
[----:B------:R-:W-:-:S02]  /*0360*/  @!P6 FMUL.FTZ R8, R3, R8 ;  /* 0x000000080308e220 */ /* 0x000fc40000410000 */
[----:B------:R-:W-:Y:S01]  /*0370*/  @!P3 FMUL.FTZ R19, R9, 1.4426950216293334961 ;  /* 0x3fb8aa3b0913b820 */ /* 0x000fe20000410000 */
[----:B------:R-:W-:Y:S01]  /*0380*/  FSETP.GT.FTZ.AND P0, PT, R13, c[0x0][0x16c], PT ;  /* 0x00005b000d007a0b */ /* 0x000fe20003f14000 */
[----:B------:R-:W-:Y:S01]  /*0390*/  @!P5 FMUL.FTZ R23, R12, R17 ;  /* 0x000000110c17d220 */ /* 0x000fe20000410000 */
[----:B------:R-:W3:Y:S01]  /*03a0*/  @!P4 MUFU.EX2 R18, R18 ;  /* 0x000000120012c308 */ /* 0x000ee20000000800 */
[----:B-1----:R-:W-:Y:S02]  /*03b0*/  FMUL.FTZ R7, R6, c[0x0][0x168] ;  /* 0x00005a0006077a20 */ /* 0x002fe40000410000 */
[----:B------:R-:W-:Y:S02]  /*03c0*/  @!P2 FMUL.FTZ R6, R10, 1.4426950216293334961 ;  /* 0x3fb8aa3b0a06a820 */ /* 0x000fe40000410000 */
[----:B0-----:R-:W-:Y:S02]  /*03d0*/  @!P1 FADD.FTZ R10, R11, 1 ;  /* 0x3f8000000b0a9421 */ /* 0x001fe40000010000 */
[----:B--2---:R-:W-:Y:S01]  /*03e0*/  @!P6 FMUL.FTZ R3, R8, R21 ;  /* 0x000000150803e220 */ /* 0x004fe20000410000 */
[----:B------:R-:W-:Y:S01]  /*03f0*/  FSETP.GT.FTZ.AND P6, PT, R7, c[0x0][0x16c], PT ;  /* 0x00005b0007007a0b */ /* 0x000fe20003fd4000 */
[----:B------:R-:W0:Y:S02]  /*0400*/  @!P3 MUFU.EX2 R19, R19 ;  /* 0x000000130013b308 */ /* 0x000e240000000800 */
[----:B------:R-:W-:Y:S01]  /*0410*/  @!P0 FMUL.FTZ R9, R13, 1.4426950216293334961 ;  /* 0x3fb8aa3b0d098820 */ /* 0x000fe20000410000 */
[----:B------:R-:W-:-:S02]  /*0420*/  HADD2.F32 R13, -RZ, R16.H0_H0 ;  /* 0x20000010ff0d7230 */ /* 0x000fc40000004100 */
[----:B------:R-:W-:Y:S01]  /*0430*/  HADD2.F32 R16, -RZ, R16.H1_H1 ;  /* 0x30000010ff107230 */ /* 0x000fe20000004100 */
[----:B---3--:R-:W-:Y:S02]  /*0440*/  @!P4 FADD.FTZ R21, R18, 1 ;  /* 0x3f8000001215c421 */ /* 0x008fe40000010000 */
[----:B------:R-:W1:Y:S01]  /*0450*/  @!P2 MUFU.EX2 R6, R6 ;  /* 0x000000060006a308 */ /* 0x000e620000000800 */
[----:B------:R-:W-:-:S03]  /*0460*/  @!P4 FMUL.FTZ R18, R13, R18 ;  /* 0x000000120d12c220 */ /* 0x000fc60000410000 */
[----:B------:R-:W-:-:S04]  /*0470*/  @!P6 FMUL.FTZ R8, R7, 1.4426950216293334961 ;  /* 0x3fb8aa3b0708e820 */ /* 0x000fc80000410000 */
[----:B------:R-:W2:Y:S01]  /*0480*/  @!P0 MUFU.EX2 R9, R9 ;  /* 0x0000000900098308 */ /* 0x000ea20000000800 */
[----:B0-----:R-:W-:Y:S02]  /*0490*/  @!P3 FADD.FTZ R22, R19, 1 ;  /* 0x3f8000001316b421 */ /* 0x001fe40000010000 */
[----:B------:R-:W-:-:S05]  /*04a0*/  @!P3 FMUL.FTZ R19, R16, R19 ;  /* 0x000000131013b220 */ /* 0x000fca0000410000 */
[----:B------:R-:W0:Y:S01]  /*04b0*/  @!P6 MUFU.EX2 R8, R8 ;  /* 0x000000080008e308 */ /* 0x000e220000000800 */
[----:B-1----:R-:W-:-:S07]  /*04c0*/  @!P2 FADD.FTZ R7, R6, 1 ;  /* 0x3f8000000607a421 */ /* 0x002fce0000010000 */
[----:B------:R-:W1:Y:S01]  /*04d0*/  @!P5 MUFU.RCP R20, R20 ;  /* 0x000000140014d308 */ /* 0x000e620000001000 */
[----:B--2---:R-:W-:-:S07]  /*04e0*/  @!P0 FADD.FTZ R14, R9, 1 ;  /* 0x3f800000090e8421 */ /* 0x004fce0000010000 */
[----:B------:R-:W2:Y:S01]  /*04f0*/  @!P3 MUFU.RCP R22, R22 ;  /* 0x000000160016b308 */ /* 0x000ea20000001000 */
[----:B0-----:R-:W-:-:S07]  /*0500*/  @!P6 FADD.FTZ R24, R8, 1 ;  /* 0x3f8000000818e421 */ /* 0x001fce0000010000 */
[----:B------:R-:W0:Y:S01]  /*0510*/  @!P4 MUFU.RCP R21, R21 ;  /* 0x000000150015c308 */ /* 0x000e220000001000 */
[----:B-1----:R-:W-:Y:S01]  /*0520*/  @!P5 FMUL.FTZ R12, R23, R20 ;  /* 0x00000014170cd220 */ /* 0x002fe20000410000 */
[----:B------:R-:W-:-:S04]  /*0530*/  HADD2.F32 R20, -RZ, R15.H1_H1 ;  /* 0x3000000fff147230 */ /* 0x000fc80000004100 */
[----:B------:R-:W-:Y:S01]  /*0540*/  F2FP.PACK_AB R3, R12, R3 ;  /* 0x000000030c03723e */ /* 0x000fe200000000ff */
[----:B------:R-:W-:Y:S01]  /*0550*/  @!P1 FMUL.FTZ R11, R20, R11 ;  /* 0x0000000b140b9220 */ /* 0x000fe20000410000 */
[----:B------:R-:W1:Y:S01]  /*0560*/  @!P2 MUFU.RCP R7, R7 ;  /* 0x000000070007a308 */ /* 0x000e620000001000 */
[----:B--2---:R-:W-:Y:S01]  /*0570*/  @!P3 FMUL.FTZ R16, R19, R22 ;  /* 0x000000161310b220 */ /* 0x004fe20000410000 */
[----:B------:R-:W-:Y:S02]  /*0580*/  HADD2.F32 R19, -RZ, R15.H0_H0 ;  /* 0x2000000fff137230 */ /* 0x000fe40000004100 */
[----:B------:R-:W-:-:S03]  /*0590*/  HADD2.F32 R15, -RZ, R4.H1_H1 ;  /* 0x30000004ff0f7230 */ /* 0x000fc60000004100 */
[----:B------:R-:W-:Y:S01]  /*05a0*/  @!P2 FMUL.FTZ R6, R19, R6 ;  /* 0x000000061306a220 */ /* 0x000fe20000410000 */
[----:B------:R-:W2:Y:S01]  /*05b0*/  @!P1 MUFU.RCP R10, R10 ;  /* 0x0000000a000a9308 */ /* 0x000ea20000001000 */
[----:B0-----:R-:W-:Y:S01]  /*05c0*/  @!P4 FMUL.FTZ R13, R18, R21 ;  /* 0x00000015120dc220 */ /* 0x001fe20000410000 */
[----:B------:R-:W-:Y:S01]  /*05d0*/  HADD2.F32 R18, -RZ, R4.H0_H0 ;  /* 0x20000004ff127230 */ /* 0x000fe20000004100 */
[----:B------:R-:W-:Y:S02]  /*05e0*/  @!P6 FMUL.FTZ R8, R15, R8 ;  /* 0x000000080f08e220 */ /* 0x000fe40000410000 */
[----:B------:R-:W-:Y:S01]  /*05f0*/  IMAD.WIDE.U32 R4, R0, R5, c[0x0][0x178] ;  /* 0x00005e0000047625 */ /* 0x000fe200078e0005 */
[----:B------:R-:W-:Y:S02]  /*0600*/  F2FP.PACK_AB R13, R16, R13 ;  /* 0x0000000d100d723e */ /* 0x000fe400000000ff */
[----:B------:R-:W0:Y:S01]  /*0610*/  @!P0 MUFU.RCP R14, R14 ;  /* 0x0000000e000e8308 */ /* 0x000e220000001000 */
[----:B------:R-:W-:-:S02]  /*0620*/  @!P0 FMUL.FTZ R9, R18, R9 ;  /* 0x0000000912098220 */ /* 0x000fc40000410000 */
[----:B-1----:R-:W-:Y:S02]  /*0630*/  @!P2 FMUL.FTZ R19, R6, R7 ;  /* 0x000000070613a220 */ /* 0x002fe40000410000 */
[----:B------:R-:W-:-:S03]  /*0640*/  IMAD.WIDE R4, R2, 0x4, R4 ;  /* 0x0000000402047825 */ /* 0x000fc600078e0204 */
[----:B------:R-:W1:Y:S01]  /*0650*/  @!P6 MUFU.RCP R17, R24 ;  /* 0x000000180011e308 */ /* 0x000e620000001000 */
[----:B--2---:R-:W-:Y:S01]  /*0660*/  @!P1 FMUL.FTZ R20, R11, R10 ;  /* 0x0000000a0b149220 */ /* 0x004fe20000410000 */
[----:B------:R-:W-:Y:S04]  /*0670*/  STG.E [R4.64], R3 ;  /* 0x0000000304007986 */ /* 0x000fe8000c101904 */
[----:B------:R-:W-:Y:S01]  /*0680*/  F2FP.PACK_AB R19, R20, R19 ;  /* 0x000000131413723e */ /* 0x000fe200000000ff */
[----:B------:R-:W-:Y:S01]  /*0690*/  STG.E [R4.64+0x200], R13 ;  /* 0x0002000d04007986 */ /* 0x000fe2000c101904 */
[----:B0-----:R-:W-:-:S03]  /*06a0*/  @!P0 FMUL.FTZ R18, R9, R14 ;  /* 0x0000000e09128220 */ /* 0x001fc60000410000 */
[----:B------:R-:W-:Y:S01]  /*06b0*/  STG.E [R4.64+0x400], R19 ;  /* 0x0004001304007986 */ /* 0x000fe2000c101904 */
[----:B-1----:R-:W-:-:S05]  /*06c0*/  @!P6 FMUL.FTZ R15, R8, R17 ;  /* 0x00000011080fe220 */ /* 0x002fca0000410000 */
[----:B------:R-:W-:-:S05]  /*06d0*/  F2FP.PACK_AB R15, R15, R18 ;  /* 0x000000120f0f723e */ /* 0x000fca00000000ff */
[----:B------:R-:W-:Y:S01]  /*06e0*/  STG.E [R4.64+0x600], R15 ;  /* 0x0006000f04007986 */ /* 0x000fe2000c101904 */
[----:B------:R-:W-:Y:S05]  /*06f0*/  EXIT ;  /* 0x000000000000794d */ /* 0x000fea0003800000 */
.L_x_1695:
[----:B------:R-:W0:Y:S01]  /*0700*/  S2R R9, SR_TID.X ;  /* 0x0000000000097919 */ /* 0x000e220000002100 */
[----:B------:R-:W-:Y:S02]  /*0710*/  PRMT R12, RZ, 0x7610, R12 ;  /* 0x00007610ff0c7816 */ /* 0x000fe4000000000c */
[----:B------:R-:W-:Y:S02]  /*0720*/  PRMT R13, RZ, 0x7610, R13 ;  /* 0x00007610ff0d7816 */ /* 0x000fe4000000000d */
[----:B------:R-:W-:Y:S02]  /*0730*/  PRMT R11, RZ, 0x7610, R11 ;  /* 0x00007610ff0b7816 */ /* 0x000fe4000000000b */
[----:B------:R-:W-:Y:S02]  /*0740*/  PRMT R10, RZ, 0x7610, R10 ;  /* 0x00007610ff0a7816 */ /* 0x000fe4000000000a */
[----:B0-----:R-:W-:-:S02]  /*0750*/  ISETP.GE.AND P0, PT, R9, R8, PT ;  /* 0x000000080900720c */ /* 0x001fc40003f06270 */
[----:B------:R-:W-:-:S11]  /*0760*/  MOV R23, R9 ;  /* 0x0000000900177202 */ /* 0x000fd60000000f00 */
[----:B------:R-:W-:Y:S01]  /*0770*/  @!P0 IMAD.IADD R17, R0, 0x1, R23 ;  /* 0x0000000100118824 */ /* 0x000fe200078e0217 */
[----:B------:R-:W-:-:S04]  /*0780*/  @!P0 IADD3 R23, R23, 0x80, RZ ;  /* 0x0000008017178810 */ /* 0x000fc80007ffe0ff */
[----:B------:R-:W-:-:S13]  /*0790*/  ISETP.GE.AND P2, PT, R23, R8, PT ;  /* 0x000000081700720c */ /* 0x000fda0003f46270 */
[----:B------:R-:W-:Y:S02]  /*07a0*/  @!P2 IADD3 R4, R0, R23, RZ ;  /* 0x000000170004a210 */ /* 0x000fe40007ffe0ff */
[----:B------:R-:W-:Y:S02]  /*07b0*/  @!P2 IADD3 R23, R23, 0x80, RZ ;  /* 0x000000801717a810 */ /* 0x000fe40007ffe0ff */
[----:B------:R-:W-:Y:S02]  /*07c0*/  @!P2 MOV R5, 0x2 ;  /* 0x000000020005a802 */ /* 0x000fe40000000f00 */
[----:B------:R-:W-:Y:S02]  /*07d0*/  ISETP.GE.AND P3, PT, R23, R8, PT ;  /* 0x000000081700720c */ /* 0x000fe40003f66270 */
[----:B------:R-:W-:Y:S01]  /*07e0*/  PRMT R16, RZ, 0x7610, R16 ;  /* 0x00007610ff107816 */ /* 0x000fe20000000010 */
[----:B------:R-:W-:-:S04]  /*07f0*/  @!P2 IMAD.WIDE.U32 R2, R4, R5, c[0x0][0x180] ;  /* 0x000060000402a625 */ /* 0x000fc800078e0005 */
[----:B------:R-:W-:Y:S01]  /*0800*/  @!P2 IMAD.WIDE.U32 R4, R4, R5, c[0x0][0x188] ;  /* 0x000062000404a625 */ /* 0x000fe200078e0005 */
[----:B------:R-:W-:Y:S01]  /*0810*/  PRMT R15, RZ, 0x7610, R15 ;  /* 0x00007610ff0f7816 */ /* 0x000fe2000000000f */
[----:B------:R0:W5:Y:S04]  /*0820*/  @!P2 LDG.E.U16 R10, [R2.64] ;  /* 0x00000004020aa981 */ /* 0x000168000c1e1500 */
[----:B------:R-:W-:Y:S01]  /*0830*/  @!P3 IADD3 R20, R0, R23, RZ ;  /* 0x000000170014b210 */ /* 0x000fe20007ffe0ff */
[----:B------:R1:W5:Y:S01]  /*0840*/  @!P2 LDG.E.U16 R11, [R4.64] ;  /* 0x00000004040ba981 */ /* 0x000362000c1e1500 */
[----:B------:R-:W-:Y:S02]  /*0850*/  @!P3 IADD3 R23, R23, 0x80, RZ ;  /* 0x000000801717b810 */ /* 0x000fe40007ffe0ff */
[----:B------:R-:W-:-:S02]  /*0860*/  @!P3 MOV R21, 0x2 ;  /* 0x000000020015b802 */ /* 0x000fc40000000f00 */
[----:B------:R-:W-:-:S03]  /*0870*/  ISETP.GE.AND P4, PT, R23, R8, PT ;  /* 0x000000081700720c */ /* 0x000fc60003f86270 */
[----:B------:R-:W-:-:S04]  /*0880*/  @!P3 IMAD.WIDE.U32 R6, R20, R21, c[0x0][0x180] ;  /* 0x000060001406b625 */ /* 0x000fc800078e0015 */
[----:B------:R-:W-:Y:S01]  /*0890*/  @!P3 IMAD.WIDE.U32 R20, R20, R21, c[0x0][0x188] ;  /* 0x000062001414b625 */ /* 0x000fe200078e0015 */
[----:B------:R2:W5:Y:S04]  /*08a0*/  @!P3 LDG.E.U16 R12, [R6.64] ;  /* 0x00000004060cb981 */ /* 0x000568000c1e1500 */
[----:B------:R3:W5:Y:S01]  /*08b0*/  @!P3 LDG.E.U16 R13, [R20.64] ;  /* 0x00000004140db981 */ /* 0x000762000c1e1500 */
[----:B------:R-:W-:Y:S02]  /*08c0*/  @!P4 IADD3 R19, R0, R23, RZ ;  /* 0x000000170013c210 */ /* 0x000fe40007ffe0ff */
[----:B------:R-:W-:-:S04]  /*08d0*/  @!P4 IADD3 R23, R23, 0x80, RZ ;  /* 0x000000801717c810 */ /* 0x000fc80007ffe0ff */
[----:B------:R-:W-:-:S13]  /*08e0*/  ISETP.GE.AND P5, PT, R23, R8, PT ;  /* 0x000000081700720c */ /* 0x000fda0003fa6270 */
[----:B------:R-:W-:Y:S01]  /*08f0*/  @!P5 IMAD.IADD R18, R0, 0x1, R23 ;  /* 0x000000010012d824 */ /* 0x000fe200078e0217 */
[----:B------:R-:W-:-:S04]  /*0900*/  @!P5 IADD3 R23, R23, 0x80, RZ ;  /* 0x000000801717d810 */ /* 0x000fc80007ffe0ff */
[----:B------:R-:W-:Y:S02]  /*0910*/  ISETP.GE.AND P1, PT, R23, R8, PT ;  /* 0x000000081700720c */ /* 0x000fe40003f26270 */
[----:B------:R-:W-:-:S11]  /*0920*/  @!P5 MOV R25, 0x2 ;  /* 0x000000020019d802 */ /* 0x000fd60000000f00 */
[----:B------:R-:W-:Y:S01]  /*0930*/  @!P1 IMAD.IADD R27, R0, 0x1, R23 ;  /* 0x00000001001b9824 */ /* 0x000fe200078e0217 */
[----:B------:R-:W-:-:S04]  /*0940*/  @!P1 IADD3 R23, R23, 0x80, RZ ;  /* 0x0000008017179810 */ /* 0x000fc80007ffe0ff */
[----:B------:R-:W-:Y:S01]  /*0950*/  ISETP.GE.AND P3, PT, R23, R8, PT ;  /* 0x000000081700720c */ /* 0x000fe20003f66270 */
[----:B--2---:R-:W-:Y:S01]  /*0960*/  @!P5 IMAD.WIDE.U32 R6, R18, R25, c[0x0][0x180] ;  /* 0x000060001206d625 */ /* 0x004fe200078e0019 */
[----:B------:R-:W-:Y:S02]  /*0970*/  @!P4 MOV R22, 0x2 ;  /* 0x000000020016c802 */ /* 0x000fe40000000f00 */
[----:B------:R-:W-:Y:S02]  /*0980*/  PRMT R14, RZ, 0x7610, R14 ;  /* 0x00007610ff0e7816 */ /* 0x000fe4000000000e */
[----:B------:R2:W5:Y:S01]  /*0990*/  @!P5 LDG.E.U16 R16, [R6.64] ;  /* 0x000000040610d981 */ /* 0x000562000c1e1500 */
[----:B-1----:R-:W-:Y:S01]  /*09a0*/  @!P4 IMAD.WIDE.U32 R4, R19, R22, c[0x0][0x188] ;  /* 0x000062001304c625 */ /* 0x002fe200078e0016 */
[----:B------:R-:W-:-:S03]  /*09b0*/  @!P1 MOV R28, 0x2 ;  /* 0x00000002001c9802 */ /* 0x000fc60000000f00 */
[----:B0-----:R-:W-:Y:S01]  /*09c0*/  @!P4 IMAD.WIDE.U32 R2, R19, R22, c[0x0][0x180] ;  /* 0x000060001302c625 */ /* 0x001fe200078e0016 */
[----:B------:R0:W5:Y:S01]  /*09d0*/  @!P4 LDG.E.U16 R15, [R4.64] ;  /* 0x00000004040fc981 */ /* 0x000162000c1e1500 */
[----:B------:R-:W-:Y:S02]  /*09e0*/  @!P3 IADD3 R29, R0, R23, RZ ;  /* 0x00000017001db210 */ /* 0x000fe40007ffe0ff */
[----:B--2---:R-:W-:Y:S01]  /*09f0*/  @!P3 MOV R6, 0x2 ;  /* 0x000000020006b802 */ /* 0x004fe20000000f00 */
[----:B------:R1:W5:Y:S01]  /*0a00*/  @!P4 LDG.E.U16 R14, [R2.64] ;  /* 0x00000004020ec981 */ /* 0x000362000c1e1500 */
[----:B------:R-:W-:Y:S01]  /*0a10*/  PRMT R26, RZ, 0x7610, R26 ;  /* 0x00007610ff1a7816 */ /* 0x000fe2000000001a */
[----:B------:R-:W-:-:S04]  /*0a20*/  @!P5 IMAD.WIDE.U32 R18, R18, R25, c[0x0][0x188] ;  /* 0x000062001212d625 */ /* 0x000fc800078e0019 */
[----:B0-----:R-:W-:Y:S01]  /*0a30*/  @!P3 IMAD.WIDE.U32 R4, R29, R6, c[0x0][0x180] ;  /* 0x000060001d04b625 */ /* 0x001fe200078e0006 */
[----:B------:R-:W-:-:S03]  /*0a40*/  PRMT R25, RZ, 0x7610, R25 ;  /* 0x00007610ff197816 */ /* 0x000fc60000000019 */
[CC--:B---3--:R-:W-:Y:S01]  /*0a50*/  @!P1 IMAD.WIDE.U32 R20, R27.reuse, R28.reuse, c[0x0][0x180] ;  /* 0x000060001b149625 */ /* 0x0c8fe200078e001c */
[----:B------:R0:W5:Y:S03]  /*0a60*/  @!P3 LDG.E.U16 R26, [R4.64] ;  /* 0x00000004041ab981 */ /* 0x000166000c1e1500 */
[----:B-1----:R-:W-:Y:S01]  /*0a70*/  @!P1 IMAD.WIDE.U32 R2, R27, R28, c[0x0][0x188] ;  /* 0x000062001b029625 */ /* 0x002fe200078e001c */
[----:B------:R-:W-:-:S03]  /*0a80*/  PRMT R27, RZ, 0x7610, R27 ;  /* 0x00007610ff1b7816 */ /* 0x000fc6000000001b */
[----:B------:R-:W-:Y:S01]  /*0a90*/  @!P3 IMAD.WIDE.U32 R6, R29, R6, c[0x0][0x188] ;  /* 0x000062001d06b625 */ /* 0x000fe200078e0006 */
[----:B------:R1:W5:Y:S01]  /*0aa0*/  @!P1 LDG.E.U16 R25, [R2.64] ;  /* 0x0000000402199981 */ /* 0x000362000c1e1500 */
[----:B0-----:R-:W-:-:S03]  /*0ab0*/  @!P0 MOV R4, 0x2 ;  /* 0x0000000200048802 */ /* 0x001fc60000000f00 */
[----:B------:R0:W5:Y:S01]  /*0ac0*/  @!P3 LDG.E.U16 R27, [R6.64] ;  /* 0x00000004061bb981 */ /* 0x000162000c1e1500 */
[----:B------:R-:W-:Y:S01]  /*0ad0*/  PRMT R29, RZ, 0x7610, R29 ;  /* 0x00007610ff1d7816 */ /* 0x000fe2000000001d */
        /* <DEDUP_REMOVED lines=12> */
[----:B------:R-:W-:Y:S01]  /*0ba0*/  @!P2 MOV R28, 0x2 ;  /* 0x00000002001ca802 */ /* 0x000fe20000000f00 */
[----:B------:R-:W-:Y:S01]  /*0bb0*/  @!P2 IMAD.IADD R23, R0, 0x1, R23 ;  /* 0x000000010017a824 */ /* 0x000fe200078e0217 */
        /* <DEDUP_REMOVED lines=13> */
[----:B-----5:R-:W-:Y:S02]  /*0c90*/  HADD2.F32 R6, -RZ, R6.H0_H0 ;  /* 0x20000006ff067230 */ /* 0x020fe40000004100 */
[----:B0-----:R-:W-:-:S03]  /*0ca0*/  HADD2.F32 R4, -RZ, R29.H0_H0 ;  /* 0x2000001dff047230 */ /* 0x001fc60000004100 */
        /* <DEDUP_REMOVED lines=9> */
.L_x_1697:
[----:B------:R-:W-:Y:S05]  /*0d40*/  BSYNC B0 ;  /* 0x0000000000007941 */ /* 0x000fea0003800000 */
.L_x_1696:
        /* <DEDUP_REMOVED lines=20> */
.L_x_1699:
[----:B------:R-:W-:Y:S05]  /*0e90*/  BSYNC B0 ;  /* 0x0000000000007941 */ /* 0x000fea0003800000 */
.L_x_1698:
[----:B------:R-:W-:Y:S01]  /*0ea0*/  ISETP.GE.AND P6, PT, R3, R8, PT ;  /* 0x000000080300720c */ /* 0x000fe20003fc6270 */
[----:B------:R-:W-:Y:S01]  /*0eb0*/  BSSY B0, `(.L_x_1700) ;  /* 0x0000010000007945 */ /* 0x000fe20003800000 */
[----:B------:R-:W-:Y:S02]  /*0ec0*/  @!P0 IADD3 R2, R0, R9, RZ ;  /* 0x0000000900028210 */ /* 0x000fe40007ffe0ff */
[----:B------:R-:W-:-:S05]  /*0ed0*/  @!P0 MOV R3, 0x2 ;  /* 0x0000000200038802 */ /* 0x000fca0000000f00 */
[----:B------:R-:W-:Y:S01]  /*0ee0*/  @!P0 IMAD.WIDE.U32 R2, R2, R3, c[0x0][0x178] ;  /* 0x00005e0002028625 */ /* 0x000fe200078e0003 */
        /* <DEDUP_REMOVED lines=12> */
.L_x_1701:
[----:B------:R-:W-:Y:S05]  /*0fb0*/  BSYNC B0 ;  /* 0x0000000000007941 */ /* 0x000fea0003800000 */
.L_x_1700:
        /* <DEDUP_REMOVED lines=13> */
.L_x_1703:
[----:B------:R-:W-:Y:S05]  /*1090*/  BSYNC B0 ;  /* 0x0000000000007941 */ /* 0x000fea0003800000 */
.L_x_1702:
        /* <DEDUP_REMOVED lines=13> */
.L_x_1705:
[----:B------:R-:W-:Y:S05]  /*1170*/  BSYNC B0 ;  /* 0x0000000000007941 */ /* 0x000fea0003800000 */
.L_x_1704:
        /* <DEDUP_REMOVED lines=13> */
.L_x_1707:
[----:B------:R-:W-:Y:S05]  /*1250*/  BSYNC B0 ;  /* 0x0000000000007941 */ /* 0x000fea0003800000 */
.L_x_1706:
        /* <DEDUP_REMOVED lines=13> */
.L_x_1709:
[----:B------:R-:W-:Y:S05]  /*1330*/  BSYNC B0 ;  /* 0x0000000000007941 */ /* 0x000fea0003800000 */
.L_x_1708:
        /* <DEDUP_REMOVED lines=13> */
.L_x_1711:
[----:B------:R-:W-:Y:S05]  /*1410*/  BSYNC B0 ;  /* 0x0000000000007941 */ /* 0x000fea0003800000 */
.L_x_1710:
[----:B------:R-:W-:Y:S01]  /*1420*/  @!P0 IMAD.MOV.U32 R9, RZ, RZ, R5 ;  /* 0x000000ffff098224 */ /* 0x000fe200078e0005 */
[----:B------:R0:W-:Y:S01]  /*1430*/  @!P0 STG.E.U16 [R2.64], R4 ;  /* 0x0000000402008986 */ /* 0x0001e2000c101504 */
[----:B------:R-:W-:Y:S01]  /*1440*/  BSSY B0, `(.L_x_1712) ;  /* 0x000002d000007945 */ /* 0x000fe20003800000 */
[----:B------:R-:W-:Y:S02]  /*1450*/  BSSY B1, `(.L_x_1713) ;  /* 0x0000025000017945 */ /* 0x000fe40003800000 */
[----:B------:R-:W-:-:S13]  /*1460*/  ISETP.GE.AND P0, PT, R9, R8, PT ;  /* 0x000000080900720c */ /* 0x000fda0003f06270 */
[----:B------:R-:W-:Y:S05]  /*1470*/  @P0 BRA `(.L_x_1714) ;  /* 0x000000c000000947 */ /* 0x000fea0003800000 */
[----:B0-----:R-:W-:Y:S01]  /*1480*/  HFMA2.MMA R3, -RZ, RZ, 0, 1.1920928955078125e-07 ;  /* 0x00000002ff037435 */ /* 0x001fe200000001ff */
[----:B------:R-:W-:Y:S02]  /*1490*/  IADD3 R2, R0, R9, RZ ;  /* 0x0000000900027210 */ /* 0x000fe40007ffe0ff */
[----:B------:R-:W-:-:S04]  /*14a0*/  IADD3 R9, R9, 0x80, RZ ;  /* 0x0000008009097810 */ /* 0x000fc80007ffe0ff */
[----:B------:R-:W-:-:S03]  /*14b0*/  ISETP.GE.AND P0, PT, R9, R8, PT ;  /* 0x000000080900720c */ /* 0x000fc60003f06270 */
[----:B------:R-:W-:-:S05]  /*14c0*/  IMAD.WIDE.U32 R2, R2, R3, c[0x0][0x178] ;  /* 0x00005e0002027625 */ /* 0x000fca00078e0003 */
[----:B-----5:R0:W-:Y:S05]  /*14d0*/  STG.E.U16 [R2.64], R6 ;  /* 0x0000000602007986 */ /* 0x0201ea000c101504 */
[----:B------:R-:W-:Y:S05]  /*14e0*/  @P0 BRA `(.L_x_1715) ;  /* 0x000000c000000947 */ /* 0x000fea0003800000 */
[----:B0-----:R-:W-:Y:S02]  /*14f0*/  IADD3 R2, R0, R9, RZ ;  /* 0x0000000900027210 */ /* 0x001fe40007ffe0ff */
[----:B------:R-:W-:Y:S02]  /*1500*/  MOV R3, 0x2 ;  /* 0x0000000200037802 */ /* 0x000fe40000000f00 */
[----:B------:R-:W-:-:S03]  /*1510*/  IADD3 R9, R9, 0x80, RZ ;  /* 0x0000008009097810 */ /* 0x000fc60007ffe0ff */
[----:B------:R-:W-:-:S05]  /*1520*/  IMAD.WIDE.U32 R2, R2, R3, c[0x0][0x178] ;  /* 0x00005e0002027625 */ /* 0x000fca00078e0003 */
[----:B------:R0:W-:Y:S02]  /*1530*/  STG.E.U16 [R2.64], R7 ;  /* 0x0000000702007986 */ /* 0x0001e4000c101504 */
.L_x_1714:
[----:B0-----:R-:W-:-:S13]  /*1540*/  ISETP.GE.AND P0, PT, R9, R8, PT ;  /* 0x000000080900720c */ /* 0x001fda0003f06270 */
[----:B------:R-:W-:Y:S05]  /*1550*/  @P0 BRA `(.L_x_1716) ;  /* 0x000000c000000947 */ /* 0x000fea0003800000 */
[----:B------:R-:W-:Y:S01]  /*1560*/  MOV R3, 0x2 ;  /* 0x0000000200037802 */ /* 0x000fe20000000f00 */
[----:B------:R-:W-:Y:S01]  /*1570*/  IMAD.IADD R2, R0, 0x1, R9 ;  /* 0x0000000100027824 */ /* 0x000fe200078e0209 */
[----:B------:R-:W-:-:S03]  /*1580*/  IADD3 R9, R9, 0x80, RZ ;  /* 0x0000008009097810 */ /* 0x000fc60007ffe0ff */
[----:B------:R-:W-:-:S05]  /*1590*/  IMAD.WIDE.U32 R2, R2, R3, c[0x0][0x178] ;  /* 0x00005e0002027625 */ /* 0x000fca00078e0003 */
[----:B-----5:R0:W-:Y:S02]  /*15a0*/  STG.E.U16 [R2.64], R10 ;  /* 0x0000000a02007986 */ /* 0x0201e4000c101504 */
.L_x_1715:
[----:B------:R-:W-:-:S13]  /*15b0*/  ISETP.GE.AND P0, PT, R9, R8, PT ;  /* 0x000000080900720c */ /* 0x000fda0003f06270 */
[----:B------:R-:W-:Y:S05]  /*15c0*/  @P0 BRA `(.L_x_1717) ;  /* 0x000000d000000947 */ /* 0x000fea0003800000 */
[----:B0-----:R-:W-:Y:S01]  /*15d0*/  HFMA2.MMA R3, -RZ, RZ, 0, 1.1920928955078125e-07 ;  /* 0x00000002ff037435 */ /* 0x001fe200000001ff */
[----:B------:R-:W-:Y:S02]  /*15e0*/  IADD3 R2, R0, R9, RZ ;  /* 0x0000000900027210 */ /* 0x000fe40007ffe0ff */
[----:B------:R-:W-:-:S07]  /*15f0*/  IADD3 R9, R9, 0x80, RZ ;  /* 0x0000008009097810 */ /* 0x000fce0007ffe0ff */
[----:B------:R-:W-:-:S05]  /*1600*/  IMAD.WIDE.U32 R2, R2, R3, c[0x0][0x178] ;  /* 0x00005e0002027625 */ /* 0x000fca00078e0003 */
[----:B------:R0:W-:Y:S02]  /*1610*/  STG.E.U16 [R2.64], R11 ;  /* 0x0000000b02007986 */ /* 0x0001e4000c101504 */
.L_x_1716:
[----:B------:R-:W-:-:S13]  /*1620*/  ISETP.GE.AND P0, PT, R9, R8, PT ;  /* 0x000000080900720c */ /* 0x000fda0003f06270 */
[----:B------:R-:W-:Y:S01]  /*1630*/  @P0 BREAK B1 ;  /* 0x0000000000010942 */ /* 0x000fe20003800000 */
[----:B------:R-:W-:Y:S05]  /*1640*/  @P0 BRA `(.L_x_1718) ;  /* 0x000000c000000947 */ /* 0x000fea0003800000 */
[----:B0-----:R-:W-:Y:S01]  /*1650*/  IADD3 R2, R0, R9, RZ ;  /* 0x0000000900027210 */ /* 0x001fe20007ffe0ff */
[----:B------:R-:W-:Y:S01]  /*1660*/  IMAD.MOV.U32 R3, RZ, RZ, 0x2 ;  /* 0x00000002ff037424 */ /* 0x000fe200078e00ff */
[----:B------:R-:W-:-:S03]  /*1670*/  IADD3 R9, R9, 0x80, RZ ;  /* 0x0000008009097810 */ /* 0x000fc60007ffe0ff */
[----:B------:R-:W-:-:S05]  /*1680*/  IMAD.WIDE.U32 R2, R2, R3, c[0x0][0x178] ;  /* 0x00005e0002027625 */ /* 0x000fca00078e0003 */
[----:B-----5:R0:W-:Y:S02]  /*1690*/  STG.E.U16 [R2.64], R12 ;  /* 0x0000000c02007986 */ /* 0x0201e4000c101504 */
.L_x_1717:
[----:B------:R-:W-:Y:S05]  /*16a0*/  BSYNC B1 ;  /* 0x0000000000017941 */ /* 0x000fea0003800000 */
.L_x_1713:
[----:B------:R-:W-:-:S13]  /*16b0*/  ISETP.GE.AND P0, PT, R9, R8, PT ;  /* 0x000000080900720c */ /* 0x000fda0003f06270 */
[----:B0-----:R-:W-:Y:S02]  /*16c0*/  @!P0 IADD3 R2, R0, R9, RZ ;  /* 0x0000000900028210 */ /* 0x001fe40007ffe0ff */
[----:B------:R-:W-:Y:S02]  /*16d0*/  @!P0 MOV R3, 0x2 ;  /* 0x0000000200038802 */ /* 0x000fe40000000f00 */
[----:B------:R-:W-:-:S03]  /*16e0*/  @!P0 IADD3 R9, R9, 0x80, RZ ;  /* 0x0000008009098810 */ /* 0x000fc60007ffe0ff */
[----:B------:R-:W-:-:S05]  /*16f0*/  @!P0 IMAD.WIDE.U32 R2, R2, R3, c[0x0][0x178] ;  /* 0x00005e0002028625 */ /* 0x000fca00078e0003 */
[----:B------:R0:W-:Y:S02]  /*1700*/  @!P0 STG.E.U16 [R2.64], R13 ;  /* 0x0000000d02008986 */ /* 0x0001e4000c101504 */
.L_x_1718:
[----:B------:R-:W-:Y:S05]  /*1710*/  BSYNC B0 ;  /* 0x0000000000007941 */ /* 0x000fea0003800000 */
.L_x_1712:
[----:B------:R-:W-:Y:S01]  /*1720*/  WARPSYNC 0xffffffff ;  /* 0xffffffff00007948 */ /* 0x000fe20003800000 */
[----:B------:R-:W-:-:S13]  /*1730*/  ISETP.GE.AND P0, PT, R9, R8, PT ;  /* 0x000000080900720c */ /* 0x000fda0003f06270 */
[----:B------:R-:W-:Y:S05]  /*1740*/  @P0 EXIT ;  /* 0x000000000000094d */ /* 0x000fea0003800000 */
[----:B0-----:R-:W-:Y:S01]  /*1750*/  HFMA2.MMA R3, -RZ, RZ, 0, 1.1920928955078125e-07 ;  /* 0x00000002ff037435 */ /* 0x001fe200000001ff */
[----:B------:R-:W-:-:S09]  /*1760*/  IADD3 R2, R0, R9, RZ ;  /* 0x0000000900027210 */ /* 0x000fd20007ffe0ff */
[----:B------:R-:W-:-:S05]  /*1770*/  IMAD.WIDE.U32 R2, R2, R3, c[0x0][0x178] ;  /* 0x00005e0002027625 */ /* 0x000fca00078e0003 */
[----:B-----5:R-:W-:Y:S01]  /*1780*/  STG.E.U16 [R2.64], R14 ;  /* 0x0000000e02007986 */ /* 0x020fe2000c101504 */
[----:B------:R-:W-:Y:S05]  /*1790*/  EXIT ;  /* 0x000000000000794d */ /* 0x000fea0003800000 */
.L_x_1719:
        /* <DEDUP_REMOVED lines=14> */
.L_x_7103:


//--------------------- .text._ZN2at6native29vectorized_elementwise_kernelILi4EZZZNS0_65_GLOBAL__N__cd49fe81_27_ActivationSoftplusKernel_cu_9e10b42f_309424softplus_backward_kernelERNS_18TensorIteratorBaseERKN3c106ScalarES8_ENKUlvE_clEvENKUlvE1_clEvEUlNS5_4HalfESB_E_St5arrayIPcLm3EEEEviT0_T1_ --------------------------
	.section	.text._ZN2at6native29vectorized_elementwise_kernelILi4EZZZNS0_65_GLOBAL__N__cd49fe81_27_ActivationSoftplusKernel_cu_9e10b42f_309424softplus_backward_kernelERNS_18TensorIteratorBaseERKN3c106ScalarES8_ENKUlvE_clEvENKUlvE1_clEvEUlNS5_4HalfESB_E_St5arrayIPcLm3EEEEviT0_T1_,"ax",@progbits
	.sectioninfo	@"SHI_REGISTERS=32"
	.align	128
        .global         _ZN2at6native29vectorized_elementwise_kernelILi4EZZZNS0_65_GLOBAL__N__cd49fe81_27_ActivationSoftplusKernel_cu_9e10b42f_309424softplus_backward_kernelERNS_18TensorIteratorBaseERKN3c106ScalarES8_ENKUlvE_clEvENKUlvE1_clEvEUlNS5_4HalfESB_E_St5arrayIPcLm3EEEEviT0_T1_
        .type           _ZN2at6native29vectorized_elementwise_kernelILi4EZZZNS0_65_GLOBAL__N__cd49fe81_27_ActivationSoftplusKernel_cu_9e10b42f_309424softplus_backward_kernelERNS_18TensorIteratorBaseERKN3c106ScalarES8_ENKUlvE_clEvENKUlvE1_clEvEUlNS5_4HalfESB_E_St5arrayIPcLm3EEEEviT0_T1_,@function
        .size           _ZN2at6native29vectorized_elementwise_kernelILi4EZZZNS0_65_GLOBAL__N__cd49fe81_27_ActivationSoftplusKernel_cu_9e10b42f_309424softplus_backward_kernelERNS_18TensorIteratorBaseERKN3c106ScalarES8_ENKUlvE_clEvENKUlvE1_clEvEUlNS5_4HalfESB_E_St5arrayIPcLm3EEEEviT0_T1_,(.L_x_7104 - _ZN2at6native29vectorized_elementwise_kernelILi4EZZZNS0_65_GLOBAL__N__cd49fe81_27_ActivationSoftplusKernel_cu_9e10b42f_309424softplus_backward_kernelERNS_18TensorIteratorBaseERKN3c106ScalarES8_ENKUlvE_clEvENKUlvE1_clEvEUlNS5_4HalfESB_E_St5arrayIPcLm3EEEEviT0_T1_)
        .other          _ZN2at6native29vectorized_elementwise_kernelILi4EZZZNS0_65_GLOBAL__N__cd49fe81_27_ActivationSoftplusKernel_cu_9e10b42f_309424softplus_backward_kernelERNS_18TensorIteratorBaseERKN3c106ScalarES8_ENKUlvE_clEvENKUlvE1_clEvEUlNS5_4HalfESB_E_St5arrayIPcLm3EEEEviT0_T1_,@"STO_CUDA_ENTRY STV_DEFAULT"
_ZN2at6native29vectorized_elementwise_kernelILi4EZZZNS0_65_GLOBAL__N__cd49fe81_27_ActivationSoftplusKernel_cu_9e10b42f_309424softplus_backward_kernelERNS_18TensorIteratorBaseERKN3c106ScalarES8_ENKUlvE_clEvENKUlvE1_clEvEUlNS5_4HalfESB_E_St5arrayIPcLm3EEEEviT0_T1_:
.text._ZN2at6native29vectorized_elementwise_kernelILi4EZZZNS0_65_GLOBAL__N__cd49fe81_27_ActivationSoftplusKernel_cu_9e10b42f_309424softplus_backward_kernelERNS_18TensorIteratorBaseERKN3c106ScalarES8_ENKUlvE_clEvENKUlvE1_clEvEUlNS5_4HalfESB_E_St5arrayIPcLm3EEEEviT0_T1_:
        /* <DEDUP_REMOVED lines=15> */
[----:B------:R3:W4:Y:S04]  /*00f0*/  LDG.E.64 R4, [R14.64] ;  /* 0x000000040e047981 */ /* 0x000728000c1e1b00 */
[----:B------:R3:W5:Y:S01]  /*0100*/  LDG.E.64 R2, [R14.64+0x400] ;  /* 0x000400040e027981 */ /* 0x000762000c1e1b00 */
[--C-:B--2---:R-:W-:Y:S02]  /*0110*/  HADD2.F32 R16, -RZ, R10.reuse.H0_H0 ;  /* 0x2000000aff107230 */ /* 0x104fe40000004100 */
[----:B------:R-:W-:Y:S02]  /*0120*/  HADD2.F32 R10, -RZ, R10.H1_H1 ;  /* 0x3000000aff0a7230 */ /* 0x000fe40000004100 */
[--C-:B0-----:R-:W-:Y:S01]  /*0130*/  HADD2.F32 R12, -RZ, R11.reuse.H0_H0 ;  /* 0x2000000bff0c7230 */ /* 0x101fe20000004100 */
[----:B------:R-:W-:Y:S01]  /*0140*/  FMUL.FTZ R16, R16, c[0x0][0x168] ;  /* 0x00005a0010107a20 */ /* 0x000fe20000410000 */
[--C-:B---3--:R-:W-:Y:S01]  /*0150*/  HADD2.F32 R14, -RZ, R8.reuse.H0_H0 ;  /* 0x20000008ff0e7230 */ /* 0x108fe20000004100 */
[----:B------:R-:W-:Y:S01]  /*0160*/  FMUL.FTZ R10, R10, c[0x0][0x168] ;  /* 0x00005a000a0a7a20 */ /* 0x000fe20000410000 */
[----:B------:R-:W-:Y:S01]  /*0170*/  HADD2.F32 R8, -RZ, R8.H1_H1 ;  /* 0x30000008ff087230 */ /* 0x000fe20000004100 */
[----:B------:R-:W-:Y:S01]  /*0180*/  FMUL.FTZ R12, R12, c[0x0][0x168] ;  /* 0x00005a000c0c7a20 */ /* 0x000fe20000410000 */
[----:B------:R-:W-:Y:S01]  /*0190*/  FSETP.GT.FTZ.AND P6, PT, R16, c[0x0][0x16c], PT ;  /* 0x00005b0010007a0b */ /* 0x000fe20003fd4000 */
[----:B------:R-:W-:Y:S01]  /*01a0*/  HADD2.F32 R11, -RZ, R11.H1_H1 ;  /* 0x3000000bff0b7230 */ /* 0x000fe20000004100 */
[----:B------:R-:W-:Y:S01]  /*01b0*/  FSETP.GT.FTZ.AND P5, PT, R10, c[0x0][0x16c], PT ;  /* 0x00005b000a007a0b */ /* 0x000fe20003fb4000 */
[--C-:B------:R-:W-:Y:S01]  /*01c0*/  HADD2.F32 R15, -RZ, R9.reuse.H0_H0 ;  /* 0x20000009ff0f7230 */ /* 0x100fe20000004100 */
[----:B------:R-:W-:Y:S01]  /*01d0*/  FSETP.GT.FTZ.AND P4, PT, R12, c[0x0][0x16c], PT ;  /* 0x00005b000c007a0b */ /* 0x000fe20003f94000 */
[----:B------:R-:W-:Y:S01]  /*01e0*/  HADD2.F32 R9, -RZ, R9.H1_H1 ;  /* 0x30000009ff097230 */ /* 0x000fe20000004100 */
[----:B------:R-:W-:-:S02]  /*01f0*/  FMUL.FTZ R14, R14, c[0x0][0x168] ;  /* 0x00005a000e0e7a20 */ /* 0x000fc40000410000 */
[----:B------:R-:W-:Y:S02]  /*0200*/  FMUL.FTZ R11, R11, c[0x0][0x168] ;  /* 0x00005a000b0b7a20 */ /* 0x000fe40000410000 */
[----:B------:R-:W-:Y:S01]  /*0210*/  FMUL.FTZ R15, R15, c[0x0][0x168] ;  /* 0x00005a000f0f7a20 */ /* 0x000fe20000410000 */
[----:B------:R-:W-:Y:S02]  /*0220*/  FSETP.GT.FTZ.AND P2, PT, R14, c[0x0][0x16c], PT ;  /* 0x00005b000e007a0b */ /* 0x000fe40003f54000 */
[----:B------:R-:W-:Y:S01]  /*0230*/  @!P6 FMUL.FTZ R13, R16, 1.4426950216293334961 ;  /* 0x3fb8aa3b100de820 */ /* 0x000fe20000410000 */
[----:B------:R-:W-:Y:S01]  /*0240*/  FSETP.GT.FTZ.AND P3, PT, R11, c[0x0][0x16c], PT ;  /* 0x00005b000b007a0b */ /* 0x000fe20003f74000 */
[----:B------:R-:W-:Y:S01]  /*0250*/  @!P5 FMUL.FTZ R18, R10, 1.4426950216293334961 ;  /* 0x3fb8aa3b0a12d820 */ /* 0x000fe20000410000 */
[----:B------:R-:W-:Y:S01]  /*0260*/  FSETP.GT.FTZ.AND P0, PT, R15, c[0x0][0x16c], PT ;  /* 0x00005b000f007a0b */ /* 0x000fe20003f14000 */
[----:B------:R-:W-:Y:S02]  /*0270*/  @!P4 FMUL.FTZ R17, R12, 1.4426950216293334961 ;  /* 0x3fb8aa3b0c11c820 */ /* 0x000fe40000410000 */
[----:B------:R-:W0:Y:S01]  /*0280*/  @!P6 MUFU.EX2 R13, R13 ;  /* 0x0000000d000de308 */ /* 0x000e220000000800 */
[----:B------:R-:W-:Y:S01]  /*0290*/  FMUL.FTZ R12, R8, c[0x0][0x168] ;  /* 0x00005a00080c7a20 */ /* 0x000fe20000410000 */
[----:B----4-:R-:W-:-:S04]  /*02a0*/  HADD2.F32 R8, -RZ, R4.H0_H0 ;  /* 0x20000004ff087230 */ /* 0x010fc80000004100 */
[----:B------:R-:W-:Y:S02]  /*02b0*/  FSETP.GT.FTZ.AND P1, PT, R12, c[0x0][0x16c], PT ;  /* 0x00005b000c007a0b */ /* 0x000fe40003f34000 */
[----:B------:R-:W1:Y:S01]  /*02c0*/  @!P5 MUFU.EX2 R18, R18 ;  /* 0x000000120012d308 */ /* 0x000e620000000800 */
[----:B------:R-:W-:Y:S02]  /*02d0*/  @!P3 FMUL.FTZ R20, R11, 1.4426950216293334961 ;  /* 0x3fb8aa3b0b14b820 */ /* 0x000fe40000410000 */
[----:B0-----:R-:W-:-:S05]  /*02e0*/  @!P6 FADD.FTZ R10, R13, 1 ;  /* 0x3f8000000d0ae421 */ /* 0x001fca0000010000 */
[----:B------:R-:W-:Y:S01]  /*02f0*/  @!P4 MUFU.EX2 R17, R17 ;  /* 0x000000110011c308 */ /* 0x000fe20000000800 */
[----:B------:R-:W-:Y:S02]  /*0300*/  @!P6 FMUL.FTZ R13, R8, R13 ;  /* 0x0000000d080de220 */ /* 0x000fe40000410000 */
[----:B-1----:R-:W-:-:S05]  /*0310*/  @!P5 FADD.FTZ R19, R18, 1 ;  /* 0x3f8000001213d421 */ /* 0x002fca0000010000 */
[----:B------:R0:W1:Y:S08]  /*0320*/  @!P6 MUFU.RCP R16, R10 ;  /* 0x0000000a0010e308 */ /* 0x0000700000001000 */
[----:B------:R-:W2:Y:S01]  /*0330*/  @!P3 MUFU.EX2 R20, R20 ;  /* 0x000000140014b308 */ /* 0x000ea20000000800 */
[----:B0-----:R-:W-:Y:S02]  /*0340*/  FMUL.FTZ R10, R9, c[0x0][0x168] ;  /* 0x00005a00090a7a20 */ /* 0x001fe40000410000 */
[----:B------:R-:W-:-:S02]  /*0350*/  @!P2 FMUL.FTZ R9, R14, 1.4426950216293334961 ;  /* 0x3fb8aa3b0e09a820 */ /* 0x000fc40000410000 */
[----:B------:R-:W-:Y:S02]  /*0360*/  @!P1 FMUL.FTZ R14, R12, 1.4426950216293334961 ;  /* 0x3fb8aa3b0c0e9820 */ /* 0x000fe40000410000 */
[----:B------:R-:W-:Y:S01]  /*0370*/  @!P0 FMUL.FTZ R12, R15, 1.4426950216293334961 ;  /* 0x3fb8aa3b0f0c8820 */ /* 0x000fe20000410000 */
[----:B------:R-:W0:Y:S01]  /*0380*/  @!P5 MUFU.RCP R19, R19 ;  /* 0x000000130013d308 */ /* 0x000e220000001000 */
[----:B-1----:R-:W-:Y:S01]  /*0390*/  @!P6 FMUL.FTZ R8, R13, R16 ;  /* 0x000000100d08e220 */ /* 0x002fe20000410000 */
[----:B------:R-:W-:Y:S01]  /*03a0*/  FSETP.GT.FTZ.AND P6, PT, R10, c[0x0][0x16c], PT ;  /* 0x00005b000a007a0b */ /* 0x000fe20003fd4000 */
[----:B------:R-:W-:Y:S01]  /*03b0*/  @!P4 FADD.FTZ R21, R17, 1 ;  /* 0x3f8000001115c421 */ /* 0x000fe20000010000 */
[----:B------:R-:W-:Y:S02]  /*03c0*/  HADD2.F32 R15, -RZ, R4.H1_H1 ;  /* 0x30000004ff0f7230 */ /* 0x000fe40000004100 */
[--C-:B------:R-:W-:Y:S02]  /*03d0*/  HADD2.F32 R4, -RZ, R5.reuse.H0_H0 ;  /* 0x20000005ff047230 */ /* 0x100fe40000004100 */
[----:B------:R-:W1:Y:S01]  /*03e0*/  @!P2 MUFU.EX2 R9, R9 ;  /* 0x000000090009a308 */ /* 0x000e620000000800 */
[----:B--2---:R-:W-:Y:S01]  /*03f0*/  @!P3 FADD.FTZ R22, R20, 1 ;  /* 0x3f8000001416b421 */ /* 0x004fe20000010000 */
[----:B------:R-:W-:Y:S01]  /*0400*/  HADD2.F32 R5, -RZ, R5.H1_H1 ;  /* 0x30000005ff057230 */ /* 0x000fe20000004100 */
[----:B------:R-:W-:-:S02]  /*0410*/  @!P4 FMUL.FTZ R24, R4, R17 ;  /* 0x000000110418c220 */ /* 0x000fc40000410000 */
[----:B------:R-:W-:Y:S02]  /*0420*/  @!P5 FMUL.FTZ R18, R15, R18 ;  /* 0x000000120f12d220 */ /* 0x000fe40000410000 */
[----:B------:R-:W-:Y:S01]  /*0430*/  @!P6 FMUL.FTZ R11, R10, 1.4426950216293334961 ;  /* 0x3fb8aa3b0a0be820 */ /* 0x000fe20000410000 */
[----:B------:R-:W2:Y:S01]  /*0440*/  @!P1 MUFU.EX2 R14, R14 ;  /* 0x0000000e000e9308 */ /* 0x000ea20000000800 */
[----:B0-----:R-:W-:Y:S01]  /*0450*/  @!P5 FMUL.FTZ R15, R18, R19 ;  /* 0x00000013120fd220 */ /* 0x001fe20000410000 */
[--C-:B-----5:R-:W-:Y:S01]  /*0460*/  HADD2.F32 R18, -RZ, R2.reuse.H0_H0 ;  /* 0x20000002ff127230 */ /* 0x120fe20000004100 */
[----:B------:R-:W-:Y:S01]  /*0470*/  @!P3 FMUL.FTZ R23, R5, R20 ;  /* 0x000000140517b220 */ /* 0x000fe20000410000 */
[----:B------:R-:W-:Y:S02]  /*0480*/  HADD2.F32 R19, -RZ, R2.H1_H1 ;  /* 0x30000002ff137230 */ /* 0x000fe40000004100 */
[----:B------:R-:W-:Y:S01]  /*0490*/  HADD2.F32 R20, -RZ, R3.H1_H1 ;  /* 0x30000003ff147230 */ /* 0x000fe20000004100 */
[----:B------:R-:W-:Y:S01]  /*04a0*/  F2FP.PACK_AB R8, R15, R8 ;  /* 0x000000080f08723e */ /* 0x000fe200000000ff */
[----:B------:R-:W0:Y:S01]  /*04b0*/  @!P0 MUFU.EX2 R12, R12 ;  /* 0x0000000c000c8308 */ /* 0x000e220000000800 */
[----:B-1----:R-:W-:-:S02]  /*04c0*/  @!P2 FADD.FTZ R10, R9, 1 ;  /* 0x3f800000090aa421 */ /* 0x002fc40000010000 */
[----:B------:R-:W-:-:S05]  /*04d0*/  @!P2 FMUL.FTZ R9, R18, R9 ;  /* 0x000000091209a220 */ /* 0x000fca0000410000 */
[----:B------:R-:W1:Y:S01]  /*04e0*/  @!P6 MUFU.EX2 R11, R11 ;  /* 0x0000000b000be308 */ /* 0x000e620000000800 */
[----:B--2---:R-:W-:Y:S02]  /*04f0*/  @!P1 FADD.FTZ R13, R14, 1 ;  /* 0x3f8000000e0d9421 */ /* 0x004fe40000010000 */
[----:B------:R-:W-:-:S05]  /*0500*/  @!P1 FMUL.FTZ R14, R19, R14 ;  /* 0x0000000e130e9220 */ /* 0x000fca0000410000 */
[----:B------:R-:W2:Y:S01]  /*0510*/  @!P4 MUFU.RCP R21, R21 ;  /* 0x000000150015c308 */ /* 0x000ea20000001000 */
[----:B0-----:R-:W-:Y:S02]  /*0520*/  @!P0 FADD.FTZ R16, R12, 1 ;  /* 0x3f8000000c108421 */ /* 0x001fe40000010000 */
[----:B-1----:R-:W-:-:S05]  /*0530*/  @!P6 FADD.FTZ R25, R11, 1 ;  /* 0x3f8000000b19e421 */ /* 0x002fca0000010000 */
[----:B------:R-:W0:Y:S01]  /*0540*/  @!P2 MUFU.RCP R10, R10 ;  /* 0x0000000a000aa308 */ /* 0x000e220000001000 */
[----:B--2---:R-:W-:-:S07]  /*0550*/  @!P4 FMUL.FTZ R4, R24, R21 ;  /* 0x000000151804c220 */ /* 0x004fce0000410000 */
[----:B------:R-:W1:Y:S01]  /*0560*/  @!P1 MUFU.RCP R13, R13 ;  /* 0x0000000d000d9308 */ /* 0x000e620000001000 */
[----:B------:R-:W-:Y:S01]  /*0570*/  HADD2.F32 R21, -RZ, R3.H0_H0 ;  /* 0x20000003ff157230 */ /* 0x000fe20000004100 */
[----:B------:R-:W-:-:S04]  /*0580*/  IMAD.WIDE.U32 R2, R0, R7, c[0x0][0x178] ;  /* 0x00005e0000027625 */ /* 0x000fc800078e0007 */
[----:B------:R-:W-:Y:S02]  /*0590*/  @!P0 FMUL.FTZ R7, R21, R12 ;  /* 0x0000000c15078220 */ /* 0x000fe40000410000 */
[----:B------:R-:W2:Y:S01]  /*05a0*/  @!P3 MUFU.RCP R22, R22 ;  /* 0x000000160016b308 */ /* 0x000ea20000001000 */
[----:B------:R-:W-:Y:S02]  /*05b0*/  @!P6 FMUL.FTZ R0, R20, R11 ;  /* 0x0000000b1400e220 */ /* 0x000fe40000410000 */
[----:B0-----:R-:W-:Y:S02]  /*05c0*/  @!P2 FMUL.FTZ R18, R9, R10 ;  /* 0x0000000a0912a220 */ /* 0x001fe40000410000 */
[----:B------:R-:W-:-:S03]  /*05d0*/  IMAD.WIDE R2, R6, 0x8, R2 ;  /* 0x0000000806027825 */ /* 0x000fc600078e0202 */
[----:B------:R-:W0:Y:S01]  /*05e0*/  @!P0 MUFU.RCP R16, R16 ;  /* 0x0000001000108308 */ /* 0x000e220000001000 */
[----:B-1----:R-:W-:-:S05]  /*05f0*/  @!P1 FMUL.FTZ R19, R14, R13 ;  /* 0x0000000d0e139220 */ /* 0x002fca0000410000 */
[----:B------:R-:W-:Y:S02]  /*0600*/  F2FP.PACK_AB R18, R19, R18 ;  /* 0x000000121312723e */ /* 0x000fe400000000ff */
[----:B------:R-:W1:Y:S01]  /*0610*/  @!P6 MUFU.RCP R17, R25 ;  /* 0x000000190011e308 */ /* 0x000e620000001000 */
[----:B--2---:R-:W-:-:S05]  /*0620*/  @!P3 FMUL.FTZ R5, R23, R22 ;  /* 0x000000161705b220 */ /* 0x004fca0000410000 */
[----:B------:R-:W-:Y:S01]  /*0630*/  F2FP.PACK_AB R9, R5, R4 ;  /* 0x000000040509723e */ /* 0x000fe200000000ff */
[----:B0-----:R-:W-:-:S04]  /*0640*/  @!P0 FMUL.FTZ R21, R7, R16 ;  /* 0x0000001007158220 */ /* 0x001fc80000410000 */
[----:B------:R-:W-:Y:S01]  /*0650*/  STG.E.64 [R2.64], R8 ;  /* 0x0000000802007986 */ /* 0x000fe2000c101b04 */
[----:B-1----:R-:W-:-:S05]  /*0660*/  @!P6 FMUL.FTZ R20, R0, R17 ;  /* 0x000000110014e220 */ /* 0x002fca0000410000 */
[----:B------:R-:W-:-:S05]  /*0670*/  F2FP.PACK_AB R19, R20, R21 ;  /* 0x000000151413723e */ /* 0x000fca00000000ff */
[----:B------:R-:W-:Y:S01]  /*0680*/  STG.E.64 [R2.64+0x400], R18 ;  /* 0x0004001202007986 */ /* 0x000fe2000c101b04 */
[----:B------:R-:W-:Y:S05]  /*0690*/  EXIT ;  /* 0x000000000000794d */ /* 0x000fea0003800000 */
.L_x_1720:
        /* <DEDUP_REMOVED lines=100> */
.L_x_1722:
[----:B------:R-:W-:Y:S05]  /*0ce0*/  BSYNC B0 ;  /* 0x0000000000007941 */ /* 0x000fea0003800000 */
.L_x_1721:
        /* <DEDUP_REMOVED lines=20> */
.L_x_1724:
[----:B------:R-:W-:Y:S05]  /*0e30*/  BSYNC B0 ;  /* 0x0000000000007941 */ /* 0x000fea0003800000 */
.L_x_1723:
        /* <DEDUP_REMOVED lines=17> */
.L_x_1726:
[----:B------:R-:W-:Y:S05]  /*0f50*/  BSYNC B0 ;  /* 0x0000000000007941 */ /* 0x000fea0003800000 */
.L_x_1725:
        /* <DEDUP_REMOVED lines=13> */
.L_x_1728:
[----:B------:R-:W-:Y:S05]  /*1030*/  BSYNC B0 ;  /* 0x0000000000007941 */ /* 0x000fea0003800000 */
.L_x_1727:
        /* <DEDUP_REMOVED lines=13> */
.L_x_1730:
[----:B------:R-:W-:Y:S05]  /*1110*/  BSYNC B0 ;  /* 0x0000000000007941 */ /* 0x000fea0003800000 */
.L_x_1729:
        /* <DEDUP_REMOVED lines=13> */
.L_x_1732:
[----:B------:R-:W-:Y:S05]  /*11f0*/  BSYNC B0 ;  /* 0x0000000000007941 */ /* 0x000fea0003800000 */
.L_x_1731:
        /* <DEDUP_REMOVED lines=13> */
.L_x_1734:
[----:B------:R-:W-:Y:S05]  /*12d0*/  BSYNC B0 ;  /* 0x0000000000007941 */ /* 0x000fea0003800000 */
.L_x_1733:
        /* <DEDUP_REMOVED lines=13> */
.L_x_1736:
[----:B------:R-:W-:Y:S05]  /*13b0*/  BSYNC B0 ;  /* 0x0000000000007941 */ /* 0x000fea0003800000 */
.L_x_1735:
        /* <DEDUP_REMOVED lines=18> */
.L_x_1739:
[----:B0-----:R-:W-:-:S13]  /*14e0*/  ISETP.GE.AND P0, PT, R9, R8, PT ;  /* 0x000000080900720c */ /* 0x001fda0003f06270 */
[----:B------:R-:W-:Y:S05]  /*14f0*/  @P0 BRA `(.L_x_1741) ;  /* 0x000000c000000947 */ /* 0x000fea0003800000 */
[----:B------:R-:W-:Y:S01]  /*1500*/  MOV R3, 0x2 ;  /* 0x0000000200037802 */ /* 0x000fe20000000f00 */
[----:B------:R-:W-:Y:S01]  /*1510*/  IMAD.IADD R2, R0, 0x1, R9 ;  /* 0x0000000100027824 */ /* 0x000fe200078e0209 */
[----:B------:R-:W-:-:S03]  /*1520*/  IADD3 R9, R9, 0x80, RZ ;  /* 0x0000008009097810 */ /* 0x000fc60007ffe0ff */
[----:B------:R-:W-:-:S05]  /*1530*/  IMAD.WIDE.U32 R2, R2, R3, c[0x0][0x178] ;  /* 0x00005e0002027625 */ /* 0x000fca00078e0003 */
[----:B-----5:R0:W-:Y:S02]  /*1540*/  STG.E.U16 [R2.64], R10 ;  /* 0x0000000a02007986 */ /* 0x0201e4000c101504 */
.L_x_1740:
[----:B------:R-:W-:-:S13]  /*1550*/  ISETP.GE.AND P0, PT, R9, R8, PT ;  /* 0x000000080900720c */ /* 0x000fda0003f06270 */
[----:B------:R-:W-:Y:S05]  /*1560*/  @P0 BRA `(.L_x_1742) ;  /* 0x000000d000000947 */ /* 0x000fea0003800000 */
[----:B0-----:R-:W-:Y:S01]  /*1570*/  HFMA2.MMA R3, -RZ, RZ, 0, 1.1920928955078125e-07 ;  /* 0x00000002ff037435 */ /* 0x001fe200000001ff */
[----:B------:R-:W-:Y:S02]  /*1580*/  IADD3 R2, R0, R9, RZ ;  /* 0x0000000900027210 */ /* 0x000fe40007ffe0ff */
[----:B------:R-:W-:-:S07]  /*1590*/  IADD3 R9, R9, 0x80, RZ ;  /* 0x0000008009097810 */ /* 0x000fce0007ffe0ff */
[----:B------:R-:W-:-:S05]  /*15a0*/  IMAD.WIDE.U32 R2, R2, R3, c[0x0][0x178] ;  /* 0x00005e0002027625 */ /* 0x000fca00078e0003 */
[----:B------:R0:W-:Y:S02]  /*15b0*/  STG.E.U16 [R2.64], R11 ;  /* 0x0000000b02007986 */ /* 0x0001e4000c101504 */
.L_x_1741:
        /* <DEDUP_REMOVED lines=8> */
.L_x_1742:
[----:B------:R-:W-:Y:S05]  /*1640*/  BSYNC B1 ;  /* 0x0000000000017941 */ /* 0x000fea0003800000 */
.L_x_1738:
[----:B------:R-:W-:-:S13]  /*1650*/  ISETP.GE.AND P0, PT, R9, R8, PT ;  /* 0x000000080900720c */ /* 0x000fda0003f06270 */
[----:B0-----:R-:W-:Y:S02]  /*1660*/  @!P0 IADD3 R2, R0, R9, RZ ;  /* 0x0000000900028210 */ /* 0x001fe40007ffe0ff */
[----:B------:R-:W-:Y:S02]  /*1670*/  @!P0 MOV R3, 0x2 ;  /* 0x0000000200038802 */ /* 0x000fe40000000f00 */
[----:B------:R-:W-:-:S03]  /*1680*/  @!P0 IADD3 R9, R9, 0x80, RZ ;  /* 0x0000008009098810 */ /* 0x000fc60007ffe0ff */
[----:B------:R-:W-:-:S05]  /*1690*/  @!P0 IMAD.WIDE.U32 R2, R2, R3, c[0x0][0x178] ;  /* 0x00005e0002028625 */ /* 0x000fca00078e0003 */
[----:B------:R0:W-:Y:S02]  /*16a0*/  @!P0 STG.E.U16 [R2.64], R13 ;  /* 0x0000000d02008986 */ /* 0x0001e4000c101504 */
.L_x_1743:
[----:B------:R-:W-:Y:S05]  /*16b0*/  BSYNC B0 ;  /* 0x0000000000007941 */ /* 0x000fea0003800000 */
.L_x_1737:
        /* <DEDUP_REMOVED lines=8> */
.L_x_1744:
        /* <DEDUP_REMOVED lines=12> */
.L_x_7104:


//--------------------- .text._ZN2at6native29vectorized_elementwise_kernelILi8EZZZNS0_65_GLOBAL__N__cd49fe81_27_ActivationSoftplusKernel_cu_9e10b42f_309424softplus_backward_kernelERNS_18TensorIteratorBaseERKN3c106ScalarES8_ENKUlvE_clEvENKUlvE1_clEvEUlNS5_4HalfESB_E_St5arrayIPcLm3EEEEviT0_T1_ --------------------------
	.section	.text._ZN2at6native29vectorized_elementwise_kernelILi8EZZZNS0_65_GLOBAL__N__cd49fe81_27_ActivationSoftplusKernel_cu_9e10b42f_309424softplus_backward_kernelERNS_18TensorIteratorBaseERKN3c106ScalarES8_ENKUlvE_clEvENKUlvE1_clEvEUlNS5_4HalfESB_E_St5arrayIPcLm3EEEEviT0_T1_,"ax",@progbits
	.sectioninfo	@"SHI_REGISTERS=4"
	.align	128
        .global         _ZN2at6native29vectorized_elementwise_kernelILi8EZZZNS0_65_GLOBAL__N__cd49fe81_27_ActivationSoftplusKernel_cu_9e10b42f_309424softplus_backward_kernelERNS_18TensorIteratorBaseERKN3c106ScalarES8_ENKUlvE_clEvENKUlvE1_clEvEUlNS5_4HalfESB_E_St5arrayIPcLm3EEEEviT0_T1_
        .type           _ZN2at6native29vectorized_elementwise_kernelILi8EZZZNS0_65_GLOBAL__N__cd49fe81_27_ActivationSoftplusKernel_cu_9e10b42f_309424softplus_backward_kernelERNS_18TensorIteratorBaseERKN3c106ScalarES8_ENKUlvE_clEvENKUlvE1_clEvEUlNS5_4HalfESB_E_St5arrayIPcLm3EEEEviT0_T1_,@function
        .size           _ZN2at6native29vectorized_elementwise_kernelILi8EZZZNS0_65_GLOBAL__N__cd49fe81_27_ActivationSoftplusKernel_cu_9e10b42f_309424softplus_backward_kernelERNS_18TensorIteratorBaseERKN3c106ScalarES8_ENKUlvE_clEvENKUlvE1_clEvEUlNS5_4HalfESB_E_St5arrayIPcLm3EEEEviT0_T1_,(.L_x_7105 - _ZN2at6native29vectorized_elementwise_kernelILi8EZZZNS0_65_GLOBAL__N__cd49fe81_27_ActivationSoftplusKernel_cu_9e10b42f_309424softplus_backward_kernelERNS_18TensorIteratorBaseERKN3c106ScalarES8_ENKUlvE_clEvENKUlvE1_clEvEUlNS5_4HalfESB_E_St5arrayIPcLm3EEEEviT0_T1_)
        .other          _ZN2at6native29vectorized_elementwise_kernelILi8EZZZNS0_65_GLOBAL__N__cd49fe81_27_ActivationSoftplusKernel_cu_9e10b42f_309424softplus_backward_kernelERNS_18TensorIteratorBaseERKN3c106ScalarES8_ENKUlvE_clEvENKUlvE1_clEvEUlNS5_4HalfESB_E_St5arrayIPcLm3EEEEviT0_T1_,@"STO_CUDA_ENTRY STV_DEFAULT"
_ZN2at6native29vectorized_elementwise_kernelILi8EZZZNS0_65_GLOBAL__N__cd49fe81_27_ActivationSoftplusKernel_cu_9e10b42f_309424softplus_backward_kernelERNS_18TensorIteratorBaseERKN3c106ScalarES8_ENKUlvE_clEvENKUlvE1_clEvEUlNS5_4HalfESB_E_St5arrayIPcLm3EEEEviT0_T1_:
.text._ZN2at6native29vectorized_elementwise_kernelILi8EZZZNS0_65_GLOBAL__N__cd49fe81_27_ActivationSoftplusKernel_cu_9e10b42f_309424softplus_backward_kernelERNS_18TensorIteratorBaseERKN3c106ScalarES8_ENKUlvE_clEvENKUlvE1_clEvEUlNS5_4HalfESB_E_St5arrayIPcLm3EEEEviT0_T1_:
[----:B------:R-:W-:Y:S02]  /*0000*/  MOV R1, c[0x0][0x28] ;  /* 0x00000a0000017a02 */ /* 0x000fe40000000f00 */
[----:B------:R-:W-:Y:S05]  /*0010*/  EXIT ;  /* 0x000000000000794d */ /* 0x000fea0003800000 */
.L_x_1745:
        /* <DEDUP_REMOVED lines=14> */
.L_x_7105:


//--------------------- .text._ZN2at6native18elementwise_kernelILi128ELi4EZNS0_15gpu_kernel_implIZZZNS0_65_GLOBAL__N__cd49fe81_27_ActivationSoftplusKernel_cu_9e10b42f_309424softplus_backward_kernelERNS_18TensorIteratorBaseERKN3c106ScalarES9_ENKUlvE_clEvENKUlvE0_clEvEUlffE_EEvS5_RKT_EUliE_EEviT1_ --------------------------
	.section	.text._ZN2at6native18elementwise_kernelILi128ELi4EZNS0_15gpu_kernel_implIZZZNS0_65_GLOBAL__N__cd49fe81_27_ActivationSoftplusKernel_cu_9e10b42f_309424softplus_backward_kernelERNS_18TensorIteratorBaseERKN3c106ScalarES9_ENKUlvE_clEvENKUlvE0_clEvEUlffE_EEvS5_RKT_EUliE_EEviT1_,"ax",@progbits
	.sectioninfo	@"SHI_REGISTERS=27"
	.align	128
        .global         _ZN2at6native18elementwise_kernelILi128ELi4EZNS0_15gpu_kernel_implIZZZNS0_65_GLOBAL__N__cd49fe81_27_ActivationSoftplusKernel_cu_9e10b42f_309424softplus_backward_kernelERNS_18TensorIteratorBaseERKN3c106ScalarES9_ENKUlvE_clEvENKUlvE0_clEvEUlffE_EEvS5_RKT_EUliE_EEviT1_
        .type           _ZN2at6native18elementwise_kernelILi128ELi4EZNS0_15gpu_kernel_implIZZZNS0_65_GLOBAL__N__cd49fe81_27_ActivationSoftplusKernel_cu_9e10b42f_309424softplus_backward_kernelERNS_18TensorIteratorBaseERKN3c106ScalarES9_ENKUlvE_clEvENKUlvE0_clEvEUlffE_EEvS5_RKT_EUliE_EEviT1_,@function
        .size           _ZN2at6native18elementwise_kernelILi128ELi4EZNS0_15gpu_kernel_implIZZZNS0_65_GLOBAL__N__cd49fe81_27_ActivationSoftplusKernel_cu_9e10b42f_309424softplus_backward_kernelERNS_18TensorIteratorBaseERKN3c106ScalarES9_ENKUlvE_clEvENKUlvE0_clEvEUlffE_EEvS5_RKT_EUliE_EEviT1_,(.L_x_7106 - _ZN2at6native18elementwise_kernelILi128ELi4EZNS0_15gpu_kernel_implIZZZNS0_65_GLOBAL__N__cd49fe81_27_ActivationSoftplusKernel_cu_9e10b42f_309424softplus_backward_kernelERNS_18TensorIteratorBaseERKN3c106ScalarES9_ENKUlvE_clEvENKUlvE0_clEvEUlffE_EEvS5_RKT_EUliE_EEviT1_)
        .other          _ZN2at6native18elementwise_kernelILi128ELi4EZNS0_15gpu_kernel_implIZZZNS0_65_GLOBAL__N__cd49fe81_27_ActivationSoftplusKernel_cu_9e10b42f_309424softplus_backward_kernelERNS_18TensorIteratorBaseERKN3c106ScalarES9_ENKUlvE_clEvENKUlvE0_clEvEUlffE_EEvS5_RKT_EUliE_EEviT1_,@"STO_CUDA_ENTRY STV_DEFAULT"
_ZN2at6native18elementwise_kernelILi128ELi4EZNS0_15gpu_kernel_implIZZZNS0_65_GLOBAL__N__cd49fe81_27_ActivationSoftplusKernel_cu_9e10b42f_309424softplus_backward_kernelERNS_18TensorIteratorBaseERKN3c106ScalarES9_ENKUlvE_clEvENKUlvE0_clEvEUlffE_EEvS5_RKT_EUliE_EEviT1_:
.text._ZN2at6native18elementwise_kernelILi128ELi4EZNS0_15gpu_kernel_implIZZZNS0_65_GLOBAL__N__cd49fe81_27_ActivationSoftplusKernel_cu_9e10b42f_309424softplus_backward_kernelERNS_18TensorIteratorBaseERKN3c106ScalarES9_ENKUlvE_clEvENKUlvE0_clEvEUlffE_EEvS5_RKT_EUliE_EEviT1_:
        /* <DEDUP_REMOVED lines=263> */
.L_x_1748:
[----:B------:R-:W0:Y:S01]  /*1070*/  LDC.U8 R5, c[0x0][0x3f1] ;  /* 0x0000fc40ff057b82 */ /* 0x000e220000000000 */
[----:B------:R-:W-:Y:S01]  /*1080*/  IADD3 R16, P1, R16, c[0x0][0x3c8], RZ ;  /* 0x0000f20010107a10 */ /* 0x000fe20007f3e0ff */
[----:B------:R-:W-:Y:S01]  /*1090*/  BSSY B6, `(.L_x_1749) ;  /* 0x00000df000067945 */ /* 0x000fe20003800000 */
        /* <DEDUP_REMOVED lines=15> */
[----:B--2---:R0:W1:Y:S01]  /*1190*/  I2F.S16 R22, R2 ;  /* 0x0000000200167306 */ /* 0x0040620000101400 */
[----:B------:R-:W-:Y:S05]  /*11a0*/  BRA `(.L_x_1755) ;  /* 0x00000cd000007947 */ /* 0x000fea0003800000 */
.L_x_1753:
[----:B------:R-:W2:Y:S02]  /*11b0*/  LDG.E.U8 R2, [R2.64] ;  /* 0x0000002402027981 */ /* 0x000ea4000c1e1100 */
[----:B--2---:R0:W1:Y:S01]  /*11c0*/  I2F.U16 R22, R2 ;  /* 0x0000000200167306 */ /* 0x0040620000101000 */
[----:B------:R-:W-:Y:S05]  /*11d0*/  BRA `(.L_x_1755) ;  /* 0x00000ca000007947 */ /* 0x000fea0003800000 */
.L_x_1752:
[----:B------:R-:W-:-:S13]  /*11e0*/  ISETP.NE.AND P0, PT, R4, 0x2, PT ;  /* 0x000000020400780c */ /* 0x000fda0003f05270 */
[----:B------:R-:W-:Y:S05]  /*11f0*/  @!P0 BRA `(.L_x_1756) ;  /* 0x000000a000008947 */ /* 0x000fea0003800000 */
[----:B------:R-:W-:-:S13]  /*1200*/  ISETP.NE.AND P0, PT, R4, 0x3, PT ;  /* 0x000000030400780c */ /* 0x000fda0003f05270 */
[----:B------:R-:W-:Y:S05]  /*1210*/  @!P0 BRA `(.L_x_1757) ;  /* 0x0000005000008947 */ /* 0x000fea0003800000 */
[----:B------:R-:W-:-:S13]  /*1220*/  ISETP.NE.AND P0, PT, R4, 0x4, PT ;  /* 0x000000040400780c */ /* 0x000fda0003f05270 */
[----:B------:R-:W-:Y:S05]  /*1230*/  @P0 BRA `(.L_x_1754) ;  /* 0x00000aa000000947 */ /* 0x000fea0003800000 */
[----:B------:R-:W2:Y:S02]  /*1240*/  LDG.E.64 R22, [R2.64] ;  /* 0x0000002402167981 */ /* 0x000ea4000c1e1b00 */
[----:B--2---:R0:W1:Y:S01]  /*1250*/  I2F.S64 R22, R22 ;  /* 0x0000001600167312 */ /* 0x0040620000301400 */
[----:B------:R-:W-:Y:S05]  /*1260*/  BRA `(.L_x_1755) ;  /* 0x00000c1000007947 */ /* 0x000fea0003800000 */
.L_x_1757:
[----:B------:R-:W2:Y:S02]  /*1270*/  LDG.E R2, [R2.64] ;  /* 0x0000002402027981 */ /* 0x000ea4000c1e1900 */
[----:B--2---:R0:W1:Y:S01]  /*1280*/  I2F R22, R2 ;  /* 0x0000000200167306 */ /* 0x0040620000201400 */
[----:B------:R-:W-:Y:S05]  /*1290*/  BRA `(.L_x_1755) ;  /* 0x00000be000007947 */ /* 0x000fea0003800000 */
.L_x_1756:
[----:B------:R-:W2:Y:S02]  /*12a0*/  LDG.E.U16 R2, [R2.64] ;  /* 0x0000002402027981 */ /* 0x000ea4000c1e1500 */
[----:B--2---:R0:W1:Y:S01]  /*12b0*/  I2F.S16 R22, R2 ;  /* 0x0000000200167306 */ /* 0x0040620000101400 */
[----:B------:R-:W-:Y:S05]  /*12c0*/  BRA `(.L_x_1755) ;  /* 0x00000bb000007947 */ /* 0x000fea0003800000 */
.L_x_1751:
[----:B------:R-:W-:-:S13]  /*12d0*/  ISETP.GT.AND P0, PT, R4, 0x6, PT ;  /* 0x000000060400780c */ /* 0x000fda0003f04270 */
[----:B------:R-:W-:Y:S05]  /*12e0*/  @P0 BRA `(.L_x_1758) ;  /* 0x0000009000000947 */ /* 0x000fea0003800000 */
[----:B------:R-:W-:-:S13]  /*12f0*/  ISETP.NE.AND P0, PT, R4, 0x5, PT ;  /* 0x000000050400780c */ /* 0x000fda0003f05270 */
[----:B------:R-:W-:Y:S05]  /*1300*/  @!P0 BRA `(.L_x_1759) ;  /* 0x0000004000008947 */ /* 0x000fea0003800000 */
[----:B------:R-:W-:-:S13]  /*1310*/  ISETP.NE.AND P0, PT, R4, 0x6, PT ;  /* 0x000000060400780c */ /* 0x000fda0003f05270 */
[----:B------:R-:W-:Y:S05]  /*1320*/  @P0 BRA `(.L_x_1754) ;  /* 0x000009b000000947 */ /* 0x000fea0003800000 */
[----:B------:R0:W5:Y:S01]  /*1330*/  LDG.E R22, [R2.64] ;  /* 0x0000002402167981 */ /* 0x000162000c1e1900 */
[----:B------:R-:W-:Y:S05]  /*1340*/  BRA `(.L_x_1755) ;  /* 0x00000b3000007947 */ /* 0x000fea0003800000 */
.L_x_1759:
[----:B------:R-:W2:Y:S02]  /*1350*/  LDG.E.U16 R2, [R2.64] ;  /* 0x0000002402027981 */ /* 0x000ea4000c1e1500 */
[----:B--2---:R-:W-:Y:S01]  /*1360*/  HADD2.F32 R22, -RZ, R2.H0_H0 ;  /* 0x20000002ff167230 */ /* 0x004fe20000004100 */
[----:B------:R-:W-:Y:S05]  /*1370*/  BRA `(.L_x_1755) ;  /* 0x00000b0000007947 */ /* 0x000fea0003800000 */
.L_x_1758:
[----:B------:R-:W-:-:S13]  /*1380*/  ISETP.NE.AND P0, PT, R4, 0x7, PT ;  /* 0x000000070400780c */ /* 0x000fda0003f05270 */
[----:B------:R-:W-:Y:S05]  /*1390*/  @!P0 BRA `(.L_x_1760) ;  /* 0x0000009000008947 */ /* 0x000fea0003800000 */
[----:B------:R-:W-:-:S13]  /*13a0*/  ISETP.NE.AND P0, PT, R4, 0x8, PT ;  /* 0x000000080400780c */ /* 0x000fda0003f05270 */
[----:B------:R-:W-:Y:S05]  /*13b0*/  @!P0 BRA `(.L_x_1761) ;  /* 0x0000004000008947 */ /* 0x000fea0003800000 */
[----:B------:R-:W-:-:S13]  /*13c0*/  ISETP.NE.AND P0, PT, R4, 0x9, PT ;  /* 0x000000090400780c */ /* 0x000fda0003f05270 */
[----:B------:R-:W-:Y:S05]  /*13d0*/  @P0 BRA `(.L_x_1754) ;  /* 0x0000090000000947 */ /* 0x000fea0003800000 */
[----:B------:R0:W5:Y:S01]  /*13e0*/  LDG.E R22, [R2.64] ;  /* 0x0000002402167981 */ /* 0x000162000c1e1900 */
[----:B------:R-:W-:Y:S05]  /*13f0*/  BRA `(.L_x_1755) ;  /* 0x00000a8000007947 */ /* 0x000fea0003800000 */
.L_x_1761:
[----:B------:R-:W2:Y:S02]  /*1400*/  LDG.E.U16 R2, [R2.64] ;  /* 0x0000002402027981 */ /* 0x000ea4000c1e1500 */
[----:B--2---:R-:W-:Y:S01]  /*1410*/  HADD2.F32 R22, -RZ, R2.H0_H0 ;  /* 0x20000002ff167230 */ /* 0x004fe20000004100 */
[----:B------:R-:W-:Y:S05]  /*1420*/  BRA `(.L_x_1755) ;  /* 0x00000a5000007947 */ /* 0x000fea0003800000 */
.L_x_1760:
[----:B------:R-:W2:Y:S02]  /*1430*/  LDG.E.64 R2, [R2.64] ;  /* 0x0000002402027981 */ /* 0x000ea4000c1e1b00 */
[----:B--2---:R-:W0:Y:S01]  /*1440*/  F2F.F32.F64 R22, R2 ;  /* 0x0000000200167310 */ /* 0x004e220000301000 */
[----:B------:R-:W0:-:S14]  /*1450*/  DSETP.GEU.AND P0, PT, |R2|, c[0x2][0x0], PT ;  /* 0x008000000200762a */ /* 0x000e1c0003f0e200 */
[----:B0-----:R-:W-:Y:S01]  /*1460*/  @!P0 FMUL R22, R22, 1.175494350822287508e-38 ;  /* 0x0080000016168820 */ /* 0x001fe20000400000 */
[----:B------:R-:W-:Y:S05]  /*1470*/  BRA `(.L_x_1755) ;  /* 0x00000a0000007947 */ /* 0x000fea0003800000 */
.L_x_1750:
        /* <DEDUP_REMOVED lines=10> */
[----:B------:R-:W-:Y:S01]  /*1520*/  FSEL R22, RZ, 1, !P0 ;  /* 0x3f800000ff167808 */ /* 0x000fe20004000000 */
[----:B------:R-:W-:Y:S05]  /*1530*/  BRA `(.L_x_1755) ;  /* 0x0000094000007947 */ /* 0x000fea0003800000 */
.L_x_1764:
[----:B------:R-:W2:Y:S02]  /*1540*/  LDG.E.64 R2, [R2.64] ;  /* 0x0000002402027981 */ /* 0x000ea4000c1e1b00 */
[----:B--2---:R-:W0:Y:S01]  /*1550*/  F2F.F32.F64 R22, R2 ;  /* 0x0000000200167310 */ /* 0x004e220000301000 */
[----:B------:R-:W0:-:S14]  /*1560*/  DSETP.GEU.AND P0, PT, |R2|, c[0x2][0x0], PT ;  /* 0x008000000200762a */ /* 0x000e1c0003f0e200 */
[----:B0-----:R-:W-:Y:S01]  /*1570*/  @!P0 FMUL R22, R22, 1.175494350822287508e-38 ;  /* 0x0080000016168820 */ /* 0x001fe20000400000 */
[----:B------:R-:W-:Y:S05]  /*1580*/  BRA `(.L_x_1755) ;  /* 0x000008f000007947 */ /* 0x000fea0003800000 */
.L_x_1763:
        /* <DEDUP_REMOVED lines=11> */
[----:B------:R-:W-:-:S04]  /*1640*/  IADD3 R2, R0, -0x1, RZ ;  /* 0xffffffff00027810 */ /* 0x000fc80007ffe0ff */
[----:B------:R-:W-:Y:S02]  /*1650*/  SHF.R.S32.HI R2, RZ, 0x1f, R2 ;  /* 0x0000001fff027819 */ /* 0x000fe40000011402 */
[----:B0-----:R-:W-:-:S04]  /*1660*/  IADD3 R4, -R4, 0x1f, RZ ;  /* 0x0000001f04047810 */ /* 0x001fc80007ffe1ff */
[C---:B------:R-:W-:Y:S02]  /*1670*/  ISETP.GT.U32.AND P0, PT, R4.reuse, 0x4, PT ;  /* 0x000000040400780c */ /* 0x040fe40003f04070 */
[----:B------:R-:W-:-:S04]  /*1680*/  IADD3 R4, R4, -0x4, RZ ;  /* 0xfffffffc04047810 */ /* 0x000fc80007ffe0ff */
[----:B------:R-:W-:Y:S02]  /*1690*/  SEL R5, R4, RZ, P0 ;  /* 0x000000ff04057207 */ /* 0x000fe40000000000 */
[----:B------:R-:W-:-:S03]  /*16a0*/  IADD3 R4, R0, 0x1000000, RZ ;  /* 0x0100000000047810 */ /* 0x000fc60007ffe0ff */
[----:B------:R-:W-:Y:S01]  /*16b0*/  IMAD R6, R5, R6, 0x3c000000 ;  /* 0x3c00000005067424 */ /* 0x000fe200078e0206 */
[----:B------:R-:W-:Y:S02]  /*16c0*/  SHF.L.U32 R5, R0, R5, RZ ;  /* 0x0000000500057219 */ /* 0x000fe400000006ff */
[----:B------:R-:W-:Y:S02]  /*16d0*/  SHF.R.S32.HI R4, RZ, 0x8, R4 ;  /* 0x00000008ff047819 */ /* 0x000fe40000011404 */
[----:B------:R-:W-:-:S04]  /*16e0*/  LEA.HI R5, R5, R6, RZ, 0x1c ;  /* 0x0000000605057211 */ /* 0x000fc800078fe0ff */
[----:B------:R-:W-:-:S04]  /*16f0*/  LOP3.LUT R5, R5, 0x7f800000, R4, 0xf8, !PT ;  /* 0x7f80000005057812 */ /* 0x000fc800078ef804 */
[----:B------:R-:W-:-:S04]  /*1700*/  LOP3.LUT R5, R5, R2, RZ, 0x30, !PT ;  /* 0x0000000205057212 */ /* 0x000fc800078e30ff */
[----:B------:R-:W-:Y:S01]  /*1710*/  LOP3.LUT R22, R5, 0x80000000, R22, 0xf8, !PT ;  /* 0x8000000005167812 */ /* 0x000fe200078ef816 */
[----:B------:R-:W-:Y:S05]  /*1720*/  BRA `(.L_x_1755) ;  /* 0x0000075000007947 */ /* 0x000fea0003800000 */
.L_x_1766:
        /* <DEDUP_REMOVED lines=11> */
[----:B------:R-:W-:Y:S01]  /*17e0*/  LOP3.LUT R22, R22, 0x80000000, R5, 0xf8, !PT ;  /* 0x8000000016167812 */ /* 0x000fe200078ef805 */
[----:B------:R-:W-:Y:S05]  /*17f0*/  BRA `(.L_x_1755) ;  /* 0x0000068000007947 */ /* 0x000fea0003800000 */
.L_x_1765:
[----:B------:R-:W2:Y:S02]  /*1800*/  LDG.E.U16 R2, [R2.64] ;  /* 0x0000002402027981 */ /* 0x000ea4000c1e1500 */
[----:B--2---:R-:W-:Y:S01]  /*1810*/  PRMT R22, RZ, 0x5410, R2 ;  /* 0x00005410ff167816 */ /* 0x004fe20000000002 */
[----:B------:R-:W-:Y:S05]  /*1820*/  BRA `(.L_x_1755) ;  /* 0x0000065000007947 */ /* 0x000fea0003800000 */
.L_x_1762:
        /* <DEDUP_REMOVED lines=9> */
[----:B--2---:R0:W1:Y:S01]  /*18c0*/  I2F.U16 R22, R2 ;  /* 0x0000000200167306 */ /* 0x0040620000101000 */
[----:B------:R-:W-:Y:S05]  /*18d0*/  BRA `(.L_x_1755) ;  /* 0x000005a000007947 */ /* 0x000fea0003800000 */
.L_x_1769:
[----:B------:R-:W2:Y:S01]  /*18e0*/  LDG.E.U8 R2, [R2.64] ;  /* 0x0000002402027981 */ /* 0x000ea2000c1e1100 */
        /* <DEDUP_REMOVED lines=19> */
.L_x_1771:
[----:B------:R-:W-:Y:S05]  /*1a20*/  BSYNC B0 ;  /* 0x0000000000007941 */ /* 0x000fea0003800000 */
.L_x_1770:
[----:B------:R-:W-:Y:S01]  /*1a30*/  IMAD.SHL.U32 R2, R2, 0x100000, RZ ;  /* 0x0010000002027824 */ /* 0x000fe200078e00ff */
[----:B------:R-:W-:-:S04]  /*1a40*/  LEA R3, R0, 0x3b800000, 0x17 ;  /* 0x3b80000000037811 */ /* 0x000fc800078eb8ff */
[----:B------:R-:W-:Y:S01]  /*1a50*/  LOP3.LUT R22, R3, R2, R22, 0xfe, !PT ;  /* 0x0000000203167212 */ /* 0x000fe200078efe16 */
[----:B------:R-:W-:Y:S05]  /*1a60*/  BRA `(.L_x_1755) ;  /* 0x0000041000007947 */ /* 0x000fea0003800000 */
.L_x_1768:
        /* <DEDUP_REMOVED lines=20> */
.L_x_1773:
[----:B------:R-:W-:Y:S05]  /*1bb0*/  BSYNC B0 ;  /* 0x0000000000007941 */ /* 0x000fea0003800000 */
.L_x_1772:
[----:B------:R-:W-:Y:S01]  /*1bc0*/  IMAD.SHL.U32 R2, R2, 0x200000, RZ ;  /* 0x0020000002027824 */ /* 0x000fe200078e00ff */
[----:B------:R-:W-:-:S04]  /*1bd0*/  LEA R3, R0, 0x37800000, 0x17 ;  /* 0x3780000000037811 */ /* 0x000fc800078eb8ff */
[----:B------:R-:W-:Y:S01]  /*1be0*/  LOP3.LUT R22, R3, R2, R22, 0xfe, !PT ;  /* 0x0000000203167212 */ /* 0x000fe200078efe16 */
[----:B------:R-:W-:Y:S05]  /*1bf0*/  BRA `(.L_x_1755) ;  /* 0x0000028000007947 */ /* 0x000fea0003800000 */
.L_x_1767:
[----:B------:R-:W-:-:S13]  /*1c00*/  ISETP.NE.AND P0, PT, R4, 0x1c, PT ;  /* 0x0000001c0400780c */ /* 0x000fda0003f05270 */
[----:B------:R-:W-:Y:S05]  /*1c10*/  @!P0 BRA `(.L_x_1774) ;  /* 0x0000024000008947 */ /* 0x000fea0003800000 */
[----:B------:R-:W-:-:S13]  /*1c20*/  ISETP.NE.AND P0, PT, R4, 0x1d, PT ;  /* 0x0000001d0400780c */ /* 0x000fda0003f05270 */
[----:B------:R-:W-:Y:S05]  /*1c30*/  @!P0 BRA `(.L_x_1775) ;  /* 0x000001f000008947 */ /* 0x000fea0003800000 */
[----:B------:R-:W-:-:S13]  /*1c40*/  ISETP.NE.AND P0, PT, R4, 0x2c, PT ;  /* 0x0000002c0400780c */ /* 0x000fda0003f05270 */
[----:B------:R-:W-:Y:S05]  /*1c50*/  @P0 BRA `(.L_x_1754) ;  /* 0x0000008000000947 */ /* 0x000fea0003800000 */
[----:B------:R-:W2:Y:S01]  /*1c60*/  LDG.E.U8 R2, [R2.64] ;  /* 0x0000002402027981 */ /* 0x000ea2000c1e1100 */
[----:B------:R-:W-:Y:S01]  /*1c70*/  IMAD.MOV.U32 R22, RZ, RZ, 0x400000 ;  /* 0x00400000ff167424 */ /* 0x000fe200078e00ff */
[----:B--2---:R-:W-:-:S13]  /*1c80*/  ISETP.NE.AND P0, PT, R2, RZ, PT ;  /* 0x000000ff0200720c */ /* 0x004fda0003f05270 */
[----:B------:R-:W-:Y:S05]  /*1c90*/  @!P0 BRA `(.L_x_1755) ;  /* 0x000001e000008947 */ /* 0x000fea0003800000 */
[----:B------:R-:W-:-:S13]  /*1ca0*/  ISETP.NE.AND P0, PT, R2, 0xff, PT ;  /* 0x000000ff0200780c */ /* 0x000fda0003f05270 */
[----:B------:R-:W-:Y:S02]  /*1cb0*/  @!P0 IMAD.MOV.U32 R22, RZ, RZ, 0x7f800001 ;  /* 0x7f800001ff168424 */ /* 0x000fe400078e00ff */
[----:B------:R-:W-:Y:S01]  /*1cc0*/  @P0 IMAD.SHL.U32 R22, R2, 0x800000, RZ ;  /* 0x0080000002160824 */ /* 0x000fe200078e00ff */
[----:B------:R-:W-:Y:S05]  /*1cd0*/  BRA `(.L_x_1755) ;  /* 0x000001a000007947 */ /* 0x000fea0003800000 */
.L_x_1754:
        /* <DEDUP_REMOVED lines=18> */
[----:B0-----:R-:W-:Y:S05]  /*1e00*/  CALL.ABS.NOINC R2 ;  /* 0x0000000002007343 */ /* 0x001fea0003c00000 */
[----:B------:R-:W-:Y:S01]  /*1e10*/  IMAD.MOV.U32 R22, RZ, RZ, RZ ;  /* 0x000000ffff167224 */ /* 0x000fe200078e00ff */
[----:B------:R-:W-:Y:S05]  /*1e20*/  BRA `(.L_x_1755) ;  /* 0x0000005000007947 */ /* 0x000fea0003800000 */
.L_x_1775:
[----:B------:R-:W2:Y:S02]  /*1e30*/  LDG.E.64 R22, [R2.64] ;  /* 0x0000002402167981 */ /* 0x000ea4000c1e1b00 */
[----:B--2---:R0:W1:Y:S01]  /*1e40*/  I2F.U64 R22, R22 ;  /* 0x0000001600167312 */ /* 0x0040620000301000 */
[----:B------:R-:W-:Y:S05]  /*1e50*/  BRA `(.L_x_1755) ;  /* 0x0000002000007947 */ /* 0x000fea0003800000 */
.L_x_1774:
[----:B------:R-:W2:Y:S02]  /*1e60*/  LDG.E R2, [R2.64] ;  /* 0x0000002402027981 */ /* 0x000ea4000c1e1900 */
[----:B--2---:R0:W1:Y:S02]  /*1e70*/  I2F.U32 R22, R2 ;  /* 0x0000000200167306 */ /* 0x0040640000201000 */
.L_x_1755:
[----:B------:R-:W-:Y:S05]  /*1e80*/  BSYNC B6 ;  /* 0x0000000000067941 */ /* 0x000fea0003800000 */
.L_x_1749:
[----:B------:R-:W2:Y:S01]  /*1e90*/  LDC.U8 R4, c[0x0][0x3f2] ;  /* 0x0000fc80ff047b82 */ /* 0x000ea20000000000 */
[----:B0-----:R-:W-:Y:S01]  /*1ea0*/  IADD3 R2, P1, R24, c[0x0][0x3d8], RZ ;  /* 0x0000f60018027a10 */ /* 0x001fe20007f3e0ff */
[----:B------:R-:W-:Y:S04]  /*1eb0*/  BSSY B6, `(.L_x_1776) ;  /* 0x00000dd000067945 */ /* 0x000fe80003800000 */
[----:B------:R-:W-:Y:S01]  /*1ec0*/  IMAD.X R3, RZ, RZ, c[0x0][0x3dc], P1 ;  /* 0x0000f700ff037624 */ /* 0x000fe200008e06ff */
[----:B--2---:R-:W-:-:S04]  /*1ed0*/  PRMT R0, R4, 0x9910, RZ ;  /* 0x0000991004007816 */ /* 0x004fc800000000ff */
        /* <DEDUP_REMOVED lines=11> */
[----:B--2---:R-:W0:Y:S01]  /*1f90*/  I2F.S16 R0, R0 ;  /* 0x0000000000007306 */ /* 0x004e220000101400 */
[----:B------:R-:W-:Y:S05]  /*1fa0*/  BRA `(.L_x_1782) ;  /* 0x00000cd000007947 */ /* 0x000fea0003800000 */
.L_x_1780:
[----:B------:R-:W2:Y:S02]  /*1fb0*/  LDG.E.U8 R0, [R2.64] ;  /* 0x0000002402007981 */ /* 0x000ea4000c1e1100 */
[----:B--2---:R-:W0:Y:S01]  /*1fc0*/  I2F.U16 R0, R0 ;  /* 0x0000000000007306 */ /* 0x004e220000101000 */
[----:B------:R-:W-:Y:S05]  /*1fd0*/  BRA `(.L_x_1782) ;  /* 0x00000ca000007947 */ /* 0x000fea0003800000 */
.L_x_1779:
[----:B------:R-:W-:-:S13]  /*1fe0*/  ISETP.NE.AND P0, PT, R0, 0x2, PT ;  /* 0x000000020000780c */ /* 0x000fda0003f05270 */
[----:B------:R-:W-:Y:S05]  /*1ff0*/  @!P0 BRA `(.L_x_1783) ;  /* 0x000000a000008947 */ /* 0x000fea0003800000 */
[----:B------:R-:W-:-:S13]  /*2000*/  ISETP.NE.AND P0, PT, R0, 0x3, PT ;  /* 0x000000030000780c */ /* 0x000fda0003f05270 */
[----:B------:R-:W-:Y:S05]  /*2010*/  @!P0 BRA `(.L_x_1784) ;  /* 0x0000005000008947 */ /* 0x000fea0003800000 */
[----:B------:R-:W-:-:S13]  /*2020*/  ISETP.NE.AND P0, PT, R0, 0x4, PT ;  /* 0x000000040000780c */ /* 0x000fda0003f05270 */
[----:B------:R-:W-:Y:S05]  /*2030*/  @P0 BRA `(.L_x_1781) ;  /* 0x00000aa000000947 */ /* 0x000fea0003800000 */
[----:B------:R-:W2:Y:S02]  /*2040*/  LDG.E.64 R2, [R2.64] ;  /* 0x0000002402027981 */ /* 0x000ea4000c1e1b00 */
[----:B--2---:R0:W2:Y:S01]  /*2050*/  I2F.S64 R0, R2 ;  /* 0x0000000200007312 */ /* 0x0040a20000301400 */
[----:B------:R-:W-:Y:S05]  /*2060*/  BRA `(.L_x_1782) ;  /* 0x00000c1000007947 */ /* 0x000fea0003800000 */
.L_x_1784:
[----:B------:R-:W2:Y:S02]  /*2070*/  LDG.E R0, [R2.64] ;  /* 0x0000002402007981 */ /* 0x000ea4000c1e1900 */
[----:B--2---:R-:W0:Y:S01]  /*2080*/  I2F R0, R0 ;  /* 0x0000000000007306 */ /* 0x004e220000201400 */
[----:B------:R-:W-:Y:S05]  /*2090*/  BRA `(.L_x_1782) ;  /* 0x00000be000007947 */ /* 0x000fea0003800000 */
.L_x_1783:
[----:B------:R-:W2:Y:S02]  /*20a0*/  LDG.E.U16 R0, [R2.64] ;  /* 0x0000002402007981 */ /* 0x000ea4000c1e1500 */
[----:B--2---:R-:W0:Y:S01]  /*20b0*/  I2F.S16 R0, R0 ;  /* 0x0000000000007306 */ /* 0x004e220000101400 */
[----:B------:R-:W-:Y:S05]  /*20c0*/  BRA `(.L_x_1782) ;  /* 0x00000bb000007947 */ /* 0x000fea0003800000 */
.L_x_1778:
        /* <DEDUP_REMOVED lines=8> */
.L_x_1786:
[----:B------:R-:W2:Y:S02]  /*2150*/  LDG.E.U16 R0, [R2.64] ;  /* 0x0000002402007981 */ /* 0x000ea4000c1e1500 */
[----:B--2---:R-:W-:Y:S01]  /*2160*/  HADD2.F32 R0, -RZ, R0.H0_H0 ;  /* 0x20000000ff007230 */ /* 0x004fe20000004100 */
[----:B------:R-:W-:Y:S05]  /*2170*/  BRA `(.L_x_1782) ;  /* 0x00000b0000007947 */ /* 0x000fea0003800000 */
.L_x_1785:
        /* <DEDUP_REMOVED lines=8> */
.L_x_1788:
[----:B------:R-:W2:Y:S02]  /*2200*/  LDG.E.U16 R0, [R2.64] ;  /* 0x0000002402007981 */ /* 0x000ea4000c1e1500 */
[----:B--2---:R-:W-:Y:S01]  /*2210*/  HADD2.F32 R0, -RZ, R0.H0_H0 ;  /* 0x20000000ff007230 */ /* 0x004fe20000004100 */
[----:B------:R-:W-:Y:S05]  /*2220*/  BRA `(.L_x_1782) ;  /* 0x00000a5000007947 */ /* 0x000fea0003800000 */
.L_x_1787:
[----:B------:R-:W2:Y:S02]  /*2230*/  LDG.E.64 R2, [R2.64] ;  /* 0x0000002402027981 */ /* 0x000ea4000c1e1b00 */
[----:B--2---:R-:W0:Y:S01]  /*2240*/  F2F.F32.F64 R0, R2 ;  /* 0x0000000200007310 */ /* 0x004e220000301000 */
[----:B------:R-:W0:-:S14]  /*2250*/  DSETP.GEU.AND P0, PT, |R2|, c[0x2][0x0], PT ;  /* 0x008000000200762a */ /* 0x000e1c0003f0e200 */
[----:B0-----:R-:W-:Y:S01]  /*2260*/  @!P0 FMUL R0, R0, 1.175494350822287508e-38 ;  /* 0x0080000000008820 */ /* 0x001fe20000400000 */
[----:B------:R-:W-:Y:S05]  /*2270*/  BRA `(.L_x_1782) ;  /* 0x00000a0000007947 */ /* 0x000fea0003800000 */
.L_x_1777:
        /* <DEDUP_REMOVED lines=12> */
.L_x_1791:
[----:B------:R-:W2:Y:S02]  /*2340*/  LDG.E.64 R2, [R2.64] ;  /* 0x0000002402027981 */ /* 0x000ea4000c1e1b00 */
[----:B--2---:R-:W0:Y:S01]  /*2350*/  F2F.F32.F64 R0, R2 ;  /* 0x0000000200007310 */ /* 0x004e220000301000 */
[----:B------:R-:W0:-:S14]  /*2360*/  DSETP.GEU.AND P0, PT, |R2|, c[0x2][0x0], PT ;  /* 0x008000000200762a */ /* 0x000e1c0003f0e200 */
[----:B0-----:R-:W-:Y:S01]  /*2370*/  @!P0 FMUL R0, R0, 1.175494350822287508e-38 ;  /* 0x0080000000008820 */ /* 0x001fe20000400000 */
[----:B------:R-:W-:Y:S05]  /*2380*/  BRA `(.L_x_1782) ;  /* 0x000008f000007947 */ /* 0x000fea0003800000 */
.L_x_1790:
        /* <DEDUP_REMOVED lines=24> */
[----:B------:R-:W-:Y:S01]  /*2510*/  LOP3.LUT R0, R5, 0x80000000, R0, 0xf8, !PT ;  /* 0x8000000005007812 */ /* 0x000fe200078ef800 */
[----:B------:R-:W-:Y:S05]  /*2520*/  BRA `(.L_x_1782) ;  /* 0x0000075000007947 */ /* 0x000fea0003800000 */
.L_x_1793:
        /* <DEDUP_REMOVED lines=13> */
.L_x_1792:
[----:B------:R-:W2:Y:S02]  /*2600*/  LDG.E.U16 R0, [R2.64] ;  /* 0x0000002402007981 */ /* 0x000ea4000c1e1500 */
[----:B--2---:R-:W-:Y:S01]  /*2610*/  PRMT R0, RZ, 0x5410, R0 ;  /* 0x00005410ff007816 */ /* 0x004fe20000000000 */
[----:B------:R-:W-:Y:S05]  /*2620*/  BRA `(.L_x_1782) ;  /* 0x0000065000007947 */ /* 0x000fea0003800000 */
.L_x_1789:
        /* <DEDUP_REMOVED lines=9> */
[----:B--2---:R-:W0:Y:S01]  /*26c0*/  I2F.U16 R0, R0 ;  /* 0x0000000000007306 */ /* 0x004e220000101000 */
[----:B------:R-:W-:Y:S05]  /*26d0*/  BRA `(.L_x_1782) ;  /* 0x000005a000007947 */ /* 0x000fea0003800000 */
.L_x_1796:
        /* <DEDUP_REMOVED lines=20> */
.L_x_1798:
[----:B------:R-:W-:Y:S05]  /*2820*/  BSYNC B0 ;  /* 0x0000000000007941 */ /* 0x000fea0003800000 */
.L_x_1797:
[----:B------:R-:W-:Y:S01]  /*2830*/  LEA R3, R0, 0x3b800000, 0x17 ;  /* 0x3b80000000037811 */ /* 0x000fe200078eb8ff */
[----:B------:R-:W-:-:S05]  /*2840*/  IMAD.SHL.U32 R0, R2, 0x100000, RZ ;  /* 0x0010000002007824 */ /* 0x000fca00078e00ff */
[----:B------:R-:W-:Y:S01]  /*2850*/  LOP3.LUT R0, R3, R0, R4, 0xfe, !PT ;  /* 0x0000000003007212 */ /* 0x000fe200078efe04 */
[----:B------:R-:W-:Y:S05]  /*2860*/  BRA `(.L_x_1782) ;  /* 0x0000041000007947 */ /* 0x000fea0003800000 */
.L_x_1795:
        /* <DEDUP_REMOVED lines=20> */
.L_x_1800:
[----:B------:R-:W-:Y:S05]  /*29b0*/  BSYNC B0 ;  /* 0x0000000000007941 */ /* 0x000fea0003800000 */
.L_x_1799:
[----:B------:R-:W-:Y:S01]  /*29c0*/  LEA R3, R0, 0x37800000, 0x17 ;  /* 0x3780000000037811 */ /* 0x000fe200078eb8ff */
[----:B------:R-:W-:-:S05]  /*29d0*/  IMAD.SHL.U32 R0, R2, 0x200000, RZ ;  /* 0x0020000002007824 */ /* 0x000fca00078e00ff */
[----:B------:R-:W-:Y:S01]  /*29e0*/  LOP3.LUT R0, R3, R0, R4, 0xfe, !PT ;  /* 0x0000000003007212 */ /* 0x000fe200078efe04 */
[----:B------:R-:W-:Y:S05]  /*29f0*/  BRA `(.L_x_1782) ;  /* 0x0000028000007947 */ /* 0x000fea0003800000 */
.L_x_1794:
        /* <DEDUP_REMOVED lines=14> */
.L_x_1781:
        /* <DEDUP_REMOVED lines=18> */
[----:B01---5:R-:W-:Y:S05]  /*2c00*/  CALL.ABS.NOINC R2 ;  /* 0x0000000002007343 */ /* 0x023fea0003c00000 */
[----:B------:R-:W-:Y:S01]  /*2c10*/  IMAD.MOV.U32 R0, RZ, RZ, RZ ;  /* 0x000000ffff007224 */ /* 0x000fe200078e00ff */
[----:B------:R-:W-:Y:S05]  /*2c20*/  BRA `(.L_x_1782) ;  /* 0x0000005000007947 */ /* 0x000fea0003800000 */
.L_x_1802:
[----:B------:R-:W2:Y:S02]  /*2c30*/  LDG.E.64 R2, [R2.64] ;  /* 0x0000002402027981 */ /* 0x000ea4000c1e1b00 */
[----:B--2---:R0:W2:Y:S01]  /*2c40*/  I2F.U64 R0, R2 ;  /* 0x0000000200007312 */ /* 0x0040a20000301000 */
[----:B------:R-:W-:Y:S05]  /*2c50*/  BRA `(.L_x_1782) ;  /* 0x0000002000007947 */ /* 0x000fea0003800000 */
.L_x_1801:
[----:B------:R-:W2:Y:S02]  /*2c60*/  LDG.E R0, [R2.64] ;  /* 0x0000002402007981 */ /* 0x000ea4000c1e1900 */
[----:B--2---:R-:W0:Y:S02]  /*2c70*/  I2F.U32 R0, R0 ;  /* 0x0000000000007306 */ /* 0x004e240000201000 */
.L_x_1782:
[----:B------:R-:W-:Y:S05]  /*2c80*/  BSYNC B6 ;  /* 0x0000000000067941 */ /* 0x000fea0003800000 */
.L_x_1776:
[----:B0-2--5:R-:W-:Y:S01]  /*2c90*/  FMUL.FTZ R0, R0, c[0x0][0x3e0] ;  /* 0x0000f80000007a20 */ /* 0x025fe20000410000 */
[----:B------:R-:W0:Y:S04]  /*2ca0*/  LDC.U8 R5, c[0x0][0x3f0] ;  /* 0x0000fc00ff057b82 */ /* 0x000e280000000000 */
[----:B------:R-:W-:-:S13]  /*2cb0*/  FSETP.GT.FTZ.AND P0, PT, R0, c[0x0][0x3e4], PT ;  /* 0x0000f90000007a0b */ /* 0x000fda0003f14000 */
[----:B------:R-:W-:-:S04]  /*2cc0*/  @!P0 FMUL.FTZ R0, R0, 1.4426950216293334961 ;  /* 0x3fb8aa3b00008820 */ /* 0x000fc80000410000 */
[----:B------:R-:W2:Y:S01]  /*2cd0*/  @!P0 MUFU.EX2 R3, R0 ;  /* 0x0000000000038308 */ /* 0x000ea20000000800 */
[----:B0-----:R-:W-:-:S04]  /*2ce0*/  PRMT R4, R5, 0x9910, RZ ;  /* 0x0000991005047816 */ /* 0x001fc800000000ff */
[----:B------:R-:W-:Y:S01]  /*2cf0*/  ISETP.GT.AND P1, PT, R4, 0x9, PT ;  /* 0x000000090400780c */ /* 0x000fe20003f24270 */
[----:B--2---:R-:W-:Y:S02]  /*2d00*/  @!P0 FADD.FTZ R2, R3, 1 ;  /* 0x3f80000003028421 */ /* 0x004fe40000010000 */
[----:B-1----:R-:W-:-:S04]  /*2d10*/  @!P0 FMUL.FTZ R3, R22, R3 ;  /* 0x0000000316038220 */ /* 0x002fc80000410000 */
[----:B------:R-:W0:Y:S02]  /*2d20*/  @!P0 MUFU.RCP R2, R2 ;  /* 0x0000000200028308 */ /* 0x000e240000001000 */
[----:B0-----:R-:W-:-:S04]  /*2d30*/  @!P0 FMUL.FTZ R22, R3, R2 ;  /* 0x0000000203168220 */ /* 0x001fc80000410000 */
        /* <DEDUP_REMOVED lines=9> */
[----:B------:R-:W0:Y:S02]  /*2dd0*/  F2I.FTZ.TRUNC.NTZ R3, R22 ;  /* 0x0000001600037305 */ /* 0x000e24000021f100 */
[----:B0-----:R0:W-:Y:S01]  /*2de0*/  STG.E.U8 [R16.64], R3 ;  /* 0x0000000310007986 */ /* 0x0011e2000c101124 */
[----:B------:R-:W-:Y:S05]  /*2df0*/  BRA `(.L_x_1808) ;  /* 0x00000d7000007947 */ /* 0x000fea0003800000 */
.L_x_1806:
[----:B------:R-:W0:Y:S02]  /*2e00*/  F2I.S64.TRUNC R22, R22 ;  /* 0x0000001600167311 */ /* 0x000e24000020d900 */
[----:B0-----:R-:W-:-:S05]  /*2e10*/  IMAD.MOV.U32 R3, RZ, RZ, R22 ;  /* 0x000000ffff037224 */ /* 0x001fca00078e0016 */
[----:B------:R0:W-:Y:S01]  /*2e20*/  STG.E.U8 [R16.64], R3 ;  /* 0x0000000310007986 */ /* 0x0001e2000c101124 */
[----:B------:R-:W-:Y:S05]  /*2e30*/  BRA `(.L_x_1808) ;  /* 0x00000d3000007947 */ /* 0x000fea0003800000 */
.L_x_1805:
[----:B------:R-:W-:-:S13]  /*2e40*/  ISETP.NE.AND P0, PT, R4, 0x2, PT ;  /* 0x000000020400780c */ /* 0x000fda0003f05270 */
[----:B------:R-:W-:Y:S05]  /*2e50*/  @!P0 BRA `(.L_x_1809) ;  /* 0x000000a000008947 */ /* 0x000fea0003800000 */
[----:B------:R-:W-:-:S13]  /*2e60*/  ISETP.NE.AND P0, PT, R4, 0x3, PT ;  /* 0x000000030400780c */ /* 0x000fda0003f05270 */
[----:B------:R-:W-:Y:S05]  /*2e70*/  @!P0 BRA `(.L_x_1810) ;  /* 0x0000005000008947 */ /* 0x000fea0003800000 */
[----:B------:R-:W-:-:S13]  /*2e80*/  ISETP.NE.AND P0, PT, R4, 0x4, PT ;  /* 0x000000040400780c */ /* 0x000fda0003f05270 */
[----:B------:R-:W-:Y:S05]  /*2e90*/  @P0 BRA `(.L_x_1807) ;  /* 0x00000b4000000947 */ /* 0x000fea0003800000 */
[----:B------:R-:W0:Y:S02]  /*2ea0*/  F2I.S64.TRUNC R22, R22 ;  /* 0x0000001600167311 */ /* 0x000e24000020d900 */
[----:B0-----:R0:W-:Y:S01]  /*2eb0*/  STG.E.64 [R16.64], R22 ;  /* 0x0000001610007986 */ /* 0x0011e2000c101b24 */
[----:B------:R-:W-:Y:S05]  /*2ec0*/  BRA `(.L_x_1808) ;  /* 0x00000ca000007947 */ /* 0x000fea0003800000 */
.L_x_1810:
[----:B------:R-:W0:Y:S02]  /*2ed0*/  F2I.FTZ.TRUNC.NTZ R3, R22 ;  /* 0x0000001600037305 */ /* 0x000e24000021f100 */
[----:B0-----:R0:W-:Y:S01]  /*2ee0*/  STG.E [R16.64], R3 ;  /* 0x0000000310007986 */ /* 0x0011e2000c101924 */
[----:B------:R-:W-:Y:S05]  /*2ef0*/  BRA `(.L_x_1808) ;  /* 0x00000c7000007947 */ /* 0x000fea0003800000 */
.L_x_1809:
[----:B------:R-:W0:Y:S02]  /*2f00*/  F2I.FTZ.TRUNC.NTZ R3, R22 ;  /* 0x0000001600037305 */ /* 0x000e24000021f100 */
[----:B0-----:R0:W-:Y:S01]  /*2f10*/  STG.E.U16 [R16.64], R3 ;  /* 0x0000000310007986 */ /* 0x0011e2000c101524 */
[----:B------:R-:W-:Y:S05]  /*2f20*/  BRA `(.L_x_1808) ;  /* 0x00000c4000007947 */ /* 0x000fea0003800000 */
.L_x_1804:
[----:B------:R-:W-:-:S13]  /*2f30*/  ISETP.GT.AND P0, PT, R4, 0x6, PT ;  /* 0x000000060400780c */ /* 0x000fda0003f04270 */
[----:B------:R-:W-:Y:S05]  /*2f40*/  @P0 BRA `(.L_x_1811) ;  /* 0x0000009000000947 */ /* 0x000fea0003800000 */
[----:B------:R-:W-:-:S13]  /*2f50*/  ISETP.NE.AND P0, PT, R4, 0x5, PT ;  /* 0x000000050400780c */ /* 0x000fda0003f05270 */
[----:B------:R-:W-:Y:S05]  /*2f60*/  @!P0 BRA `(.L_x_1812) ;  /* 0x0000004000008947 */ /* 0x000fea0003800000 */
[----:B------:R-:W-:-:S13]  /*2f70*/  ISETP.NE.AND P0, PT, R4, 0x6, PT ;  /* 0x000000060400780c */ /* 0x000fda0003f05270 */
[----:B------:R-:W-:Y:S05]  /*2f80*/  @P0 BRA `(.L_x_1807) ;  /* 0x00000a5000000947 */ /* 0x000fea0003800000 */
[----:B------:R0:W-:Y:S01]  /*2f90*/  STG.E [R16.64], R22 ;  /* 0x0000001610007986 */ /* 0x0001e2000c101924 */
[----:B------:R-:W-:Y:S05]  /*2fa0*/  BRA `(.L_x_1808) ;  /* 0x00000bc000007947 */ /* 0x000fea0003800000 */
.L_x_1812:
[----:B------:R-:W-:-:S05]  /*2fb0*/  F2FP.PACK_AB R22, RZ, R22 ;  /* 0x00000016ff16723e */ /* 0x000fca00000000ff */
[----:B------:R0:W-:Y:S01]  /*2fc0*/  STG.E.U16 [R16.64], R22 ;  /* 0x0000001610007986 */ /* 0x0001e2000c101524 */
[----:B------:R-:W-:Y:S05]  /*2fd0*/  BRA `(.L_x_1808) ;  /* 0x00000b9000007947 */ /* 0x000fea0003800000 */
.L_x_1811:
[----:B------:R-:W-:-:S13]  /*2fe0*/  ISETP.NE.AND P0, PT, R4, 0x7, PT ;  /* 0x000000070400780c */ /* 0x000fda0003f05270 */
[----:B------:R-:W-:Y:S05]  /*2ff0*/  @!P0 BRA `(.L_x_1813) ;  /* 0x000000b000008947 */ /* 0x000fea0003800000 */
[----:B------:R-:W-:-:S13]  /*3000*/  ISETP.NE.AND P0, PT, R4, 0x8, PT ;  /* 0x000000080400780c */ /* 0x000fda0003f05270 */
[----:B------:R-:W-:Y:S05]  /*3010*/  @!P0 BRA `(.L_x_1814) ;  /* 0x0000005000008947 */ /* 0x000fea0003800000 */
[----:B------:R-:W-:-:S13]  /*3020*/  ISETP.NE.AND P0, PT, R4, 0x9, PT ;  /* 0x000000090400780c */ /* 0x000fda0003f05270 */
[----:B------:R-:W-:Y:S05]  /*3030*/  @P0 BRA `(.L_x_1807) ;  /* 0x000009a000000947 */ /* 0x000fea0003800000 */
[----:B------:R-:W-:-:S05]  /*3040*/  IMAD.MOV.U32 R23, RZ, RZ, RZ ;  /* 0x000000ffff177224 */ /* 0x000fca00078e00ff */
[----:B------:R0:W-:Y:S01]  /*3050*/  STG.E.64 [R16.64], R22 ;  /* 0x0000001610007986 */ /* 0x0001e2000c101b24 */
[----:B------:R-:W-:Y:S05]  /*3060*/  BRA `(.L_x_1808) ;  /* 0x00000b0000007947 */ /* 0x000fea0003800000 */
.L_x_1814:
[----:B------:R-:W-:-:S04]  /*3070*/  F2FP.PACK_AB R3, RZ, R22 ;  /* 0x00000016ff03723e */ /* 0x000fc800000000ff */
[----:B------:R-:W-:-:S05]  /*3080*/  PRMT R3, R3, 0x5410, RZ ;  /* 0x0000541003037816 */ /* 0x000fca00000000ff */
[----:B------:R0:W-:Y:S01]  /*3090*/  STG.E [R16.64], R3 ;  /* 0x0000000310007986 */ /* 0x0001e2000c101924 */
[----:B------:R-:W-:Y:S05]  /*30a0*/  BRA `(.L_x_1808) ;  /* 0x00000ac000007947 */ /* 0x000fea0003800000 */
.L_x_1813:
[----:B------:R-:W-:-:S06]  /*30b0*/  FMUL.FTZ R2, R22, 1 ;  /* 0x3f80000016027820 */ /* 0x000fcc0000410000 */
[----:B------:R-:W0:Y:S02]  /*30c0*/  F2F.F64.F32 R2, R2 ;  /* 0x0000000200027310 */ /* 0x000e240000201800 */
[----:B0-----:R0:W-:Y:S01]  /*30d0*/  STG.E.64 [R16.64], R2 ;  /* 0x0000000210007986 */ /* 0x0011e2000c101b24 */
[----:B------:R-:W-:Y:S05]  /*30e0*/  BRA `(.L_x_1808) ;  /* 0x00000a8000007947 */ /* 0x000fea0003800000 */
.L_x_1803:
        /* <DEDUP_REMOVED lines=8> */
[----:B------:R-:W-:-:S04]  /*3170*/  FSETP.NEU.FTZ.AND P0, PT, R22, RZ, PT ;  /* 0x000000ff1600720b */ /* 0x000fc80003f1d000 */
[----:B------:R-:W-:-:S05]  /*3180*/  SEL R3, RZ, 0x1, !P0 ;  /* 0x00000001ff037807 */ /* 0x000fca0004000000 */
[----:B------:R0:W-:Y:S01]  /*3190*/  STG.E.U8 [R16.64], R3 ;  /* 0x0000000310007986 */ /* 0x0001e2000c101124 */
[----:B------:R-:W-:Y:S05]  /*31a0*/  BRA `(.L_x_1808) ;  /* 0x000009c000007947 */ /* 0x000fea0003800000 */
.L_x_1817:
[----:B------:R-:W-:Y:S01]  /*31b0*/  FMUL.FTZ R4, R22, 1 ;  /* 0x3f80000016047820 */ /* 0x000fe20000410000 */
[----:B------:R-:W-:-:S05]  /*31c0*/  CS2R R6, SRZ ;  /* 0x0000000000067805 */ /* 0x000fca000001ff00 */
[----:B------:R-:W0:Y:S02]  /*31d0*/  F2F.F64.F32 R4, R4 ;  /* 0x0000000400047310 */ /* 0x000e240000201800 */
[----:B0-----:R0:W-:Y:S01]  /*31e0*/  STG.E.128 [R16.64], R4 ;  /* 0x0000000410007986 */ /* 0x0011e2000c101d24 */
[----:B------:R-:W-:Y:S05]  /*31f0*/  BRA `(.L_x_1808) ;  /* 0x0000097000007947 */ /* 0x000fea0003800000 */
.L_x_1816:
[----:B------:R-:W-:-:S13]  /*3200*/  ISETP.NE.AND P0, PT, R4, 0xf, PT ;  /* 0x0000000f0400780c */ /* 0x000fda0003f05270 */
[----:B------:R-:W-:Y:S05]  /*3210*/  @!P0 BRA `(.L_x_1818) ;  /* 0x000002b000008947 */ /* 0x000fea0003800000 */
[----:B------:R-:W-:-:S13]  /*3220*/  ISETP.NE.AND P0, PT, R4, 0x17, PT ;  /* 0x000000170400780c */ /* 0x000fda0003f05270 */
[----:B------:R-:W-:Y:S05]  /*3230*/  @!P0 BRA `(.L_x_1819) ;  /* 0x0000014000008947 */ /* 0x000fea0003800000 */
[----:B------:R-:W-:-:S13]  /*3240*/  ISETP.NE.AND P0, PT, R4, 0x18, PT ;  /* 0x000000180400780c */ /* 0x000fda0003f05270 */
[----:B------:R-:W-:Y:S05]  /*3250*/  @P0 BRA `(.L_x_1807) ;  /* 0x0000078000000947 */ /* 0x000fea0003800000 */
[C---:B------:R-:W-:Y:S01]  /*3260*/  LOP3.LUT R2, R22.reuse, 0x7fffffff, RZ, 0xc0, !PT ;  /* 0x7fffffff16027812 */ /* 0x040fe200078ec0ff */
[----:B------:R-:W-:Y:S01]  /*3270*/  BSSY B0, `(.L_x_1820) ;  /* 0x000000d000007945 */ /* 0x000fe20003800000 */
        /* <DEDUP_REMOVED lines=12> */
.L_x_1821:
[----:B------:R-:W-:Y:S05]  /*3340*/  BSYNC B0 ;  /* 0x0000000000007941 */ /* 0x000fea0003800000 */
.L_x_1820:
[----:B------:R-:W-:-:S05]  /*3350*/  LOP3.LUT R5, R0, R5, RZ, 0xfc, !PT ;  /* 0x0000000500057212 */ /* 0x000fca00078efcff */
[----:B------:R0:W-:Y:S01]  /*3360*/  STG.E.U8 [R16.64], R5 ;  /* 0x0000000510007986 */ /* 0x0001e2000c101124 */
[----:B------:R-:W-:Y:S05]  /*3370*/  BRA `(.L_x_1808) ;  /* 0x000007f000007947 */ /* 0x000fea0003800000 */
.L_x_1819:
[----:B------:R-:W-:Y:S01]  /*3380*/  LOP3.LUT R2, R22, 0x7fffffff, RZ, 0xc0, !PT ;  /* 0x7fffffff16027812 */ /* 0x000fe200078ec0ff */
[----:B------:R-:W-:Y:S03]  /*3390*/  BSSY B0, `(.L_x_1822) ;  /* 0x000000e000007945 */ /* 0x000fe60003800000 */
        /* <DEDUP_REMOVED lines=10> */
.L_x_1823:
[----:B------:R-:W-:Y:S01]  /*3440*/  IMAD.MOV.U32 R0, RZ, RZ, 0x7f ;  /* 0x0000007fff007424 */ /* 0x000fe200078e00ff */
[----:B------:R-:W-:-:S04]  /*3450*/  ISETP.GT.U32.AND P0, PT, R2, 0x7f800000, PT ;  /* 0x7f8000000200780c */ /* 0x000fc80003f04070 */
[----:B------:R-:W-:-:S04]  /*3460*/  SEL R0, R0, 0x7c, P0 ;  /* 0x0000007c00007807 */ /* 0x000fc80000000000 */
.L_x_1824:
[----:B------:R-:W-:Y:S05]  /*3470*/  BSYNC B0 ;  /* 0x0000000000007941 */ /* 0x000fea0003800000 */
.L_x_1822:
[----:B------:R-:W-:-:S04]  /*3480*/  LOP3.LUT R22, R22, 0x80000000, RZ, 0xc0, !PT ;  /* 0x8000000016167812 */ /* 0x000fc800078ec0ff */
[----:B------:R-:W-:-:S04]  /*3490*/  SHF.R.U32.HI R3, RZ, 0x18, R22 ;  /* 0x00000018ff037819 */ /* 0x000fc80000011616 */
[----:B------:R-:W-:-:S05]  /*34a0*/  LOP3.LUT R3, R0, R3, RZ, 0xfc, !PT ;  /* 0x0000000300037212 */ /* 0x000fca00078efcff */
[----:B------:R0:W-:Y:S01]  /*34b0*/  STG.E.U8 [R16.64], R3 ;  /* 0x0000000310007986 */ /* 0x0001e2000c101124 */
[----:B------:R-:W-:Y:S05]  /*34c0*/  BRA `(.L_x_1808) ;  /* 0x000006a000007947 */ /* 0x000fea0003800000 */
.L_x_1818:
[----:B------:R-:W-:-:S05]  /*34d0*/  F2FP.BF16.PACK_AB R22, RZ, R22 ;  /* 0x00000016ff16723e */ /* 0x000fca00000010ff */
[----:B------:R0:W-:Y:S01]  /*34e0*/  STG.E.U16 [R16.64], R22 ;  /* 0x0000001610007986 */ /* 0x0001e2000c101524 */
[----:B------:R-:W-:Y:S05]  /*34f0*/  BRA `(.L_x_1808) ;  /* 0x0000067000007947 */ /* 0x000fea0003800000 */
.L_x_1815:
        /* <DEDUP_REMOVED lines=8> */
[----:B------:R-:W0:Y:S02]  /*3580*/  F2I.FTZ.U32.TRUNC.NTZ R3, R22 ;  /* 0x0000001600037305 */ /* 0x000e24000021f000 */
[----:B0-----:R0:W-:Y:S01]  /*3590*/  STG.E.U16 [R16.64], R3 ;  /* 0x0000000310007986 */ /* 0x0011e2000c101524 */
[----:B------:R-:W-:Y:S05]  /*35a0*/  BRA `(.L_x_1808) ;  /* 0x000005c000007947 */ /* 0x000fea0003800000 */
.L_x_1827:
[----:B------:R-:W-:Y:S01]  /*35b0*/  LOP3.LUT R2, R22, 0x7fffffff, RZ, 0xc0, !PT ;  /* 0x7fffffff16027812 */ /* 0x000fe200078ec0ff */
[----:B------:R-:W-:Y:S01]  /*35c0*/  BSSY B0, `(.L_x_1828) ;  /* 0x0000013000007945 */ /* 0x000fe20003800000 */
[----:B------:R-:W-:Y:S02]  /*35d0*/  IMAD.MOV.U32 R8, RZ, RZ, 0x80 ;  /* 0x00000080ff087424 */ /* 0x000fe400078e00ff */
        /* <DEDUP_REMOVED lines=13> */
.L_x_1830:
[----:B------:R-:W-:-:S04]  /*36b0*/  LOP3.LUT R22, R22, 0x80000000, RZ, 0xc0, !PT ;  /* 0x8000000016167812 */ /* 0x000fc800078ec0ff */
[----:B------:R-:W-:-:S04]  /*36c0*/  SHF.R.U32.HI R3, RZ, 0x18, R22 ;  /* 0x00000018ff037819 */ /* 0x000fc80000011616 */
[----:B------:R-:W-:-:S04]  /*36d0*/  LOP3.LUT R0, R0, R3, RZ, 0xfc, !PT ;  /* 0x0000000300007212 */ /* 0x000fc800078efcff */
[----:B------:R-:W-:Y:S02]  /*36e0*/  PRMT R8, R0, 0x7610, R8 ;  /* 0x0000761000087816 */ /* 0x000fe40000000008 */
.L_x_1829:
[----:B------:R-:W-:Y:S05]  /*36f0*/  BSYNC B0 ;  /* 0x0000000000007941 */ /* 0x000fea0003800000 */
.L_x_1828:
[----:B------:R0:W-:Y:S01]  /*3700*/  STG.E.U8 [R16.64], R8 ;  /* 0x0000000810007986 */ /* 0x0001e2000c101124 */
[----:B------:R-:W-:Y:S05]  /*3710*/  BRA `(.L_x_1808) ;  /* 0x0000045000007947 */ /* 0x000fea0003800000 */
.L_x_1826:
        /* <DEDUP_REMOVED lines=16> */
.L_x_1833:
[----:B------:R-:W-:-:S04]  /*3820*/  LOP3.LUT R22, R22, 0x80000000, RZ, 0xc0, !PT ;  /* 0x8000000016167812 */ /* 0x000fc800078ec0ff */
[----:B------:R-:W-:-:S04]  /*3830*/  SHF.R.U32.HI R3, RZ, 0x18, R22 ;  /* 0x00000018ff037819 */ /* 0x000fc80000011616 */
[----:B------:R-:W-:-:S04]  /*3840*/  LOP3.LUT R0, R0, R3, RZ, 0xfc, !PT ;  /* 0x0000000300007212 */ /* 0x000fc800078efcff */
[----:B------:R-:W-:Y:S02]  /*3850*/  PRMT R8, R0, 0x7610, R8 ;  /* 0x0000761000087816 */ /* 0x000fe40000000008 */
.L_x_1832:
[----:B------:R-:W-:Y:S05]  /*3860*/  BSYNC B0 ;  /* 0x0000000000007941 */ /* 0x000fea0003800000 */
.L_x_1831:
[----:B------:R0:W-:Y:S01]  /*3870*/  STG.E.U8 [R16.64], R8 ;  /* 0x0000000810007986 */ /* 0x0001e2000c101124 */
[----:B------:R-:W-:Y:S05]  /*3880*/  BRA `(.L_x_1808) ;  /* 0x000002e000007947 */ /* 0x000fea0003800000 */
.L_x_1825:
[----:B------:R-:W-:-:S13]  /*3890*/  ISETP.NE.AND P0, PT, R4, 0x1c, PT ;  /* 0x0000001c0400780c */ /* 0x000fda0003f05270 */
[----:B------:R-:W-:Y:S05]  /*38a0*/  @!P0 BRA `(.L_x_1834) ;  /* 0x000002a000008947 */ /* 0x000fea0003800000 */
[----:B------:R-:W-:-:S13]  /*38b0*/  ISETP.NE.AND P0, PT, R4, 0x1d, PT ;  /* 0x0000001d0400780c */ /* 0x000fda0003f05270 */
[----:B------:R-:W-:Y:S05]  /*38c0*/  @!P0 BRA `(.L_x_1835) ;  /* 0x0000025000008947 */ /* 0x000fea0003800000 */
[----:B------:R-:W-:-:S13]  /*38d0*/  ISETP.NE.AND P0, PT, R4, 0x2c, PT ;  /* 0x0000002c0400780c */ /* 0x000fda0003f05270 */
[----:B------:R-:W-:Y:S05]  /*38e0*/  @P0 BRA `(.L_x_1807) ;  /* 0x000000f000000947 */ /* 0x000fea0003800000 */
[----:B------:R-:W-:Y:S02]  /*38f0*/  SHF.R.U32.HI R2, RZ, 0x17, R22 ;  /* 0x00000017ff027819 */ /* 0x000fe40000011616 */
[----:B------:R-:W-:Y:S02]  /*3900*/  PLOP3.LUT P0, PT, PT, PT, PT, 0x80, 0x0 ;  /* 0x000000000000781c */ /* 0x000fe40003f0f070 */
        /* <DEDUP_REMOVED lines=13> */
.L_x_1807:
        /* <DEDUP_REMOVED lines=20> */
.L_x_1835:
[----:B------:R-:W0:Y:S02]  /*3b20*/  F2I.U64.TRUNC R22, R22 ;  /* 0x0000001600167311 */ /* 0x000e24000020d800 */
[----:B0-----:R0:W-:Y:S01]  /*3b30*/  STG.E.64 [R16.64], R22 ;  /* 0x0000001610007986 */ /* 0x0011e2000c101b24 */
[----:B------:R-:W-:Y:S05]  /*3b40*/  BRA `(.L_x_1808) ;  /* 0x0000002000007947 */ /* 0x000fea0003800000 */
.L_x_1834:
[----:B------:R-:W0:Y:S02]  /*3b50*/  F2I.FTZ.U32.TRUNC.NTZ R3, R22 ;  /* 0x0000001600037305 */ /* 0x000e24000021f000 */
[----:B0-----:R0:W-:Y:S02]  /*3b60*/  STG.E [R16.64], R3 ;  /* 0x0000000310007986 */ /* 0x0011e4000c101924 */
.L_x_1808:
[----:B------:R-:W-:-:S05]  /*3b70*/  IMAD R18, R18, 0x200, R19 ;  /* 0x0000020012127824 */ /* 0x000fca00078e0213 */
[----:B0-----:R-:W-:Y:S02]  /*3b80*/  IADD3 R23, R18, 0x80, RZ ;  /* 0x0000008012177810 */ /* 0x001fe40007ffe0ff */
.L_x_1747:
[----:B------:R-:W-:Y:S05]  /*3b90*/  BSYNC B7 ;  /* 0x0000000000077941 */ /* 0x000fea0003800000 */
.L_x_1746:
        /* <DEDUP_REMOVED lines=258> */
.L_x_1838:
        /* <DEDUP_REMOVED lines=20> */
.L_x_1843:
[----:B------:R-:W2:Y:S02]  /*4d00*/  LDG.E.U8 R2, [R2.64] ;  /* 0x0000002402027981 */ /* 0x000ea4000c1e1100 */
[----:B--2---:R0:W1:Y:S01]  /*4d10*/  I2F.U16 R18, R2 ;  /* 0x0000000200127306 */ /* 0x0040620000101000 */
[----:B------:R-:W-:Y:S05]  /*4d20*/  BRA `(.L_x_1845) ;  /* 0x00000ca000007947 */ /* 0x000fea0003800000 */
.L_x_1842:
        /* <DEDUP_REMOVED lines=9> */
.L_x_1847:
[----:B------:R-:W2:Y:S02]  /*4dc0*/  LDG.E R2, [R2.64] ;  /* 0x0000002402027981 */ /* 0x000ea4000c1e1900 */
[----:B--2---:R0:W1:Y:S01]  /*4dd0*/  I2F R18, R2 ;  /* 0x0000000200127306 */ /* 0x0040620000201400 */
[----:B------:R-:W-:Y:S05]  /*4de0*/  BRA `(.L_x_1845) ;  /* 0x00000be000007947 */ /* 0x000fea0003800000 */
.L_x_1846:
[----:B------:R-:W2:Y:S02]  /*4df0*/  LDG.E.U16 R2, [R2.64] ;  /* 0x0000002402027981 */ /* 0x000ea4000c1e1500 */
[----:B--2---:R0:W1:Y:S01]  /*4e00*/  I2F.S16 R18, R2 ;  /* 0x0000000200127306 */ /* 0x0040620000101400 */
[----:B------:R-:W-:Y:S05]  /*4e10*/  BRA `(.L_x_1845) ;  /* 0x00000bb000007947 */ /* 0x000fea0003800000 */
.L_x_1841:
        /* <DEDUP_REMOVED lines=8> */
.L_x_1849:
[----:B------:R-:W2:Y:S02]  /*4ea0*/  LDG.E.U16 R2, [R2.64] ;  /* 0x0000002402027981 */ /* 0x000ea4000c1e1500 */
[----:B--2---:R-:W-:Y:S01]  /*4eb0*/  HADD2.F32 R18, -RZ, R2.H0_H0 ;  /* 0x20000002ff127230 */ /* 0x004fe20000004100 */
[----:B------:R-:W-:Y:S05]  /*4ec0*/  BRA `(.L_x_1845) ;  /* 0x00000b0000007947 */ /* 0x000fea0003800000 */
.L_x_1848:
        /* <DEDUP_REMOVED lines=8> */
.L_x_1851:
[----:B------:R-:W2:Y:S02]  /*4f50*/  LDG.E.U16 R2, [R2.64] ;  /* 0x0000002402027981 */ /* 0x000ea4000c1e1500 */
[----:B--2---:R-:W-:Y:S01]  /*4f60*/  HADD2.F32 R18, -RZ, R2.H0_H0 ;  /* 0x20000002ff127230 */ /* 0x004fe20000004100 */
[----:B------:R-:W-:Y:S05]  /*4f70*/  BRA `(.L_x_1845) ;  /* 0x00000a5000007947 */ /* 0x000fea0003800000 */
.L_x_1850:
[----:B------:R-:W2:Y:S02]  /*4f80*/  LDG.E.64 R2, [R2.64] ;  /* 0x0000002402027981 */ /* 0x000ea4000c1e1b00 */
[----:B--2---:R-:W0:Y:S01]  /*4f90*/  F2F.F32.F64 R18, R2 ;  /* 0x0000000200127310 */ /* 0x004e220000301000 */
[----:B------:R-:W0:-:S14]  /*4fa0*/  DSETP.GEU.AND P0, PT, |R2|, c[0x2][0x0], PT ;  /* 0x008000000200762a */ /* 0x000e1c0003f0e200 */
[----:B0-----:R-:W-:Y:S01]  /*4fb0*/  @!P0 FMUL R18, R18, 1.175494350822287508e-38 ;  /* 0x0080000012128820 */ /* 0x001fe20000400000 */
[----:B------:R-:W-:Y:S05]  /*4fc0*/  BRA `(.L_x_1845) ;  /* 0x00000a0000007947 */ /* 0x000fea0003800000 */
.L_x_1840:
        /* <DEDUP_REMOVED lines=12> */
.L_x_1854:
[----:B------:R-:W2:Y:S02]  /*5090*/  LDG.E.64 R2, [R2.64] ;  /* 0x0000002402027981 */ /* 0x000ea4000c1e1b00 */
[----:B--2---:R-:W0:Y:S01]  /*50a0*/  F2F.F32.F64 R18, R2 ;  /* 0x0000000200127310 */ /* 0x004e220000301000 */
[----:B------:R-:W0:-:S14]  /*50b0*/  DSETP.GEU.AND P0, PT, |R2|, c[0x2][0x0], PT ;  /* 0x008000000200762a */ /* 0x000e1c0003f0e200 */
[----:B0-----:R-:W-:Y:S01]  /*50c0*/  @!P0 FMUL R18, R18, 1.175494350822287508e-38 ;  /* 0x0080000012128820 */ /* 0x001fe20000400000 */
[----:B------:R-:W-:Y:S05]  /*50d0*/  BRA `(.L_x_1845) ;  /* 0x000008f000007947 */ /* 0x000fea0003800000 */
.L_x_1853:
        /* <DEDUP_REMOVED lines=26> */
.L_x_1856:
        /* <DEDUP_REMOVED lines=13> */
.L_x_1855:
[----:B------:R-:W2:Y:S02]  /*5350*/  LDG.E.U16 R2, [R2.64] ;  /* 0x0000002402027981 */ /* 0x000ea4000c1e1500 */
[----:B--2---:R-:W-:Y:S01]  /*5360*/  PRMT R18, RZ, 0x5410, R2 ;  /* 0x00005410ff127816 */ /* 0x004fe20000000002 */
[----:B------:R-:W-:Y:S05]  /*5370*/  BRA `(.L_x_1845) ;  /* 0x0000065000007947 */ /* 0x000fea0003800000 */
.L_x_1852:
        /* <DEDUP_REMOVED lines=11> */
.L_x_1859:
        /* <DEDUP_REMOVED lines=20> */
.L_x_1861:
[----:B------:R-:W-:Y:S05]  /*5570*/  BSYNC B0 ;  /* 0x0000000000007941 */ /* 0x000fea0003800000 */
.L_x_1860:
[----:B------:R-:W-:Y:S01]  /*5580*/  IMAD.SHL.U32 R2, R2, 0x100000, RZ ;  /* 0x0010000002027824 */ /* 0x000fe200078e00ff */
[----:B------:R-:W-:-:S04]  /*5590*/  LEA R3, R0, 0x3b800000, 0x17 ;  /* 0x3b80000000037811 */ /* 0x000fc800078eb8ff */
[----:B------:R-:W-:Y:S01]  /*55a0*/  LOP3.LUT R18, R3, R2, R18, 0xfe, !PT ;  /* 0x0000000203127212 */ /* 0x000fe200078efe12 */
[----:B------:R-:W-:Y:S05]  /*55b0*/  BRA `(.L_x_1845) ;  /* 0x0000041000007947 */ /* 0x000fea0003800000 */
.L_x_1858:
        /* <DEDUP_REMOVED lines=20> */
.L_x_1863:
[----:B------:R-:W-:Y:S05]  /*5700*/  BSYNC B0 ;  /* 0x0000000000007941 */ /* 0x000fea0003800000 */
.L_x_1862:
[----:B------:R-:W-:Y:S01]  /*5710*/  IMAD.SHL.U32 R2, R2, 0x200000, RZ ;  /* 0x0020000002027824 */ /* 0x000fe200078e00ff */
[----:B------:R-:W-:-:S04]  /*5720*/  LEA R3, R0, 0x37800000, 0x17 ;  /* 0x3780000000037811 */ /* 0x000fc800078eb8ff */
[----:B------:R-:W-:Y:S01]  /*5730*/  LOP3.LUT R18, R3, R2, R18, 0xfe, !PT ;  /* 0x0000000203127212 */ /* 0x000fe200078efe12 */
[----:B------:R-:W-:Y:S05]  /*5740*/  BRA `(.L_x_1845) ;  /* 0x0000028000007947 */ /* 0x000fea0003800000 */
.L_x_1857:
        /* <DEDUP_REMOVED lines=14> */
.L_x_1844:
        /* <DEDUP_REMOVED lines=21> */
.L_x_1865:
[----:B------:R-:W2:Y:S02]  /*5980*/  LDG.E.64 R2, [R2.64] ;  /* 0x0000002402027981 */ /* 0x000ea4000c1e1b00 */
[----:B--2---:R0:W1:Y:S01]  /*5990*/  I2F.U64 R18, R2 ;  /* 0x0000000200127312 */ /* 0x0040620000301000 */
[----:B------:R-:W-:Y:S05]  /*59a0*/  BRA `(.L_x_1845) ;  /* 0x0000002000007947 */ /* 0x000fea0003800000 */
.L_x_1864:
[----:B------:R-:W2:Y:S02]  /*59b0*/  LDG.E R2, [R2.64] ;  /* 0x0000002402027981 */ /* 0x000ea4000c1e1900 */
[----:B--2---:R0:W1:Y:S02]  /*59c0*/  I2F.U32 R18, R2 ;  /* 0x0000000200127306 */ /* 0x0040640000201000 */
.L_x_1845:
[----:B------:R-:W-:Y:S05]  /*59d0*/  BSYNC B6 ;  /* 0x0000000000067941 */ /* 0x000fea0003800000 */
.L_x_1839:
        /* <DEDUP_REMOVED lines=18> */
.L_x_1870:
[----:B------:R-:W2:Y:S02]  /*5b00*/  LDG.E.U8 R0, [R2.64] ;  /* 0x0000002402007981 */ /* 0x000ea4000c1e1100 */
[----:B--2---:R-:W0:Y:S01]  /*5b10*/  I2F.U16 R0, R0 ;  /* 0x0000000000007306 */ /* 0x004e220000101000 */
[----:B------:R-:W-:Y:S05]  /*5b20*/  BRA `(.L_x_1872) ;  /* 0x00000ca000007947 */ /* 0x000fea0003800000 */
.L_x_1869:
        /* <DEDUP_REMOVED lines=9> */
.L_x_1874:
[----:B------:R-:W2:Y:S02]  /*5bc0*/  LDG.E R0, [R2.64] ;  /* 0x0000002402007981 */ /* 0x000ea4000c1e1900 */
[----:B--2---:R-:W0:Y:S01]  /*5bd0*/  I2F R0, R0 ;  /* 0x0000000000007306 */ /* 0x004e220000201400 */
[----:B------:R-:W-:Y:S05]  /*5be0*/  BRA `(.L_x_1872) ;  /* 0x00000be000007947 */ /* 0x000fea0003800000 */
.L_x_1873:
[----:B------:R-:W2:Y:S02]  /*5bf0*/  LDG.E.U16 R0, [R2.64] ;  /* 0x0000002402007981 */ /* 0x000ea4000c1e1500 */
[----:B--2---:R-:W0:Y:S01]  /*5c00*/  I2F.S16 R0, R0 ;  /* 0x0000000000007306 */ /* 0x004e220000101400 */
[----:B------:R-:W-:Y:S05]  /*5c10*/  BRA `(.L_x_1872) ;  /* 0x00000bb000007947 */ /* 0x000fea0003800000 */
.L_x_1868:
        /* <DEDUP_REMOVED lines=8> */
.L_x_1876:
[----:B------:R-:W2:Y:S02]  /*5ca0*/  LDG.E.U16 R0, [R2.64] ;  /* 0x0000002402007981 */ /* 0x000ea4000c1e1500 */
[----:B--2---:R-:W-:Y:S01]  /*5cb0*/  HADD2.F32 R0, -RZ, R0.H0_H0 ;  /* 0x20000000ff007230 */ /* 0x004fe20000004100 */
[----:B------:R-:W-:Y:S05]  /*5cc0*/  BRA `(.L_x_1872) ;  /* 0x00000b0000007947 */ /* 0x000fea0003800000 */
.L_x_1875:
        /* <DEDUP_REMOVED lines=8> */
.L_x_1878:
[----:B------:R-:W2:Y:S02]  /*5d50*/  LDG.E.U16 R0, [R2.64] ;  /* 0x0000002402007981 */ /* 0x000ea4000c1e1500 */
[----:B--2---:R-:W-:Y:S01]  /*5d60*/  HADD2.F32 R0, -RZ, R0.H0_H0 ;  /* 0x20000000ff007230 */ /* 0x004fe20000004100 */
[----:B------:R-:W-:Y:S05]  /*5d70*/  BRA `(.L_x_1872) ;  /* 0x00000a5000007947 */ /* 0x000fea0003800000 */
.L_x_1877:
[----:B------:R-:W2:Y:S02]  /*5d80*/  LDG.E.64 R2, [R2.64] ;  /* 0x0000002402027981 */ /* 0x000ea4000c1e1b00 */
[----:B--2---:R-:W0:Y:S01]  /*5d90*/  F2F.F32.F64 R0, R2 ;  /* 0x0000000200007310 */ /* 0x004e220000301000 */
[----:B------:R-:W0:-:S14]  /*5da0*/  DSETP.GEU.AND P0, PT, |R2|, c[0x2][0x0], PT ;  /* 0x008000000200762a */ /* 0x000e1c0003f0e200 */
[----:B0-----:R-:W-:Y:S01]  /*5db0*/  @!P0 FMUL R0, R0, 1.175494350822287508e-38 ;  /* 0x0080000000008820 */ /* 0x001fe20000400000 */
[----:B------:R-:W-:Y:S05]  /*5dc0*/  BRA `(.L_x_1872) ;  /* 0x00000a0000007947 */ /* 0x000fea0003800000 */
.L_x_1867:
        /* <DEDUP_REMOVED lines=12> */
.L_x_1881:
[----:B------:R-:W2:Y:S02]  /*5e90*/  LDG.E.64 R2, [R2.64] ;  /* 0x0000002402027981 */ /* 0x000ea4000c1e1b00 */
[----:B--2---:R-:W0:Y:S01]  /*5ea0*/  F2F.F32.F64 R0, R2 ;  /* 0x0000000200007310 */ /* 0x004e220000301000 */
[----:B------:R-:W0:-:S14]  /*5eb0*/  DSETP.GEU.AND P0, PT, |R2|, c[0x2][0x0], PT ;  /* 0x008000000200762a */ /* 0x000e1c0003f0e200 */
[----:B0-----:R-:W-:Y:S01]  /*5ec0*/  @!P0 FMUL R0, R0, 1.175494350822287508e-38 ;  /* 0x0080000000008820 */ /* 0x001fe20000400000 */
[----:B------:R-:W-:Y:S05]  /*5ed0*/  BRA `(.L_x_1872) ;  /* 0x000008f000007947 */ /* 0x000fea0003800000 */
.L_x_1880:
        /* <DEDUP_REMOVED lines=26> */
.L_x_1883:
        /* <DEDUP_REMOVED lines=13> */
.L_x_1882:
[----:B------:R-:W2:Y:S02]  /*6150*/  LDG.E.U16 R0, [R2.64] ;  /* 0x0000002402007981 */ /* 0x000ea4000c1e1500 */
[----:B--2---:R-:W-:Y:S01]  /*6160*/  PRMT R0, RZ, 0x5410, R0 ;  /* 0x00005410ff007816 */ /* 0x004fe20000000000 */
[----:B------:R-:W-:Y:S05]  /*6170*/  BRA `(.L_x_1872) ;  /* 0x0000065000007947 */ /* 0x000fea0003800000 */
.L_x_1879:
        /* <DEDUP_REMOVED lines=11> */
.L_x_1886:
        /* <DEDUP_REMOVED lines=20> */
.L_x_1888:
[----:B------:R-:W-:Y:S05]  /*6370*/  BSYNC B0 ;  /* 0x0000000000007941 */ /* 0x000fea0003800000 */
.L_x_1887:
[----:B------:R-:W-:Y:S01]  /*6380*/  LEA R3, R0, 0x3b800000, 0x17 ;  /* 0x3b80000000037811 */ /* 0x000fe200078eb8ff */
[----:B------:R-:W-:-:S05]  /*6390*/  IMAD.SHL.U32 R0, R2, 0x100000, RZ ;  /* 0x0010000002007824 */ /* 0x000fca00078e00ff */
[----:B------:R-:W-:Y:S01]  /*63a0*/  LOP3.LUT R0, R3, R0, R4, 0xfe, !PT ;  /* 0x0000000003007212 */ /* 0x000fe200078efe04 */
[----:B------:R-:W-:Y:S05]  /*63b0*/  BRA `(.L_x_1872) ;  /* 0x0000041000007947 */ /* 0x000fea0003800000 */
.L_x_1885:
        /* <DEDUP_REMOVED lines=20> */
.L_x_1890:
[----:B------:R-:W-:Y:S05]  /*6500*/  BSYNC B0 ;  /* 0x0000000000007941 */ /* 0x000fea0003800000 */
.L_x_1889:
[----:B------:R-:W-:Y:S01]  /*6510*/  LEA R3, R0, 0x37800000, 0x17 ;  /* 0x3780000000037811 */ /* 0x000fe200078eb8ff */
[----:B------:R-:W-:-:S05]  /*6520*/  IMAD.SHL.U32 R0, R2, 0x200000, RZ ;  /* 0x0020000002007824 */ /* 0x000fca00078e00ff */
[----:B------:R-:W-:Y:S01]  /*6530*/  LOP3.LUT R0, R3, R0, R4, 0xfe, !PT ;  /* 0x0000000003007212 */ /* 0x000fe200078efe04 */
[----:B------:R-:W-:Y:S05]  /*6540*/  BRA `(.L_x_1872) ;  /* 0x0000028000007947 */ /* 0x000fea0003800000 */
.L_x_1884:
        /* <DEDUP_REMOVED lines=14> */
.L_x_1871:
        /* <DEDUP_REMOVED lines=21> */
.L_x_1892:
[----:B------:R-:W2:Y:S02]  /*6780*/  LDG.E.64 R2, [R2.64] ;  /* 0x0000002402027981 */ /* 0x000ea4000c1e1b00 */
[----:B--2---:R0:W2:Y:S01]  /*6790*/  I2F.U64 R0, R2 ;  /* 0x0000000200007312 */ /* 0x0040a20000301000 */
[----:B------:R-:W-:Y:S05]  /*67a0*/  BRA `(.L_x_1872) ;  /* 0x0000002000007947 */ /* 0x000fea0003800000 */
.L_x_1891:
[----:B------:R-:W2:Y:S02]  /*67b0*/  LDG.E R0, [R2.64] ;  /* 0x0000002402007981 */ /* 0x000ea4000c1e1900 */
[----:B--2---:R-:W0:Y:S02]  /*67c0*/  I2F.U32 R0, R0 ;  /* 0x0000000000007306 */ /* 0x004e240000201000 */
.L_x_1872:
[----:B------:R-:W-:Y:S05]  /*67d0*/  BSYNC B6 ;  /* 0x0000000000067941 */ /* 0x000fea0003800000 */
.L_x_1866:
        /* <DEDUP_REMOVED lines=23> */
.L_x_1896:
[----:B------:R-:W0:Y:S02]  /*6950*/  F2I.S64.TRUNC R18, R18 ;  /* 0x0000001200127311 */ /* 0x000e24000020d900 */
[----:B0-----:R-:W-:-:S05]  /*6960*/  IMAD.MOV.U32 R3, RZ, RZ, R18 ;  /* 0x000000ffff037224 */ /* 0x001fca00078e0012 */
[----:B------:R0:W-:Y:S01]  /*6970*/  STG.E.U8 [R16.64], R3 ;  /* 0x0000000310007986 */ /* 0x0001e2000c101124 */
[----:B------:R-:W-:Y:S05]  /*6980*/  BRA `(.L_x_1898) ;  /* 0x00000d3000007947 */ /* 0x000fea0003800000 */
.L_x_1895:
        /* <DEDUP_REMOVED lines=9> */
.L_x_1900:
[----:B------:R-:W0:Y:S02]  /*6a20*/  F2I.FTZ.TRUNC.NTZ R3, R18 ;  /* 0x0000001200037305 */ /* 0x000e24000021f100 */
[----:B0-----:R0:W-:Y:S01]  /*6a30*/  STG.E [R16.64], R3 ;  /* 0x0000000310007986 */ /* 0x0011e2000c101924 */
[----:B------:R-:W-:Y:S05]  /*6a40*/  BRA `(.L_x_1898) ;  /* 0x00000c7000007947 */ /* 0x000fea0003800000 */
.L_x_1899:
[----:B------:R-:W0:Y:S02]  /*6a50*/  F2I.FTZ.TRUNC.NTZ R3, R18 ;  /* 0x0000001200037305 */ /* 0x000e24000021f100 */
[----:B0-----:R0:W-:Y:S01]  /*6a60*/  STG.E.U16 [R16.64], R3 ;  /* 0x0000000310007986 */ /* 0x0011e2000c101524 */
[----:B------:R-:W-:Y:S05]  /*6a70*/  BRA `(.L_x_1898) ;  /* 0x00000c4000007947 */ /* 0x000fea0003800000 */
.L_x_1894:
        /* <DEDUP_REMOVED lines=8> */
.L_x_1902:
[----:B------:R-:W-:-:S05]  /*6b00*/  F2FP.PACK_AB R18, RZ, R18 ;  /* 0x00000012ff12723e */ /* 0x000fca00000000ff */
[----:B------:R0:W-:Y:S01]  /*6b10*/  STG.E.U16 [R16.64], R18 ;  /* 0x0000001210007986 */ /* 0x0001e2000c101524 */
[----:B------:R-:W-:Y:S05]  /*6b20*/  BRA `(.L_x_1898) ;  /* 0x00000b9000007947 */ /* 0x000fea0003800000 */
.L_x_1901:
        /* <DEDUP_REMOVED lines=9> */
.L_x_1904:
[----:B------:R-:W-:-:S04]  /*6bc0*/  F2FP.PACK_AB R3, RZ, R18 ;  /* 0x00000012ff03723e */ /* 0x000fc800000000ff */
[----:B------:R-:W-:-:S05]  /*6bd0*/  PRMT R3, R3, 0x5410, RZ ;  /* 0x0000541003037816 */ /* 0x000fca00000000ff */
[----:B------:R0:W-:Y:S01]  /*6be0*/  STG.E [R16.64], R3 ;  /* 0x0000000310007986 */ /* 0x0001e2000c101924 */
[----:B------:R-:W-:Y:S05]  /*6bf0*/  BRA `(.L_x_1898) ;  /* 0x00000ac000007947 */ /* 0x000fea0003800000 */
.L_x_1903:
[----:B------:R-:W-:-:S06]  /*6c00*/  FMUL.FTZ R2, R18, 1 ;  /* 0x3f80000012027820 */ /* 0x000fcc0000410000 */
[----:B------:R-:W0:Y:S02]  /*6c10*/  F2F.F64.F32 R2, R2 ;  /* 0x0000000200027310 */ /* 0x000e240000201800 */
[----:B0-----:R0:W-:Y:S01]  /*6c20*/  STG.E.64 [R16.64], R2 ;  /* 0x0000000210007986 */ /* 0x0011e2000c101b24 */
[----:B------:R-:W-:Y:S05]  /*6c30*/  BRA `(.L_x_1898) ;  /* 0x00000a8000007947 */ /* 0x000fea0003800000 */
.L_x_1893:
        /* <DEDUP_REMOVED lines=12> */
.L_x_1907:
[----:B------:R-:W-:Y:S01]  /*6d00*/  FMUL.FTZ R4, R18, 1 ;  /* 0x3f80000012047820 */ /* 0x000fe20000410000 */
[----:B------:R-:W-:-:S05]  /*6d10*/  CS2R R6, SRZ ;  /* 0x0000000000067805 */ /* 0x000fca000001ff00 */
[----:B------:R-:W0:Y:S02]  /*6d20*/  F2F.F64.F32 R4, R4 ;  /* 0x0000000400047310 */ /* 0x000e240000201800 */
[----:B0-----:R0:W-:Y:S01]  /*6d30*/  STG.E.128 [R16.64], R4 ;  /* 0x0000000410007986 */ /* 0x0011e2000c101d24 */
[----:B------:R-:W-:Y:S05]  /*6d40*/  BRA `(.L_x_1898) ;  /* 0x0000097000007947 */ /* 0x000fea0003800000 */
.L_x_1906:
        /* <DEDUP_REMOVED lines=20> */
.L_x_1911:
[----:B------:R-:W-:Y:S05]  /*6e90*/  BSYNC B0 ;  /* 0x0000000000007941 */ /* 0x000fea0003800000 */
.L_x_1910:
[----:B------:R-:W-:-:S05]  /*6ea0*/  LOP3.LUT R5, R0, R5, RZ, 0xfc, !PT ;  /* 0x0000000500057212 */ /* 0x000fca00078efcff */
[----:B------:R0:W-:Y:S01]  /*6eb0*/  STG.E.U8 [R16.64], R5 ;  /* 0x0000000510007986 */ /* 0x0001e2000c101124 */
[----:B------:R-:W-:Y:S05]  /*6ec0*/  BRA `(.L_x_1898) ;  /* 0x000007f000007947 */ /* 0x000fea0003800000 */
.L_x_1909:
        /* <DEDUP_REMOVED lines=12> */
.L_x_1913:
[----:B------:R-:W-:Y:S01]  /*6f90*/  IMAD.MOV.U32 R0, RZ, RZ, 0x7f ;  /* 0x0000007fff007424 */ /* 0x000fe200078e00ff */
[----:B------:R-:W-:-:S04]  /*6fa0*/  ISETP.GT.U32.AND P0, PT, R2, 0x7f800000, PT ;  /* 0x7f8000000200780c */ /* 0x000fc80003f04070 */
[----:B------:R-:W-:-:S04]  /*6fb0*/  SEL R0, R0, 0x7c, P0 ;  /* 0x0000007c00007807 */ /* 0x000fc80000000000 */
.L_x_1914:
[----:B------:R-:W-:Y:S05]  /*6fc0*/  BSYNC B0 ;  /* 0x0000000000007941 */ /* 0x000fea0003800000 */
.L_x_1912:
[----:B------:R-:W-:-:S04]  /*6fd0*/  LOP3.LUT R18, R18, 0x80000000, RZ, 0xc0, !PT ;  /* 0x8000000012127812 */ /* 0x000fc800078ec0ff */
[----:B------:R-:W-:-:S04]  /*6fe0*/  SHF.R.U32.HI R3, RZ, 0x18, R18 ;  /* 0x00000018ff037819 */ /* 0x000fc80000011612 */
[----:B------:R-:W-:-:S05]  /*6ff0*/  LOP3.LUT R3, R0, R3, RZ, 0xfc, !PT ;  /* 0x0000000300037212 */ /* 0x000fca00078efcff */
[----:B------:R0:W-:Y:S01]  /*7000*/  STG.E.U8 [R16.64], R3 ;  /* 0x0000000310007986 */ /* 0x0001e2000c101124 */
[----:B------:R-:W-:Y:S05]  /*7010*/  BRA `(.L_x_1898) ;  /* 0x000006a000007947 */ /* 0x000fea0003800000 */
.L_x_1908:
[----:B------:R-:W-:-:S05]  /*7020*/  F2FP.BF16.PACK_AB R18, RZ, R18 ;  /* 0x00000012ff12723e */ /* 0x000fca00000010ff */
[----:B------:R0:W-:Y:S01]  /*7030*/  STG.E.U16 [R16.64], R18 ;  /* 0x0000001210007986 */ /* 0x0001e2000c101524 */
[----:B------:R-:W-:Y:S05]  /*7040*/  BRA `(.L_x_1898) ;  /* 0x0000067000007947 */ /* 0x000fea0003800000 */
.L_x_1905:
        /* <DEDUP_REMOVED lines=11> */
.L_x_1917:
        /* <DEDUP_REMOVED lines=16> */
.L_x_1920:
[----:B------:R-:W-:-:S04]  /*7200*/  LOP3.LUT R18, R18, 0x80000000, RZ, 0xc0, !PT ;  /* 0x8000000012127812 */ /* 0x000fc800078ec0ff */
[----:B------:R-:W-:-:S04]  /*7210*/  SHF.R.U32.HI R3, RZ, 0x18, R18 ;  /* 0x00000018ff037819 */ /* 0x000fc80000011612 */
[----:B------:R-:W-:-:S04]  /*7220*/  LOP3.LUT R0, R0, R3, RZ, 0xfc, !PT ;  /* 0x0000000300007212 */ /* 0x000fc800078efcff */
[----:B------:R-:W-:Y:S02]  /*7230*/  PRMT R8, R0, 0x7610, R8 ;  /* 0x0000761000087816 */ /* 0x000fe40000000008 */
.L_x_1919:
[----:B------:R-:W-:Y:S05]  /*7240*/  BSYNC B0 ;  /* 0x0000000000007941 */ /* 0x000fea0003800000 */
.L_x_1918:
[----:B------:R0:W-:Y:S01]  /*7250*/  STG.E.U8 [R16.64], R8 ;  /* 0x0000000810007986 */ /* 0x0001e2000c101124 */
[----:B------:R-:W-:Y:S05]  /*7260*/  BRA `(.L_x_1898) ;  /* 0x0000045000007947 */ /* 0x000fea0003800000 */
.L_x_1916:
        /* <DEDUP_REMOVED lines=16> */
.L_x_1923:
[----:B------:R-:W-:-:S04]  /*7370*/  LOP3.LUT R18, R18, 0x80000000, RZ, 0xc0, !PT ;  /* 0x8000000012127812 */ /* 0x000fc800078ec0ff */
[----:B------:R-:W-:-:S04]  /*7380*/  SHF.R.U32.HI R3, RZ, 0x18, R18 ;  /* 0x00000018ff037819 */ /* 0x000fc80000011612 */
[----:B------:R-:W-:-:S04]  /*7390*/  LOP3.LUT R0, R0, R3, RZ, 0xfc, !PT ;  /* 0x0000000300007212 */ /* 0x000fc800078efcff */
[----:B------:R-:W-:Y:S02]  /*73a0*/  PRMT R8, R0, 0x7610, R8 ;  /* 0x0000761000087816 */ /* 0x000fe40000000008 */
.L_x_1922:
[----:B------:R-:W-:Y:S05]  /*73b0*/  BSYNC B0 ;  /* 0x0000000000007941 */ /* 0x000fea0003800000 */
.L_x_1921:
[----:B------:R0:W-:Y:S01]  /*73c0*/  STG.E.U8 [R16.64], R8 ;  /* 0x0000000810007986 */ /* 0x0001e2000c101124 */
[----:B------:R-:W-:Y:S05]  /*73d0*/  BRA `(.L_x_1898) ;  /* 0x000002e000007947 */ /* 0x000fea0003800000 */
.L_x_1915:
        /* <DEDUP_REMOVED lines=21> */
.L_x_1897:
        /* <DEDUP_REMOVED lines=20> */
.L_x_1925:
[----:B------:R-:W0:Y:S02]  /*7670*/  F2I.U64.TRUNC R18, R18 ;  /* 0x0000001200127311 */ /* 0x000e24000020d800 */
[----:B0-----:R0:W-:Y:S01]  /*7680*/  STG.E.64 [R16.64], R18 ;  /* 0x0000001210007986 */ /* 0x0011e2000c101b24 */
[----:B------:R-:W-:Y:S05]  /*7690*/  BRA `(.L_x_1898) ;  /* 0x0000002000007947 */ /* 0x000fea0003800000 */
.L_x_1924:
[----:B------:R-:W0:Y:S02]  /*76a0*/  F2I.FTZ.U32.TRUNC.NTZ R3, R18 ;  /* 0x0000001200037305 */ /* 0x000e24000021f000 */
[----:B0-----:R0:W-:Y:S02]  /*76b0*/  STG.E [R16.64], R3 ;  /* 0x0000000310007986 */ /* 0x0011e4000c101924 */
.L_x_1898:
[----:B------:R-:W-:-:S04]  /*76c0*/  IADD3 R23, R23, 0x80, RZ ;  /* 0x0000008017177810 */ /* 0x000fc80007ffe0ff */
[----:B------:R-:W-:-:S13]  /*76d0*/  ISETP.GE.AND P0, PT, R23, c[0x0][0x160], PT ;  /* 0x0000580017007a0c */ /* 0x000fda0003f06270 */
[----:B------:R-:W-:Y:S05]  /*76e0*/  @P0 BRA `(.L_x_1837) ;  /* 0x00003b0000000947 */ /* 0x000fea0003800000 */
[----:B------:R-:W-:Y:S01]  /*76f0*/  ISETP.NE.AND P0, PT, RZ, c[0x0][0x168], PT ;  /* 0x00005a00ff007a0c */ /* 0x000fe20003f05270 */
[----:B0-----:R-:W-:Y:S02]  /*7700*/  IMAD.MOV.U32 R19, RZ, RZ, RZ ;  /* 0x000000ffff137224 */ /* 0x001fe400078e00ff */
        /* <DEDUP_REMOVED lines=253> */
.L_x_1926:
        /* <DEDUP_REMOVED lines=20> */
.L_x_1931:
[----:B------:R-:W2:Y:S02]  /*8820*/  LDG.E.U8 R2, [R2.64] ;  /* 0x0000002402027981 */ /* 0x000ea4000c1e1100 */
[----:B--2---:R0:W1:Y:S01]  /*8830*/  I2F.U16 R18, R2 ;  /* 0x0000000200127306 */ /* 0x0040620000101000 */
[----:B------:R-:W-:Y:S05]  /*8840*/  BRA `(.L_x_1933) ;  /* 0x00000ca000007947 */ /* 0x000fea0003800000 */
.L_x_1930:
        /* <DEDUP_REMOVED lines=9> */
.L_x_1935:
[----:B------:R-:W2:Y:S02]  /*88e0*/  LDG.E R2, [R2.64] ;  /* 0x0000002402027981 */ /* 0x000ea4000c1e1900 */
[----:B--2---:R0:W1:Y:S01]  /*88f0*/  I2F R18, R2 ;  /* 0x0000000200127306 */ /* 0x0040620000201400 */
[----:B------:R-:W-:Y:S05]  /*8900*/  BRA `(.L_x_1933) ;  /* 0x00000be000007947 */ /* 0x000fea0003800000 */
.L_x_1934:
[----:B------:R-:W2:Y:S02]  /*8910*/  LDG.E.U16 R2, [R2.64] ;  /* 0x0000002402027981 */ /* 0x000ea4000c1e1500 */
[----:B--2---:R0:W1:Y:S01]  /*8920*/  I2F.S16 R18, R2 ;  /* 0x0000000200127306 */ /* 0x0040620000101400 */
[----:B------:R-:W-:Y:S05]  /*8930*/  BRA `(.L_x_1933) ;  /* 0x00000bb000007947 */ /* 0x000fea0003800000 */
.L_x_1929:
        /* <DEDUP_REMOVED lines=8> */
.L_x_1937:
[----:B------:R-:W2:Y:S02]  /*89c0*/  LDG.E.U16 R2, [R2.64] ;  /* 0x0000002402027981 */ /* 0x000ea4000c1e1500 */
[----:B--2---:R-:W-:Y:S01]  /*89d0*/  HADD2.F32 R18, -RZ, R2.H0_H0 ;  /* 0x20000002ff127230 */ /* 0x004fe20000004100 */
[----:B------:R-:W-:Y:S05]  /*89e0*/  BRA `(.L_x_1933) ;  /* 0x00000b0000007947 */ /* 0x000fea0003800000 */
.L_x_1936:
        /* <DEDUP_REMOVED lines=8> */
.L_x_1939:
[----:B------:R-:W2:Y:S02]  /*8a70*/  LDG.E.U16 R2, [R2.64] ;  /* 0x0000002402027981 */ /* 0x000ea4000c1e1500 */
[----:B--2---:R-:W-:Y:S01]  /*8a80*/  HADD2.F32 R18, -RZ, R2.H0_H0 ;  /* 0x20000002ff127230 */ /* 0x004fe20000004100 */
[----:B------:R-:W-:Y:S05]  /*8a90*/  BRA `(.L_x_1933) ;  /* 0x00000a5000007947 */ /* 0x000fea0003800000 */
.L_x_1938:
[----:B------:R-:W2:Y:S02]  /*8aa0*/  LDG.E.64 R2, [R2.64] ;  /* 0x0000002402027981 */ /* 0x000ea4000c1e1b00 */
[----:B--2---:R-:W0:Y:S01]  /*8ab0*/  F2F.F32.F64 R18, R2 ;  /* 0x0000000200127310 */ /* 0x004e220000301000 */
[----:B------:R-:W0:-:S14]  /*8ac0*/  DSETP.GEU.AND P0, PT, |R2|, c[0x2][0x0], PT ;  /* 0x008000000200762a */ /* 0x000e1c0003f0e200 */
[----:B0-----:R-:W-:Y:S01]  /*8ad0*/  @!P0 FMUL R18, R18, 1.175494350822287508e-38 ;  /* 0x0080000012128820 */ /* 0x001fe20000400000 */
[----:B------:R-:W-:Y:S05]  /*8ae0*/  BRA `(.L_x_1933) ;  /* 0x00000a0000007947 */ /* 0x000fea0003800000 */
.L_x_1928:
        /* <DEDUP_REMOVED lines=12> */
.L_x_1942:
[----:B------:R-:W2:Y:S02]  /*8bb0*/  LDG.E.64 R2, [R2.64] ;  /* 0x0000002402027981 */ /* 0x000ea4000c1e1b00 */
[----:B--2---:R-:W0:Y:S01]  /*8bc0*/  F2F.F32.F64 R18, R2 ;  /* 0x0000000200127310 */ /* 0x004e220000301000 */
[----:B------:R-:W0:-:S14]  /*8bd0*/  DSETP.GEU.AND P0, PT, |R2|, c[0x2][0x0], PT ;  /* 0x008000000200762a */ /* 0x000e1c0003f0e200 */
[----:B0-----:R-:W-:Y:S01]  /*8be0*/  @!P0 FMUL R18, R18, 1.175494350822287508e-38 ;  /* 0x0080000012128820 */ /* 0x001fe20000400000 */
[----:B------:R-:W-:Y:S05]  /*8bf0*/  BRA `(.L_x_1933) ;  /* 0x000008f000007947 */ /* 0x000fea0003800000 */
.L_x_1941:
        /* <DEDUP_REMOVED lines=26> */
.L_x_1944:
        /* <DEDUP_REMOVED lines=13> */
.L_x_1943:
[----:B------:R-:W2:Y:S02]  /*8e70*/  LDG.E.U16 R2, [R2.64] ;  /* 0x0000002402027981 */ /* 0x000ea4000c1e1500 */
[----:B--2---:R-:W-:Y:S01]  /*8e80*/  PRMT R18, RZ, 0x5410, R2 ;  /* 0x00005410ff127816 */ /* 0x004fe20000000002 */
[----:B------:R-:W-:Y:S05]  /*8e90*/  BRA `(.L_x_1933) ;  /* 0x0000065000007947 */ /* 0x000fea0003800000 */
.L_x_1940:
        /* <DEDUP_REMOVED lines=11> */
.L_x_1947:
        /* <DEDUP_REMOVED lines=20> */
.L_x_1949:
[----:B------:R-:W-:Y:S05]  /*9090*/  BSYNC B0 ;  /* 0x0000000000007941 */ /* 0x000fea0003800000 */
.L_x_1948:
[----:B------:R-:W-:Y:S01]  /*90a0*/  IMAD.SHL.U32 R2, R2, 0x100000, RZ ;  /* 0x0010000002027824 */ /* 0x000fe200078e00ff */
[----:B------:R-:W-:-:S04]  /*90b0*/  LEA R3, R0, 0x3b800000, 0x17 ;  /* 0x3b80000000037811 */ /* 0x000fc800078eb8ff */
[----:B------:R-:W-:Y:S01]  /*90c0*/  LOP3.LUT R18, R3, R2, R18, 0xfe, !PT ;  /* 0x0000000203127212 */ /* 0x000fe200078efe12 */
[----:B------:R-:W-:Y:S05]  /*90d0*/  BRA `(.L_x_1933) ;  /* 0x0000041000007947 */ /* 0x000fea0003800000 */
.L_x_1946:
        /* <DEDUP_REMOVED lines=20> */
.L_x_1951:
[----:B------:R-:W-:Y:S05]  /*9220*/  BSYNC B0 ;  /* 0x0000000000007941 */ /* 0x000fea0003800000 */
.L_x_1950:
[----:B------:R-:W-:Y:S01]  /*9230*/  IMAD.SHL.U32 R2, R2, 0x200000, RZ ;  /* 0x0020000002027824 */ /* 0x000fe200078e00ff */
[----:B------:R-:W-:-:S04]  /*9240*/  LEA R3, R0, 0x37800000, 0x17 ;  /* 0x3780000000037811 */ /* 0x000fc800078eb8ff */
[----:B------:R-:W-:Y:S01]  /*9250*/  LOP3.LUT R18, R3, R2, R18, 0xfe, !PT ;  /* 0x0000000203127212 */ /* 0x000fe200078efe12 */
[----:B------:R-:W-:Y:S05]  /*9260*/  BRA `(.L_x_1933) ;  /* 0x0000028000007947 */ /* 0x000fea0003800000 */
.L_x_1945:
        /* <DEDUP_REMOVED lines=14> */
.L_x_1932:
        /* <DEDUP_REMOVED lines=21> */
.L_x_1953:
[----:B------:R-:W2:Y:S02]  /*94a0*/  LDG.E.64 R2, [R2.64] ;  /* 0x0000002402027981 */ /* 0x000ea4000c1e1b00 */
[----:B--2---:R0:W1:Y:S01]  /*94b0*/  I2F.U64 R18, R2 ;  /* 0x0000000200127312 */ /* 0x0040620000301000 */
[----:B------:R-:W-:Y:S05]  /*94c0*/  BRA `(.L_x_1933) ;  /* 0x0000002000007947 */ /* 0x000fea0003800000 */
.L_x_1952:
[----:B------:R-:W2:Y:S02]  /*94d0*/  LDG.E R2, [R2.64] ;  /* 0x0000002402027981 */ /* 0x000ea4000c1e1900 */
[----:B--2---:R0:W1:Y:S02]  /*94e0*/  I2F.U32 R18, R2 ;  /* 0x0000000200127306 */ /* 0x0040640000201000 */
.L_x_1933:
[----:B------:R-:W-:Y:S05]  /*94f0*/  BSYNC B6 ;  /* 0x0000000000067941 */ /* 0x000fea0003800000 */
.L_x_1927:
        /* <DEDUP_REMOVED lines=18> */
.L_x_1958:
[----:B------:R-:W2:Y:S02]  /*9620*/  LDG.E.U8 R0, [R2.64] ;  /* 0x0000002402007981 */ /* 0x000ea4000c1e1100 */
[----:B--2---:R-:W0:Y:S01]  /*9630*/  I2F.U16 R0, R0 ;  /* 0x0000000000007306 */ /* 0x004e220000101000 */
[----:B------:R-:W-:Y:S05]  /*9640*/  BRA `(.L_x_1960) ;  /* 0x00000ca000007947 */ /* 0x000fea0003800000 */
.L_x_1957:
        /* <DEDUP_REMOVED lines=9> */
.L_x_1962:
[----:B------:R-:W2:Y:S02]  /*96e0*/  LDG.E R0, [R2.64] ;  /* 0x0000002402007981 */ /* 0x000ea4000c1e1900 */
[----:B--2---:R-:W0:Y:S01]  /*96f0*/  I2F R0, R0 ;  /* 0x0000000000007306 */ /* 0x004e220000201400 */
[----:B------:R-:W-:Y:S05]  /*9700*/  BRA `(.L_x_1960) ;  /* 0x00000be000007947 */ /* 0x000fea0003800000 */
.L_x_1961:
[----:B------:R-:W2:Y:S02]  /*9710*/  LDG.E.U16 R0, [R2.64] ;  /* 0x0000002402007981 */ /* 0x000ea4000c1e1500 */
[----:B--2---:R-:W0:Y:S01]  /*9720*/  I2F.S16 R0, R0 ;  /* 0x0000000000007306 */ /* 0x004e220000101400 */
[----:B------:R-:W-:Y:S05]  /*9730*/  BRA `(.L_x_1960) ;  /* 0x00000bb000007947 */ /* 0x000fea0003800000 */
.L_x_1956:
        /* <DEDUP_REMOVED lines=8> */
.L_x_1964:
[----:B------:R-:W2:Y:S02]  /*97c0*/  LDG.E.U16 R0, [R2.64] ;  /* 0x0000002402007981 */ /* 0x000ea4000c1e1500 */
[----:B--2---:R-:W-:Y:S01]  /*97d0*/  HADD2.F32 R0, -RZ, R0.H0_H0 ;  /* 0x20000000ff007230 */ /* 0x004fe20000004100 */
[----:B------:R-:W-:Y:S05]  /*97e0*/  BRA `(.L_x_1960) ;  /* 0x00000b0000007947 */ /* 0x000fea0003800000 */
.L_x_1963:
        /* <DEDUP_REMOVED lines=8> */
.L_x_1966:
[----:B------:R-:W2:Y:S02]  /*9870*/  LDG.E.U16 R0, [R2.64] ;  /* 0x0000002402007981 */ /* 0x000ea4000c1e1500 */
[----:B--2---:R-:W-:Y:S01]  /*9880*/  HADD2.F32 R0, -RZ, R0.H0_H0 ;  /* 0x20000000ff007230 */ /* 0x004fe20000004100 */
[----:B------:R-:W-:Y:S05]  /*9890*/  BRA `(.L_x_1960) ;  /* 0x00000a5000007947 */ /* 0x000fea0003800000 */
.L_x_1965:
[----:B------:R-:W2:Y:S02]  /*98a0*/  LDG.E.64 R2, [R2.64] ;  /* 0x0000002402027981 */ /* 0x000ea4000c1e1b00 */
[----:B--2---:R-:W0:Y:S01]  /*98b0*/  F2F.F32.F64 R0, R2 ;  /* 0x0000000200007310 */ /* 0x004e220000301000 */
[----:B------:R-:W0:-:S14]  /*98c0*/  DSETP.GEU.AND P0, PT, |R2|, c[0x2][0x0], PT ;  /* 0x008000000200762a */ /* 0x000e1c0003f0e200 */
[----:B0-----:R-:W-:Y:S01]  /*98d0*/  @!P0 FMUL R0, R0, 1.175494350822287508e-38 ;  /* 0x0080000000008820 */ /* 0x001fe20000400000 */
[----:B------:R-:W-:Y:S05]  /*98e0*/  BRA `(.L_x_1960) ;  /* 0x00000a0000007947 */ /* 0x000fea0003800000 */
.L_x_1955:
        /* <DEDUP_REMOVED lines=12> */
.L_x_1969:
[----:B------:R-:W2:Y:S02]  /*99b0*/  LDG.E.64 R2, [R2.64] ;  /* 0x0000002402027981 */ /* 0x000ea4000c1e1b00 */
[----:B--2---:R-:W0:Y:S01]  /*99c0*/  F2F.F32.F64 R0, R2 ;  /* 0x0000000200007310 */ /* 0x004e220000301000 */
[----:B------:R-:W0:-:S14]  /*99d0*/  DSETP.GEU.AND P0, PT, |R2|, c[0x2][0x0], PT ;  /* 0x008000000200762a */ /* 0x000e1c0003f0e200 */
[----:B0-----:R-:W-:Y:S01]  /*99e0*/  @!P0 FMUL R0, R0, 1.175494350822287508e-38 ;  /* 0x0080000000008820 */ /* 0x001fe20000400000 */
[----:B------:R-:W-:Y:S05]  /*99f0*/  BRA `(.L_x_1960) ;  /* 0x000008f000007947 */ /* 0x000fea0003800000 */
.L_x_1968:
        /* <DEDUP_REMOVED lines=26> */
.L_x_1971:
        /* <DEDUP_REMOVED lines=13> */
.L_x_1970:
[----:B------:R-:W2:Y:S02]  /*9c70*/  LDG.E.U16 R0, [R2.64] ;  /* 0x0000002402007981 */ /* 0x000ea4000c1e1500 */
[----:B--2---:R-:W-:Y:S01]  /*9c80*/  PRMT R0, RZ, 0x5410, R0 ;  /* 0x00005410ff007816 */ /* 0x004fe20000000000 */
[----:B------:R-:W-:Y:S05]  /*9c90*/  BRA `(.L_x_1960) ;  /* 0x0000065000007947 */ /* 0x000fea0003800000 */
.L_x_1967:
        /* <DEDUP_REMOVED lines=11> */
.L_x_1974:
        /* <DEDUP_REMOVED lines=20> */
.L_x_1976:
[----:B------:R-:W-:Y:S05]  /*9e90*/  BSYNC B0 ;  /* 0x0000000000007941 */ /* 0x000fea0003800000 */
.L_x_1975:
[----:B------:R-:W-:Y:S01]  /*9ea0*/  LEA R3, R0, 0x3b800000, 0x17 ;  /* 0x3b80000000037811 */ /* 0x000fe200078eb8ff */
[----:B------:R-:W-:-:S05]  /*9eb0*/  IMAD.SHL.U32 R0, R2, 0x100000, RZ ;  /* 0x0010000002007824 */ /* 0x000fca00078e00ff */
[----:B------:R-:W-:Y:S01]  /*9ec0*/  LOP3.LUT R0, R3, R0, R4, 0xfe, !PT ;  /* 0x0000000003007212 */ /* 0x000fe200078efe04 */
[----:B------:R-:W-:Y:S05]  /*9ed0*/  BRA `(.L_x_1960) ;  /* 0x0000041000007947 */ /* 0x000fea0003800000 */
.L_x_1973:
        /* <DEDUP_REMOVED lines=20> */
.L_x_1978:
[----:B------:R-:W-:Y:S05]  /*a020*/  BSYNC B0 ;  /* 0x0000000000007941 */ /* 0x000fea0003800000 */
.L_x_1977:
[----:B------:R-:W-:Y:S01]  /*a030*/  LEA R3, R0, 0x37800000, 0x17 ;  /* 0x3780000000037811 */ /* 0x000fe200078eb8ff */
[----:B------:R-:W-:-:S05]  /*a040*/  IMAD.SHL.U32 R0, R2, 0x200000, RZ ;  /* 0x0020000002007824 */ /* 0x000fca00078e00ff */
[----:B------:R-:W-:Y:S01]  /*a050*/  LOP3.LUT R0, R3, R0, R4, 0xfe, !PT ;  /* 0x0000000003007212 */ /* 0x000fe200078efe04 */
[----:B------:R-:W-:Y:S05]  /*a060*/  BRA `(.L_x_1960) ;  /* 0x0000028000007947 */ /* 0x000fea0003800000 */
.L_x_1972:
        /* <DEDUP_REMOVED lines=14> */
.L_x_1959:
        /* <DEDUP_REMOVED lines=21> */
.L_x_1980:
[----:B------:R-:W2:Y:S02]  /*a2a0*/  LDG.E.64 R2, [R2.64] ;  /* 0x0000002402027981 */ /* 0x000ea4000c1e1b00 */
[----:B--2---:R0:W2:Y:S01]  /*a2b0*/  I2F.U64 R0, R2 ;  /* 0x0000000200007312 */ /* 0x0040a20000301000 */
[----:B------:R-:W-:Y:S05]  /*a2c0*/  BRA `(.L_x_1960) ;  /* 0x0000002000007947 */ /* 0x000fea0003800000 */
.L_x_1979:
[----:B------:R-:W2:Y:S02]  /*a2d0*/  LDG.E R0, [R2.64] ;  /* 0x0000002402007981 */ /* 0x000ea4000c1e1900 */
[----:B--2---:R-:W0:Y:S02]  /*a2e0*/  I2F.U32 R0, R0 ;  /* 0x0000000000007306 */ /* 0x004e240000201000 */
.L_x_1960:
[----:B------:R-:W-:Y:S05]  /*a2f0*/  BSYNC B6 ;  /* 0x0000000000067941 */ /* 0x000fea0003800000 */
.L_x_1954:
        /* <DEDUP_REMOVED lines=23> */
.L_x_1984:
[----:B------:R-:W0:Y:S02]  /*a470*/  F2I.S64.TRUNC R18, R18 ;  /* 0x0000001200127311 */ /* 0x000e24000020d900 */
[----:B0-----:R-:W-:-:S05]  /*a480*/  IMAD.MOV.U32 R3, RZ, RZ, R18 ;  /* 0x000000ffff037224 */ /* 0x001fca00078e0012 */
[----:B------:R0:W-:Y:S01]  /*a490*/  STG.E.U8 [R16.64], R3 ;  /* 0x0000000310007986 */ /* 0x0001e2000c101124 */
[----:B------:R-:W-:Y:S05]  /*a4a0*/  BRA `(.L_x_1986) ;  /* 0x00000d3000007947 */ /* 0x000fea0003800000 */
.L_x_1983:
        /* <DEDUP_REMOVED lines=9> */
.L_x_1988:
[----:B------:R-:W0:Y:S02]  /*a540*/  F2I.FTZ.TRUNC.NTZ R3, R18 ;  /* 0x0000001200037305 */ /* 0x000e24000021f100 */
[----:B0-----:R0:W-:Y:S01]  /*a550*/  STG.E [R16.64], R3 ;  /* 0x0000000310007986 */ /* 0x0011e2000c101924 */
[----:B------:R-:W-:Y:S05]  /*a560*/  BRA `(.L_x_1986) ;  /* 0x00000c7000007947 */ /* 0x000fea0003800000 */
.L_x_1987:
[----:B------:R-:W0:Y:S02]  /*a570*/  F2I.FTZ.TRUNC.NTZ R3, R18 ;  /* 0x0000001200037305 */ /* 0x000e24000021f100 */
[----:B0-----:R0:W-:Y:S01]  /*a580*/  STG.E.U16 [R16.64], R3 ;  /* 0x0000000310007986 */ /* 0x0011e2000c101524 */
[----:B------:R-:W-:Y:S05]  /*a590*/  BRA `(.L_x_1986) ;  /* 0x00000c4000007947 */ /* 0x000fea0003800000 */
.L_x_1982:
        /* <DEDUP_REMOVED lines=8> */
.L_x_1990:
[----:B------:R-:W-:-:S05]  /*a620*/  F2FP.PACK_AB R18, RZ, R18 ;  /* 0x00000012ff12723e */ /* 0x000fca00000000ff */
[----:B------:R0:W-:Y:S01]  /*a630*/  STG.E.U16 [R16.64], R18 ;  /* 0x0000001210007986 */ /* 0x0001e2000c101524 */
[----:B------:R-:W-:Y:S05]  /*a640*/  BRA `(.L_x_1986) ;  /* 0x00000b9000007947 */ /* 0x000fea0003800000 */
.L_x_1989:
        /* <DEDUP_REMOVED lines=9> */
.L_x_1992:
[----:B------:R-:W-:-:S04]  /*a6e0*/  F2FP.PACK_AB R3, RZ, R18 ;  /* 0x00000012ff03723e */ /* 0x000fc800000000ff */
[----:B------:R-:W-:-:S05]  /*a6f0*/  PRMT R3, R3, 0x5410, RZ ;  /* 0x0000541003037816 */ /* 0x000fca00000000ff */
[----:B------:R0:W-:Y:S01]  /*a700*/  STG.E [R16.64], R3 ;  /* 0x0000000310007986 */ /* 0x0001e2000c101924 */
[----:B------:R-:W-:Y:S05]  /*a710*/  BRA `(.L_x_1986) ;  /* 0x00000ac000007947 */ /* 0x000fea0003800000 */
.L_x_1991:
[----:B------:R-:W-:-:S06]  /*a720*/  FMUL.FTZ R2, R18, 1 ;  /* 0x3f80000012027820 */ /* 0x000fcc0000410000 */
[----:B------:R-:W0:Y:S02]  /*a730*/  F2F.F64.F32 R2, R2 ;  /* 0x0000000200027310 */ /* 0x000e240000201800 */
[----:B0-----:R0:W-:Y:S01]  /*a740*/  STG.E.64 [R16.64], R2 ;  /* 0x0000000210007986 */ /* 0x0011e2000c101b24 */
[----:B------:R-:W-:Y:S05]  /*a750*/  BRA `(.L_x_1986) ;  /* 0x00000a8000007947 */ /* 0x000fea0003800000 */
.L_x_1981:
        /* <DEDUP_REMOVED lines=12> */
.L_x_1995:
[----:B------:R-:W-:Y:S01]  /*a820*/  FMUL.FTZ R4, R18, 1 ;  /* 0x3f80000012047820 */ /* 0x000fe20000410000 */
[----:B------:R-:W-:-:S05]  /*a830*/  CS2R R6, SRZ ;  /* 0x0000000000067805 */ /* 0x000fca000001ff00 */
[----:B------:R-:W0:Y:S02]  /*a840*/  F2F.F64.F32 R4, R4 ;  /* 0x0000000400047310 */ /* 0x000e240000201800 */
[----:B0-----:R0:W-:Y:S01]  /*a850*/  STG.E.128 [R16.64], R4 ;  /* 0x0000000410007986 */ /* 0x0011e2000c101d24 */
[----:B------:R-:W-:Y:S05]  /*a860*/  BRA `(.L_x_1986) ;  /* 0x0000097000007947 */ /* 0x000fea0003800000 */
.L_x_1994:
        /* <DEDUP_REMOVED lines=20> */
.L_x_1999:
[----:B------:R-:W-:Y:S05]  /*a9b0*/  BSYNC B0 ;  /* 0x0000000000007941 */ /* 0x000fea0003800000 */
.L_x_1998:
[----:B------:R-:W-:-:S05]  /*a9c0*/  LOP3.LUT R5, R0, R5, RZ, 0xfc, !PT ;  /* 0x0000000500057212 */ /* 0x000fca00078efcff */
[----:B------:R0:W-:Y:S01]  /*a9d0*/  STG.E.U8 [R16.64], R5 ;  /* 0x0000000510007986 */ /* 0x0001e2000c101124 */
[----:B------:R-:W-:Y:S05]  /*a9e0*/  BRA `(.L_x_1986) ;  /* 0x000007f000007947 */ /* 0x000fea0003800000 */
.L_x_1997:
        /* <DEDUP_REMOVED lines=12> */
.L_x_2001:
[----:B------:R-:W-:Y:S01]  /*aab0*/  IMAD.MOV.U32 R0, RZ, RZ, 0x7f ;  /* 0x0000007fff007424 */ /* 0x000fe200078e00ff */
[----:B------:R-:W-:-:S04]  /*aac0*/  ISETP.GT.U32.AND P0, PT, R2, 0x7f800000, PT ;  /* 0x7f8000000200780c */ /* 0x000fc80003f04070 */
[----:B------:R-:W-:-:S04]  /*aad0*/  SEL R0, R0, 0x7c, P0 ;  /* 0x0000007c00007807 */ /* 0x000fc80000000000 */
.L_x_2002:
[----:B------:R-:W-:Y:S05]  /*aae0*/  BSYNC B0 ;  /* 0x0000000000007941 */ /* 0x000fea0003800000 */
.L_x_2000:
[----:B------:R-:W-:-:S04]  /*aaf0*/  LOP3.LUT R18, R18, 0x80000000, RZ, 0xc0, !PT ;  /* 0x8000000012127812 */ /* 0x000fc800078ec0ff */
[----:B------:R-:W-:-:S04]  /*ab00*/  SHF.R.U32.HI R3, RZ, 0x18, R18 ;  /* 0x00000018ff037819 */ /* 0x000fc80000011612 */
[----:B------:R-:W-:-:S05]  /*ab10*/  LOP3.LUT R3, R0, R3, RZ, 0xfc, !PT ;  /* 0x0000000300037212 */ /* 0x000fca00078efcff */
[----:B------:R0:W-:Y:S01]  /*ab20*/  STG.E.U8 [R16.64], R3 ;  /* 0x0000000310007986 */ /* 0x0001e2000c101124 */
[----:B------:R-:W-:Y:S05]  /*ab30*/  BRA `(.L_x_1986) ;  /* 0x000006a000007947 */ /* 0x000fea0003800000 */
.L_x_1996:
[----:B------:R-:W-:-:S05]  /*ab40*/  F2FP.BF16.PACK_AB R18, RZ, R18 ;  /* 0x00000012ff12723e */ /* 0x000fca00000010ff */
[----:B------:R0:W-:Y:S01]  /*ab50*/  STG.E.U16 [R16.64], R18 ;  /* 0x0000001210007986 */ /* 0x0001e2000c101524 */
[----:B------:R-:W-:Y:S05]  /*ab60*/  BRA `(.L_x_1986) ;  /* 0x0000067000007947 */ /* 0x000fea0003800000 */
.L_x_1993:
        /* <DEDUP_REMOVED lines=11> */
.L_x_2005:
        /* <DEDUP_REMOVED lines=16> */
.L_x_2008:
[----:B------:R-:W-:-:S04]  /*ad20*/  LOP3.LUT R18, R18, 0x80000000, RZ, 0xc0, !PT ;  /* 0x8000000012127812 */ /* 0x000fc800078ec0ff */
[----:B------:R-:W-:-:S04]  /*ad30*/  SHF.R.U32.HI R3, RZ, 0x18, R18 ;  /* 0x00000018ff037819 */ /* 0x000fc80000011612 */
[----:B------:R-:W-:-:S04]  /*ad40*/  LOP3.LUT R0, R0, R3, RZ, 0xfc, !PT ;  /* 0x0000000300007212 */ /* 0x000fc800078efcff */
[----:B------:R-:W-:Y:S02]  /*ad50*/  PRMT R8, R0, 0x7610, R8 ;  /* 0x0000761000087816 */ /* 0x000fe40000000008 */
.L_x_2007:
[----:B------:R-:W-:Y:S05]  /*ad60*/  BSYNC B0 ;  /* 0x0000000000007941 */ /* 0x000fea0003800000 */
.L_x_2006:
[----:B------:R0:W-:Y:S01]  /*ad70*/  STG.E.U8 [R16.64], R8 ;  /* 0x0000000810007986 */ /* 0x0001e2000c101124 */
[----:B------:R-:W-:Y:S05]  /*ad80*/  BRA `(.L_x_1986) ;  /* 0x0000045000007947 */ /* 0x000fea0003800000 */
.L_x_2004:
        /* <DEDUP_REMOVED lines=16> */
.L_x_2011:
[----:B------:R-:W-:-:S04]  /*ae90*/  LOP3.LUT R18, R18, 0x80000000, RZ, 0xc0, !PT ;  /* 0x8000000012127812 */ /* 0x000fc800078ec0ff */
[----:B------:R-:W-:-:S04]  /*aea0*/  SHF.R.U32.HI R3, RZ, 0x18, R18 ;  /* 0x00000018ff037819 */ /* 0x000fc80000011612 */
[----:B------:R-:W-:-:S04]  /*aeb0*/  LOP3.LUT R0, R0, R3, RZ, 0xfc, !PT ;  /* 0x0000000300007212 */ /* 0x000fc800078efcff */
[----:B------:R-:W-:Y:S02]  /*aec0*/  PRMT R8, R0, 0x7610, R8 ;  /* 0x0000761000087816 */ /* 0x000fe40000000008 */
.L_x_2010:
[----:B------:R-:W-:Y:S05]  /*aed0*/  BSYNC B0 ;  /* 0x0000000000007941 */ /* 0x000fea0003800000 */
.L_x_2009:
[----:B------:R0:W-:Y:S01]  /*aee0*/  STG.E.U8 [R16.64], R8 ;  /* 0x0000000810007986 */ /* 0x0001e2000c101124 */
[----:B------:R-:W-:Y:S05]  /*aef0*/  BRA `(.L_x_1986) ;  /* 0x000002e000007947 */ /* 0x000fea0003800000 */
.L_x_2003:
        /* <DEDUP_REMOVED lines=21> */
.L_x_1985:
        /* <DEDUP_REMOVED lines=20> */
.L_x_2013:
[----:B------:R-:W0:Y:S02]  /*b190*/  F2I.U64.TRUNC R18, R18 ;  /* 0x0000001200127311 */ /* 0x000e24000020d800 */
[----:B0-----:R0:W-:Y:S01]  /*b1a0*/  STG.E.64 [R16.64], R18 ;  /* 0x0000001210007986 */ /* 0x0011e2000c101b24 */
[----:B------:R-:W-:Y:S05]  /*b1b0*/  BRA `(.L_x_1986) ;  /* 0x0000002000007947 */ /* 0x000fea0003800000 */
.L_x_2012:
[----:B------:R-:W0:Y:S02]  /*b1c0*/  F2I.FTZ.U32.TRUNC.NTZ R3, R18 ;  /* 0x0000001200037305 */ /* 0x000e24000021f000 */
[----:B0-----:R0:W-:Y:S02]  /*b1d0*/  STG.E [R16.64], R3 ;  /* 0x0000000310007986 */ /* 0x0011e4000c101924 */
.L_x_1986:
[----:B------:R-:W-:Y:S02]  /*b1e0*/  IADD3 R23, R23, 0x80, RZ ;  /* 0x0000008017177810 */ /* 0x000fe40007ffe0ff */
.L_x_1837:
[----:B------:R-:W-:Y:S05]  /*b1f0*/  BSYNC B7 ;  /* 0x0000000000077941 */ /* 0x000fea0003800000 */
.L_x_1836:
[----:B------:R-:W-:-:S13]  /*b200*/  ISETP.GE.AND P0, PT, R23, c[0x0][0x160], PT ;  /* 0x0000580017007a0c */ /* 0x000fda0003f06270 */
[----:B------:R-:W-:Y:S05]  /*b210*/  @P0 EXIT ;  /* 0x000000000000094d */ /* 0x000fea0003800000 */
        /* <DEDUP_REMOVED lines=255> */
.L_x_2014:
        /* <DEDUP_REMOVED lines=20> */
.L_x_2019:
[----:B------:R-:W2:Y:S02]  /*c350*/  LDG.E.U8 R2, [R2.64] ;  /* 0x0000002402027981 */ /* 0x000ea4000c1e1100 */
[----:B--2---:R0:W1:Y:S01]  /*c360*/  I2F.U16 R18, R2 ;  /* 0x0000000200127306 */ /* 0x0040620000101000 */
[----:B------:R-:W-:Y:S05]  /*c370*/  BRA `(.L_x_2021) ;  /* 0x00000ca000007947 */ /* 0x000fea0003800000 */
.L_x_2018:
        /* <DEDUP_REMOVED lines=9> */
.L_x_2023:
[----:B------:R-:W2:Y:S02]  /*c410*/  LDG.E R2, [R2.64] ;  /* 0x0000002402027981 */ /* 0x000ea4000c1e1900 */
[----:B--2---:R0:W1:Y:S01]  /*c420*/  I2F R18, R2 ;  /* 0x0000000200127306 */ /* 0x0040620000201400 */
[----:B------:R-:W-:Y:S05]  /*c430*/  BRA `(.L_x_2021) ;  /* 0x00000be000007947 */ /* 0x000fea0003800000 */
.L_x_2022:
[----:B------:R-:W2:Y:S02]  /*c440*/  LDG.E.U16 R2, [R2.64] ;  /* 0x0000002402027981 */ /* 0x000ea4000c1e1500 */
[----:B--2---:R0:W1:Y:S01]  /*c450*/  I2F.S16 R18, R2 ;  /* 0x0000000200127306 */ /* 0x0040620000101400 */
[----:B------:R-:W-:Y:S05]  /*c460*/  BRA `(.L_x_2021) ;  /* 0x00000bb000007947 */ /* 0x000fea0003800000 */
.L_x_2017:
        /* <DEDUP_REMOVED lines=8> */
.L_x_2025:
[----:B------:R-:W2:Y:S02]  /*c4f0*/  LDG.E.U16 R2, [R2.64] ;  /* 0x0000002402027981 */ /* 0x000ea4000c1e1500 */
[----:B--2---:R-:W-:Y:S01]  /*c500*/  HADD2.F32 R18, -RZ, R2.H0_H0 ;  /* 0x20000002ff127230 */ /* 0x004fe20000004100 */
[----:B------:R-:W-:Y:S05]  /*c510*/  BRA `(.L_x_2021) ;  /* 0x00000b0000007947 */ /* 0x000fea0003800000 */
.L_x_2024:
        /* <DEDUP_REMOVED lines=8> */
.L_x_2027:
[----:B------:R-:W2:Y:S02]  /*c5a0*/  LDG.E.U16 R2, [R2.64] ;  /* 0x0000002402027981 */ /* 0x000ea4000c1e1500 */
[----:B--2---:R-:W-:Y:S01]  /*c5b0*/  HADD2.F32 R18, -RZ, R2.H0_H0 ;  /* 0x20000002ff127230 */ /* 0x004fe20000004100 */
[----:B------:R-:W-:Y:S05]  /*c5c0*/  BRA `(.L_x_2021) ;  /* 0x00000a5000007947 */ /* 0x000fea0003800000 */
.L_x_2026:
[----:B------:R-:W2:Y:S02]  /*c5d0*/  LDG.E.64 R2, [R2.64] ;  /* 0x0000002402027981 */ /* 0x000ea4000c1e1b00 */
[----:B--2---:R-:W0:Y:S01]  /*c5e0*/  F2F.F32.F64 R18, R2 ;  /* 0x0000000200127310 */ /* 0x004e220000301000 */
[----:B------:R-:W0:-:S14]  /*c5f0*/  DSETP.GEU.AND P0, PT, |R2|, c[0x2][0x0], PT ;  /* 0x008000000200762a */ /* 0x000e1c0003f0e200 */
[----:B0-----:R-:W-:Y:S01]  /*c600*/  @!P0 FMUL R18, R18, 1.175494350822287508e-38 ;  /* 0x0080000012128820 */ /* 0x001fe20000400000 */
[----:B------:R-:W-:Y:S05]  /*c610*/  BRA `(.L_x_2021) ;  /* 0x00000a0000007947 */ /* 0x000fea0003800000 */
.L_x_2016:
        /* <DEDUP_REMOVED lines=12> */
.L_x_2030:
[----:B------:R-:W2:Y:S02]  /*c6e0*/  LDG.E.64 R2, [R2.64] ;  /* 0x0000002402027981 */ /* 0x000ea4000c1e1b00 */
[----:B--2---:R-:W0:Y:S01]  /*c6f0*/  F2F.F32.F64 R18, R2 ;  /* 0x0000000200127310 */ /* 0x004e220000301000 */
[----:B------:R-:W0:-:S14]  /*c700*/  DSETP.GEU.AND P0, PT, |R2|, c[0x2][0x0], PT ;  /* 0x008000000200762a */ /* 0x000e1c0003f0e200 */
[----:B0-----:R-:W-:Y:S01]  /*c710*/  @!P0 FMUL R18, R18, 1.175494350822287508e-38 ;  /* 0x0080000012128820 */ /* 0x001fe20000400000 */
[----:B------:R-:W-:Y:S05]  /*c720*/  BRA `(.L_x_2021) ;  /* 0x000008f000007947 */ /* 0x000fea0003800000 */
.L_x_2029:
        /* <DEDUP_REMOVED lines=26> */
.L_x_2032:
        /* <DEDUP_REMOVED lines=13> */
.L_x_2031:
[----:B------:R-:W2:Y:S02]  /*c9a0*/  LDG.E.U16 R2, [R2.64] ;  /* 0x0000002402027981 */ /* 0x000ea4000c1e1500 */
[----:B--2---:R-:W-:Y:S01]  /*c9b0*/  PRMT R18, RZ, 0x5410, R2 ;  /* 0x00005410ff127816 */ /* 0x004fe20000000002 */
[----:B------:R-:W-:Y:S05]  /*c9c0*/  BRA `(.L_x_2021) ;  /* 0x0000065000007947 */ /* 0x000fea0003800000 */
.L_x_2028:
        /* <DEDUP_REMOVED lines=11> */
.L_x_2035:
        /* <DEDUP_REMOVED lines=20> */
.L_x_2037:
[----:B------:R-:W-:Y:S05]  /*cbc0*/  BSYNC B0 ;  /* 0x0000000000007941 */ /* 0x000fea0003800000 */
.L_x_2036:
[----:B------:R-:W-:Y:S01]  /*cbd0*/  IMAD.SHL.U32 R2, R2, 0x100000, RZ ;  /* 0x0010000002027824 */ /* 0x000fe200078e00ff */
[----:B------:R-:W-:-:S04]  /*cbe0*/  LEA R3, R0, 0x3b800000, 0x17 ;  /* 0x3b80000000037811 */ /* 0x000fc800078eb8ff */
[----:B------:R-:W-:Y:S01]  /*cbf0*/  LOP3.LUT R18, R3, R2, R18, 0xfe, !PT ;  /* 0x0000000203127212 */ /* 0x000fe200078efe12 */
[----:B------:R-:W-:Y:S05]  /*cc00*/  BRA `(.L_x_2021) ;  /* 0x0000041000007947 */ /* 0x000fea0003800000 */
.L_x_2034:
        /* <DEDUP_REMOVED lines=20> */
.L_x_2039:
[----:B------:R-:W-:Y:S05]  /*cd50*/  BSYNC B0 ;  /* 0x0000000000007941 */ /* 0x000fea0003800000 */
.L_x_2038:
[----:B------:R-:W-:Y:S01]  /*cd60*/  IMAD.SHL.U32 R2, R2, 0x200000, RZ ;  /* 0x0020000002027824 */ /* 0x000fe200078e00ff */
[----:B------:R-:W-:-:S04]  /*cd70*/  LEA R3, R0, 0x37800000, 0x17 ;  /* 0x3780000000037811 */ /* 0x000fc800078eb8ff */
[----:B------:R-:W-:Y:S01]  /*cd80*/  LOP3.LUT R18, R3, R2, R18, 0xfe, !PT ;  /* 0x0000000203127212 */ /* 0x000fe200078efe12 */
[----:B------:R-:W-:Y:S05]  /*cd90*/  BRA `(.L_x_2021) ;  /* 0x0000028000007947 */ /* 0x000fea0003800000 */
.L_x_2033:
        /* <DEDUP_REMOVED lines=14> */
.L_x_2020:
        /* <DEDUP_REMOVED lines=21> */
.L_x_2041:
[----:B------:R-:W2:Y:S02]  /*cfd0*/  LDG.E.64 R2, [R2.64] ;  /* 0x0000002402027981 */ /* 0x000ea4000c1e1b00 */
[----:B--2---:R0:W1:Y:S01]  /*cfe0*/  I2F.U64 R18, R2 ;  /* 0x0000000200127312 */ /* 0x0040620000301000 */
[----:B------:R-:W-:Y:S05]  /*cff0*/  BRA `(.L_x_2021) ;  /* 0x0000002000007947 */ /* 0x000fea0003800000 */
.L_x_2040:
[----:B------:R-:W2:Y:S02]  /*d000*/  LDG.E R2, [R2.64] ;  /* 0x0000002402027981 */ /* 0x000ea4000c1e1900 */
[----:B--2---:R0:W1:Y:S02]  /*d010*/  I2F.U32 R18, R2 ;  /* 0x0000000200127306 */ /* 0x0040640000201000 */
.L_x_2021:
[----:B------:R-:W-:Y:S05]  /*d020*/  BSYNC B6 ;  /* 0x0000000000067941 */ /* 0x000fea0003800000 */
.L_x_2015:
        /* <DEDUP_REMOVED lines=18> */
.L_x_2046:
[----:B------:R-:W2:Y:S02]  /*d150*/  LDG.E.U8 R0, [R2.64] ;  /* 0x0000002402007981 */ /* 0x000ea4000c1e1100 */
[----:B--2---:R-:W0:Y:S01]  /*d160*/  I2F.U16 R0, R0 ;  /* 0x0000000000007306 */ /* 0x004e220000101000 */
[----:B------:R-:W-:Y:S05]  /*d170*/  BRA `(.L_x_2048) ;  /* 0x00000ca000007947 */ /* 0x000fea0003800000 */
.L_x_2045:
        /* <DEDUP_REMOVED lines=9> */
.L_x_2050:
[----:B------:R-:W2:Y:S02]  /*d210*/  LDG.E R0, [R2.64] ;  /* 0x0000002402007981 */ /* 0x000ea4000c1e1900 */
[----:B--2---:R-:W0:Y:S01]  /*d220*/  I2F R0, R0 ;  /* 0x0000000000007306 */ /* 0x004e220000201400 */
[----:B------:R-:W-:Y:S05]  /*d230*/  BRA `(.L_x_2048) ;  /* 0x00000be000007947 */ /* 0x000fea0003800000 */
.L_x_2049:
[----:B------:R-:W2:Y:S02]  /*d240*/  LDG.E.U16 R0, [R2.64] ;  /* 0x0000002402007981 */ /* 0x000ea4000c1e1500 */
[----:B--2---:R-:W0:Y:S01]  /*d250*/  I2F.S16 R0, R0 ;  /* 0x0000000000007306 */ /* 0x004e220000101400 */
[----:B------:R-:W-:Y:S05]  /*d260*/  BRA `(.L_x_2048) ;  /* 0x00000bb000007947 */ /* 0x000fea0003800000 */
.L_x_2044:
        /* <DEDUP_REMOVED lines=8> */
.L_x_2052:
[----:B------:R-:W2:Y:S02]  /*d2f0*/  LDG.E.U16 R0, [R2.64] ;  /* 0x0000002402007981 */ /* 0x000ea4000c1e1500 */
[----:B--2---:R-:W-:Y:S01]  /*d300*/  HADD2.F32 R0, -RZ, R0.H0_H0 ;  /* 0x20000000ff007230 */ /* 0x004fe20000004100 */
[----:B------:R-:W-:Y:S05]  /*d310*/  BRA `(.L_x_2048) ;  /* 0x00000b0000007947 */ /* 0x000fea0003800000 */
.L_x_2051:
        /* <DEDUP_REMOVED lines=8> */
.L_x_2054:
[----:B------:R-:W2:Y:S02]  /*d3a0*/  LDG.E.U16 R0, [R2.64] ;  /* 0x0000002402007981 */ /* 0x000ea4000c1e1500 */
[----:B--2---:R-:W-:Y:S01]  /*d3b0*/  HADD2.F32 R0, -RZ, R0.H0_H0 ;  /* 0x20000000ff007230 */ /* 0x004fe20000004100 */
[----:B------:R-:W-:Y:S05]  /*d3c0*/  BRA `(.L_x_2048) ;  /* 0x00000a5000007947 */ /* 0x000fea0003800000 */
.L_x_2053:
[----:B------:R-:W2:Y:S02]  /*d3d0*/  LDG.E.64 R2, [R2.64] ;  /* 0x0000002402027981 */ /* 0x000ea4000c1e1b00 */
[----:B--2---:R-:W0:Y:S01]  /*d3e0*/  F2F.F32.F64 R0, R2 ;  /* 0x0000000200007310 */ /* 0x004e220000301000 */
[----:B------:R-:W0:-:S14]  /*d3f0*/  DSETP.GEU.AND P0, PT, |R2|, c[0x2][0x0], PT ;  /* 0x008000000200762a */ /* 0x000e1c0003f0e200 */
[----:B0-----:R-:W-:Y:S01]  /*d400*/  @!P0 FMUL R0, R0, 1.175494350822287508e-38 ;  /* 0x0080000000008820 */ /* 0x001fe20000400000 */
[----:B------:R-:W-:Y:S05]  /*d410*/  BRA `(.L_x_2048) ;  /* 0x00000a0000007947 */ /* 0x000fea0003800000 */
.L_x_2043:
        /* <DEDUP_REMOVED lines=12> */
.L_x_2057:
[----:B------:R-:W2:Y:S02]  /*d4e0*/  LDG.E.64 R2, [R2.64] ;  /* 0x0000002402027981 */ /* 0x000ea4000c1e1b00 */
[----:B--2---:R-:W0:Y:S01]  /*d4f0*/  F2F.F32.F64 R0, R2 ;  /* 0x0000000200007310 */ /* 0x004e220000301000 */
[----:B------:R-:W0:-:S14]  /*d500*/  DSETP.GEU.AND P0, PT, |R2|, c[0x2][0x0], PT ;  /* 0x008000000200762a */ /* 0x000e1c0003f0e200 */
[----:B0-----:R-:W-:Y:S01]  /*d510*/  @!P0 FMUL R0, R0, 1.175494350822287508e-38 ;  /* 0x0080000000008820 */ /* 0x001fe20000400000 */
[----:B------:R-:W-:Y:S05]  /*d520*/  BRA `(.L_x_2048) ;  /* 0x000008f000007947 */ /* 0x000fea0003800000 */
.L_x_2056:
        /* <DEDUP_REMOVED lines=26> */
.L_x_2059:
        /* <DEDUP_REMOVED lines=13> */
.L_x_2058:
[----:B------:R-:W2:Y:S02]  /*d7a0*/  LDG.E.U16 R0, [R2.64] ;  /* 0x0000002402007981 */ /* 0x000ea4000c1e1500 */
[----:B--2---:R-:W-:Y:S01]  /*d7b0*/  PRMT R0, RZ, 0x5410, R0 ;  /* 0x00005410ff007816 */ /* 0x004fe20000000000 */
[----:B------:R-:W-:Y:S05]  /*d7c0*/  BRA `(.L_x_2048) ;  /* 0x0000065000007947 */ /* 0x000fea0003800000 */
.L_x_2055:
        /* <DEDUP_REMOVED lines=11> */
.L_x_2062:
        /* <DEDUP_REMOVED lines=20> */
.L_x_2064:
[----:B------:R-:W-:Y:S05]  /*d9c0*/  BSYNC B0 ;  /* 0x0000000000007941 */ /* 0x000fea0003800000 */
.L_x_2063:
[----:B------:R-:W-:Y:S01]  /*d9d0*/  LEA R3, R0, 0x3b800000, 0x17 ;  /* 0x3b80000000037811 */ /* 0x000fe200078eb8ff */
[----:B------:R-:W-:-:S05]  /*d9e0*/  IMAD.SHL.U32 R0, R2, 0x100000, RZ ;  /* 0x0010000002007824 */ /* 0x000fca00078e00ff */
[----:B------:R-:W-:Y:S01]  /*d9f0*/  LOP3.LUT R0, R3, R0, R4, 0xfe, !PT ;  /* 0x0000000003007212 */ /* 0x000fe200078efe04 */
[----:B------:R-:W-:Y:S05]  /*da00*/  BRA `(.L_x_2048) ;  /* 0x0000041000007947 */ /* 0x000fea0003800000 */
.L_x_2061:
        /* <DEDUP_REMOVED lines=20> */
.L_x_2066:
[----:B------:R-:W-:Y:S05]  /*db50*/  BSYNC B0 ;  /* 0x0000000000007941 */ /* 0x000fea0003800000 */
.L_x_2065:
[----:B------:R-:W-:Y:S01]  /*db60*/  LEA R3, R0, 0x37800000, 0x17 ;  /* 0x3780000000037811 */ /* 0x000fe200078eb8ff */
[----:B------:R-:W-:-:S05]  /*db70*/  IMAD.SHL.U32 R0, R2, 0x200000, RZ ;  /* 0x0020000002007824 */ /* 0x000fca00078e00ff */
[----:B------:R-:W-:Y:S01]  /*db80*/  LOP3.LUT R0, R3, R0, R4, 0xfe, !PT ;  /* 0x0000000003007212 */ /* 0x000fe200078efe04 */
[----:B------:R-:W-:Y:S05]  /*db90*/  BRA `(.L_x_2048) ;  /* 0x0000028000007947 */ /* 0x000fea0003800000 */
.L_x_2060:
        /* <DEDUP_REMOVED lines=14> */
.L_x_2047:
        /* <DEDUP_REMOVED lines=21> */
.L_x_2068:
[----:B------:R-:W2:Y:S02]  /*ddd0*/  LDG.E.64 R2, [R2.64] ;  /* 0x0000002402027981 */ /* 0x000ea4000c1e1b00 */
[----:B--2---:R0:W2:Y:S01]  /*dde0*/  I2F.U64 R0, R2 ;  /* 0x0000000200007312 */ /* 0x0040a20000301000 */
[----:B------:R-:W-:Y:S05]  /*ddf0*/  BRA `(.L_x_2048) ;  /* 0x0000002000007947 */ /* 0x000fea0003800000 */
.L_x_2067:
[----:B------:R-:W2:Y:S02]  /*de00*/  LDG.E R0, [R2.64] ;  /* 0x0000002402007981 */ /* 0x000ea4000c1e1900 */
[----:B--2---:R-:W0:Y:S02]  /*de10*/  I2F.U32 R0, R0 ;  /* 0x0000000000007306 */ /* 0x004e240000201000 */
.L_x_2048:
[----:B------:R-:W-:Y:S05]  /*de20*/  BSYNC B6 ;  /* 0x0000000000067941 */ /* 0x000fea0003800000 */
.L_x_2042:
        /* <DEDUP_REMOVED lines=21> */
[----:B0-----:R-:W-:Y:S01]  /*df80*/  STG.E.U8 [R16.64], R3 ;  /* 0x0000000310007986 */ /* 0x001fe2000c101124 */
[----:B------:R-:W-:Y:S05]  /*df90*/  EXIT ;  /* 0x000000000000794d */ /* 0x000fea0003800000 */
.L_x_2072:
[----:B------:R-:W0:Y:S02]  /*dfa0*/  F2I.S64.TRUNC R18, R18 ;  /* 0x0000001200127311 */ /* 0x000e24000020d900 */
[----:B0-----:R-:W-:-:S05]  /*dfb0*/  IMAD.MOV.U32 R3, RZ, RZ, R18 ;  /* 0x000000ffff037224 */ /* 0x001fca00078e0012 */
[----:B------:R-:W-:Y:S01]  /*dfc0*/  STG.E.U8 [R16.64], R3 ;  /* 0x0000000310007986 */ /* 0x000fe2000c101124 */
[----:B------:R-:W-:Y:S05]  /*dfd0*/  EXIT ;  /* 0x000000000000794d */ /* 0x000fea0003800000 */
.L_x_2071:
[----:B------:R-:W-:-:S13]  /*dfe0*/  ISETP.NE.AND P0, PT, R4, 0x2, PT ;  /* 0x000000020400780c */ /* 0x000fda0003f05270 */
[----:B------:R-:W-:Y:S05]  /*dff0*/  @!P0 BRA `(.L_x_2074) ;  /* 0x000000a000008947 */ /* 0x000fea0003800000 */
[----:B------:R-:W-:-:S13]  /*e000*/  ISETP.NE.AND P0, PT, R4, 0x3, PT ;  /* 0x000000030400780c */ /* 0x000fda0003f05270 */
[----:B------:R-:W-:Y:S05]  /*e010*/  @!P0 BRA `(.L_x_2075) ;  /* 0x0000005000008947 */ /* 0x000fea0003800000 */
[----:B------:R-:W-:-:S13]  /*e020*/  ISETP.NE.AND P0, PT, R4, 0x4, PT ;  /* 0x000000040400780c */ /* 0x000fda0003f05270 */
[----:B------:R-:W-:Y:S05]  /*e030*/  @P0 BRA `(.L_x_2073) ;  /* 0x00000b4000000947 */ /* 0x000fea0003800000 */
[----:B------:R-:W0:Y:S02]  /*e040*/  F2I.S64.TRUNC R18, R18 ;  /* 0x0000001200127311 */ /* 0x000e24000020d900 */
[----:B0-----:R-:W-:Y:S01]  /*e050*/  STG.E.64 [R16.64], R18 ;  /* 0x0000001210007986 */ /* 0x001fe2000c101b24 */
[----:B------:R-:W-:Y:S05]  /*e060*/  EXIT ;  /* 0x000000000000794d */ /* 0x000fea0003800000 */
.L_x_2075:
[----:B------:R-:W0:Y:S02]  /*e070*/  F2I.FTZ.TRUNC.NTZ R3, R18 ;  /* 0x0000001200037305 */ /* 0x000e24000021f100 */
[----:B0-----:R-:W-:Y:S01]  /*e080*/  STG.E [R16.64], R3 ;  /* 0x0000000310007986 */ /* 0x001fe2000c101924 */
[----:B------:R-:W-:Y:S05]  /*e090*/  EXIT ;  /* 0x000000000000794d */ /* 0x000fea0003800000 */
.L_x_2074:
[----:B------:R-:W0:Y:S02]  /*e0a0*/  F2I.FTZ.TRUNC.NTZ R3, R18 ;  /* 0x0000001200037305 */ /* 0x000e24000021f100 */
[----:B0-----:R-:W-:Y:S01]  /*e0b0*/  STG.E.U16 [R16.64], R3 ;  /* 0x0000000310007986 */ /* 0x001fe2000c101524 */
[----:B------:R-:W-:Y:S05]  /*e0c0*/  EXIT ;  /* 0x000000000000794d */ /* 0x000fea0003800000 */
.L_x_2070:
[----:B------:R-:W-:-:S13]  /*e0d0*/  ISETP.GT.AND P0, PT, R4, 0x6, PT ;  /* 0x000000060400780c */ /* 0x000fda0003f04270 */
[----:B------:R-:W-:Y:S05]  /*e0e0*/  @P0 BRA `(.L_x_2076) ;  /* 0x0000009000000947 */ /* 0x000fea0003800000 */
[----:B------:R-:W-:-:S13]  /*e0f0*/  ISETP.NE.AND P0, PT, R4, 0x5, PT ;  /* 0x000000050400780c */ /* 0x000fda0003f05270 */
[----:B------:R-:W-:Y:S05]  /*e100*/  @!P0 BRA `(.L_x_2077) ;  /* 0x0000004000008947 */ /* 0x000fea0003800000 */
[----:B------:R-:W-:-:S13]  /*e110*/  ISETP.NE.AND P0, PT, R4, 0x6, PT ;  /* 0x000000060400780c */ /* 0x000fda0003f05270 */
[----:B------:R-:W-:Y:S05]  /*e120*/  @P0 BRA `(.L_x_2073) ;  /* 0x00000a5000000947 */ /* 0x000fea0003800000 */
[----:B------:R-:W-:Y:S01]  /*e130*/  STG.E [R16.64], R18 ;  /* 0x0000001210007986 */ /* 0x000fe2000c101924 */
[----:B------:R-:W-:Y:S05]  /*e140*/  EXIT ;  /* 0x000000000000794d */ /* 0x000fea0003800000 */
.L_x_2077:
[----:B------:R-:W-:-:S05]  /*e150*/  F2FP.PACK_AB R18, RZ, R18 ;  /* 0x00000012ff12723e */ /* 0x000fca00000000ff */
[----:B------:R-:W-:Y:S01]  /*e160*/  STG.E.U16 [R16.64], R18 ;  /* 0x0000001210007986 */ /* 0x000fe2000c101524 */
[----:B------:R-:W-:Y:S05]  /*e170*/  EXIT ;  /* 0x000000000000794d */ /* 0x000fea0003800000 */
.L_x_2076:
[----:B------:R-:W-:-:S13]  /*e180*/  ISETP.NE.AND P0, PT, R4, 0x7, PT ;  /* 0x000000070400780c */ /* 0x000fda0003f05270 */
[----:B------:R-:W-:Y:S05]  /*e190*/  @!P0 BRA `(.L_x_2078) ;  /* 0x000000b000008947 */ /* 0x000fea0003800000 */
[----:B------:R-:W-:-:S13]  /*e1a0*/  ISETP.NE.AND P0, PT, R4, 0x8, PT ;  /* 0x000000080400780c */ /* 0x000fda0003f05270 */
[----:B------:R-:W-:Y:S05]  /*e1b0*/  @!P0 BRA `(.L_x_2079) ;  /* 0x0000005000008947 */ /* 0x000fea0003800000 */
[----:B------:R-:W-:-:S13]  /*e1c0*/  ISETP.NE.AND P0, PT, R4, 0x9, PT ;  /* 0x000000090400780c */ /* 0x000fda0003f05270 */
[----:B------:R-:W-:Y:S05]  /*e1d0*/  @P0 BRA `(.L_x_2073) ;  /* 0x000009a000000947 */ /* 0x000fea0003800000 */
[----:B------:R-:W-:-:S05]  /*e1e0*/  IMAD.MOV.U32 R19, RZ, RZ, RZ ;  /* 0x000000ffff137224 */ /* 0x000fca00078e00ff */
[----:B------:R-:W-:Y:S01]  /*e1f0*/  STG.E.64 [R16.64], R18 ;  /* 0x0000001210007986 */ /* 0x000fe2000c101b24 */
[----:B------:R-:W-:Y:S05]  /*e200*/  EXIT ;  /* 0x000000000000794d */ /* 0x000fea0003800000 */
.L_x_2079:
[----:B------:R-:W-:-:S04]  /*e210*/  F2FP.PACK_AB R3, RZ, R18 ;  /* 0x00000012ff03723e */ /* 0x000fc800000000ff */
[----:B------:R-:W-:-:S05]  /*e220*/  PRMT R3, R3, 0x5410, RZ ;  /* 0x0000541003037816 */ /* 0x000fca00000000ff */
[----:B------:R-:W-:Y:S01]  /*e230*/  STG.E [R16.64], R3 ;  /* 0x0000000310007986 */ /* 0x000fe2000c101924 */
[----:B------:R-:W-:Y:S05]  /*e240*/  EXIT ;  /* 0x000000000000794d */ /* 0x000fea0003800000 */
.L_x_2078:
[----:B------:R-:W-:-:S06]  /*e250*/  FMUL.FTZ R2, R18, 1 ;  /* 0x3f80000012027820 */ /* 0x000fcc0000410000 */
[----:B------:R-:W0:Y:S02]  /*e260*/  F2F.F64.F32 R2, R2 ;  /* 0x0000000200027310 */ /* 0x000e240000201800 */
[----:B0-----:R-:W-:Y:S01]  /*e270*/  STG.E.64 [R16.64], R2 ;  /* 0x0000000210007986 */ /* 0x001fe2000c101b24 */
[----:B------:R-:W-:Y:S05]  /*e280*/  EXIT ;  /* 0x000000000000794d */ /* 0x000fea0003800000 */
.L_x_2069:
        /* <DEDUP_REMOVED lines=10> */
[----:B------:R-:W-:Y:S01]  /*e330*/  STG.E.U8 [R16.64], R3 ;  /* 0x0000000310007986 */ /* 0x000fe2000c101124 */
[----:B------:R-:W-:Y:S05]  /*e340*/  EXIT ;  /* 0x000000000000794d */ /* 0x000fea0003800000 */
.L_x_2082:
[----:B------:R-:W-:Y:S01]  /*e350*/  FMUL.FTZ R4, R18, 1 ;  /* 0x3f80000012047820 */ /* 0x000fe20000410000 */
[----:B------:R-:W-:-:S05]  /*e360*/  CS2R R6, SRZ ;  /* 0x0000000000067805 */ /* 0x000fca000001ff00 */
[----:B------:R-:W0:Y:S02]  /*e370*/  F2F.F64.F32 R4, R4 ;  /* 0x0000000400047310 */ /* 0x000e240000201800 */
[----:B0-----:R-:W-:Y:S01]  /*e380*/  STG.E.128 [R16.64], R4 ;  /* 0x0000000410007986 */ /* 0x001fe2000c101d24 */
[----:B------:R-:W-:Y:S05]  /*e390*/  EXIT ;  /* 0x000000000000794d */ /* 0x000fea0003800000 */
.L_x_2081:
        /* <DEDUP_REMOVED lines=20> */
.L_x_2086:
[----:B------:R-:W-:Y:S05]  /*e4e0*/  BSYNC B0 ;  /* 0x0000000000007941 */ /* 0x000fea0003800000 */
.L_x_2085:
[----:B------:R-:W-:-:S05]  /*e4f0*/  LOP3.LUT R5, R0, R5, RZ, 0xfc, !PT ;  /* 0x0000000500057212 */ /* 0x000fca00078efcff */
[----:B------:R-:W-:Y:S01]  /*e500*/  STG.E.U8 [R16.64], R5 ;  /* 0x0000000510007986 */ /* 0x000fe2000c101124 */
[----:B------:R-:W-:Y:S05]  /*e510*/  EXIT ;  /* 0x000000000000794d */ /* 0x000fea0003800000 */
.L_x_2084:
        /* <DEDUP_REMOVED lines=12> */
.L_x_2088:
[----:B------:R-:W-:Y:S01]  /*e5e0*/  IMAD.MOV.U32 R0, RZ, RZ, 0x7f ;  /* 0x0000007fff007424 */ /* 0x000fe200078e00ff */
[----:B------:R-:W-:-:S04]  /*e5f0*/  ISETP.GT.U32.AND P0, PT, R2, 0x7f800000, PT ;  /* 0x7f8000000200780c */ /* 0x000fc80003f04070 */
[----:B------:R-:W-:-:S04]  /*e600*/  SEL R0, R0, 0x7c, P0 ;  /* 0x0000007c00007807 */ /* 0x000fc80000000000 */
.L_x_2089:
[----:B------:R-:W-:Y:S05]  /*e610*/  BSYNC B0 ;  /* 0x0000000000007941 */ /* 0x000fea0003800000 */
.L_x_2087:
[----:B------:R-:W-:-:S04]  /*e620*/  LOP3.LUT R18, R18, 0x80000000, RZ, 0xc0, !PT ;  /* 0x8000000012127812 */ /* 0x000fc800078ec0ff */
[----:B------:R-:W-:-:S04]  /*e630*/  SHF.R.U32.HI R3, RZ, 0x18, R18 ;  /* 0x00000018ff037819 */ /* 0x000fc80000011612 */
[----:B------:R-:W-:-:S05]  /*e640*/  LOP3.LUT R3, R0, R3, RZ, 0xfc, !PT ;  /* 0x0000000300037212 */ /* 0x000fca00078efcff */
[----:B------:R-:W-:Y:S01]  /*e650*/  STG.E.U8 [R16.64], R3 ;  /* 0x0000000310007986 */ /* 0x000fe2000c101124 */
[----:B------:R-:W-:Y:S05]  /*e660*/  EXIT ;  /* 0x000000000000794d */ /* 0x000fea0003800000 */
.L_x_2083:
[----:B------:R-:W-:-:S05]  /*e670*/  F2FP.BF16.PACK_AB R18, RZ, R18 ;  /* 0x00000012ff12723e */ /* 0x000fca00000010ff */
[----:B------:R-:W-:Y:S01]  /*e680*/  STG.E.U16 [R16.64], R18 ;  /* 0x0000001210007986 */ /* 0x000fe2000c101524 */
[----:B------:R-:W-:Y:S05]  /*e690*/  EXIT ;  /* 0x000000000000794d */ /* 0x000fea0003800000 */
.L_x_2080:
        /* <DEDUP_REMOVED lines=9> */
[----:B0-----:R-:W-:Y:S01]  /*e730*/  STG.E.U16 [R16.64], R3 ;  /* 0x0000000310007986 */ /* 0x001fe2000c101524 */
[----:B------:R-:W-:Y:S05]  /*e740*/  EXIT ;  /* 0x000000000000794d */ /* 0x000fea0003800000 */
.L_x_2092:
        /* <DEDUP_REMOVED lines=16> */
.L_x_2095:
[----:B------:R-:W-:-:S04]  /*e850*/  LOP3.LUT R18, R18, 0x80000000, RZ, 0xc0, !PT ;  /* 0x8000000012127812 */ /* 0x000fc800078ec0ff */
[----:B------:R-:W-:-:S04]  /*e860*/  SHF.R.U32.HI R3, RZ, 0x18, R18 ;  /* 0x00000018ff037819 */ /* 0x000fc80000011612 */
[----:B------:R-:W-:-:S04]  /*e870*/  LOP3.LUT R0, R0, R3, RZ, 0xfc, !PT ;  /* 0x0000000300007212 */ /* 0x000fc800078efcff */
[----:B------:R-:W-:Y:S02]  /*e880*/  PRMT R8, R0, 0x7610, R8 ;  /* 0x0000761000087816 */ /* 0x000fe40000000008 */
.L_x_2094:
[----:B------:R-:W-:Y:S05]  /*e890*/  BSYNC B0 ;  /* 0x0000000000007941 */ /* 0x000fea0003800000 */
.L_x_2093:
[----:B------:R-:W-:Y:S01]  /*e8a0*/  STG.E.U8 [R16.64], R8 ;  /* 0x0000000810007986 */ /* 0x000fe2000c101124 */
[----:B------:R-:W-:Y:S05]  /*e8b0*/  EXIT ;  /* 0x000000000000794d */ /* 0x000fea0003800000 */
.L_x_2091:
        /* <DEDUP_REMOVED lines=16> */
.L_x_2098:
[----:B------:R-:W-:-:S04]  /*e9c0*/  LOP3.LUT R18, R18, 0x80000000, RZ, 0xc0, !PT ;  /* 0x8000000012127812 */ /* 0x000fc800078ec0ff */
[----:B------:R-:W-:-:S04]  /*e9d0*/  SHF.R.U32.HI R3, RZ, 0x18, R18 ;  /* 0x00000018ff037819 */ /* 0x000fc80000011612 */
[----:B------:R-:W-:-:S04]  /*e9e0*/  LOP3.LUT R0, R0, R3, RZ, 0xfc, !PT ;  /* 0x0000000300007212 */ /* 0x000fc800078efcff */
[----:B------:R-:W-:Y:S02]  /*e9f0*/  PRMT R8, R0, 0x7610, R8 ;  /* 0x0000761000087816 */ /* 0x000fe40000000008 */
.L_x_2097:
[----:B------:R-:W-:Y:S05]  /*ea00*/  BSYNC B0 ;  /* 0x0000000000007941 */ /* 0x000fea0003800000 */
.L_x_2096:
[----:B------:R-:W-:Y:S01]  /*ea10*/  STG.E.U8 [R16.64], R8 ;  /* 0x0000000810007986 */ /* 0x000fe2000c101124 */
[----:B------:R-:W-:Y:S05]  /*ea20*/  EXIT ;  /* 0x000000000000794d */ /* 0x000fea0003800000 */
.L_x_2090:
        /* <DEDUP_REMOVED lines=21> */
.L_x_2073:
        /* <DEDUP_REMOVED lines=20> */
.L_x_2100:
[----:B------:R-:W0:Y:S02]  /*ecc0*/  F2I.U64.TRUNC R18, R18 ;  /* 0x0000001200127311 */ /* 0x000e24000020d800 */
[----:B0-----:R-:W-:Y:S01]  /*ecd0*/  STG.E.64 [R16.64], R18 ;  /* 0x0000001210007986 */ /* 0x001fe2000c101b24 */
[----:B------:R-:W-:Y:S05]  /*ece0*/  EXIT ;  /* 0x000000000000794d */ /* 0x000fea0003800000 */
.L_x_2099:
[----:B------:R-:W0:Y:S02]  /*ecf0*/  F2I.FTZ.U32.TRUNC.NTZ R3, R18 ;  /* 0x0000001200037305 */ /* 0x000e24000021f000 */
[----:B0-----:R-:W-:Y:S01]  /*ed00*/  STG.E [R16.64], R3 ;  /* 0x0000000310007986 */ /* 0x001fe2000c101924 */
[----:B------:R-:W-:Y:S05]  /*ed10*/  EXIT ;  /* 0x000000000000794d */ /* 0x000fea0003800000 */
.L_x_2101:
        /* <DEDUP_REMOVED lines=14> */
.L_x_7106:


//--------------------- .text._ZN2at6native27unrolled_elementwise_kernelIZZZNS0_65_GLOBAL__N__cd49fe81_27_ActivationSoftplusKernel_cu_9e10b42f_309424softplus_backward_kernelERNS_18TensorIteratorBaseERKN3c106ScalarES8_ENKUlvE_clEvENKUlvE0_clEvEUlffE_St5arrayIPcLm3EELi4E23TrivialOffsetCalculatorILi2EjESF_ILi1EjENS0_6memory12LoadWithCastILi2EEENSI_13StoreWithCastILi1EEEEEviT_T0_T2_T3_T4_T5_ --------------------------
	.section	.text._ZN2at6native27unrolled_elementwise_kernelIZZZNS0_65_GLOBAL__N__cd49fe81_27_ActivationSoftplusKernel_cu_9e10b42f_309424softplus_backward_kernelERNS_18TensorIteratorBaseERKN3c106ScalarES8_ENKUlvE_clEvENKUlvE0_clEvEUlffE_St5arrayIPcLm3EELi4E23TrivialOffsetCalculatorILi2EjESF_ILi1EjENS0_6memory12LoadWithCastILi2EEENSI_13StoreWithCastILi1EEEEEviT_T0_T2_T3_T4_T5_,"ax",@progbits
	.sectioninfo	@"SHI_REGISTERS=32"
	.align	128
        .global         _ZN2at6native27unrolled_elementwise_kernelIZZZNS0_65_GLOBAL__N__cd49fe81_27_ActivationSoftplusKernel_cu_9e10b42f_309424softplus_backward_kernelERNS_18TensorIteratorBaseERKN3c106ScalarES8_ENKUlvE_clEvENKUlvE0_clEvEUlffE_St5arrayIPcLm3EELi4E23TrivialOffsetCalculatorILi2EjESF_ILi1EjENS0_6memory12LoadWithCastILi2EEENSI_13StoreWithCastILi1EEEEEviT_T0_T2_T3_T4_T5_
        .type           _ZN2at6native27unrolled_elementwise_kernelIZZZNS0_65_GLOBAL__N__cd49fe81_27_ActivationSoftplusKernel_cu_9e10b42f_309424softplus_backward_kernelERNS_18TensorIteratorBaseERKN3c106ScalarES8_ENKUlvE_clEvENKUlvE0_clEvEUlffE_St5arrayIPcLm3EELi4E23TrivialOffsetCalculatorILi2EjESF_ILi1EjENS0_6memory12LoadWithCastILi2EEENSI_13StoreWithCastILi1EEEEEviT_T0_T2_T3_T4_T5_,@function
        .size           _ZN2at6native27unrolled_elementwise_kernelIZZZNS0_65_GLOBAL__N__cd49fe81_27_ActivationSoftplusKernel_cu_9e10b42f_309424softplus_backward_kernelERNS_18TensorIteratorBaseERKN3c106ScalarES8_ENKUlvE_clEvENKUlvE0_clEvEUlffE_St5arrayIPcLm3EELi4E23TrivialOffsetCalculatorILi2EjESF_ILi1EjENS0_6memory12LoadWithCastILi2EEENSI_13StoreWithCastILi1EEEEEviT_T0_T2_T3_T4_T5_,(.L_x_7107 - _ZN2at6native27unrolled_elementwise_kernelIZZZNS0_65_GLOBAL__N__cd49fe81_27_ActivationSoftplusKernel_cu_9e10b42f_309424softplus_backward_kernelERNS_18TensorIteratorBaseERKN3c106ScalarES8_ENKUlvE_clEvENKUlvE0_clEvEUlffE_St5arrayIPcLm3EELi4E23TrivialOffsetCalculatorILi2EjESF_ILi1EjENS0_6memory12LoadWithCastILi2EEENSI_13StoreWithCastILi1EEEEEviT_T0_T2_T3_T4_T5_)
        .other          _ZN2at6native27unrolled_elementwise_kernelIZZZNS0_65_GLOBAL__N__cd49fe81_27_ActivationSoftplusKernel_cu_9e10b42f_309424softplus_backward_kernelERNS_18TensorIteratorBaseERKN3c106ScalarES8_ENKUlvE_clEvENKUlvE0_clEvEUlffE_St5arrayIPcLm3EELi4E23TrivialOffsetCalculatorILi2EjESF_ILi1EjENS0_6memory12LoadWithCastILi2EEENSI_13StoreWithCastILi1EEEEEviT_T0_T2_T3_T4_T5_,@"STO_CUDA_ENTRY STV_DEFAULT"
_ZN2at6native27unrolled_elementwise_kernelIZZZNS0_65_GLOBAL__N__cd49fe81_27_ActivationSoftplusKernel_cu_9e10b42f_309424softplus_backward_kernelERNS_18TensorIteratorBaseERKN3c106ScalarES8_ENKUlvE_clEvENKUlvE0_clEvEUlffE_St5arrayIPcLm3EELi4E23TrivialOffsetCalculatorILi2EjESF_ILi1EjENS0_6memory12LoadWithCastILi2EEENSI_13StoreWithCastILi1EEEEEviT_T0_T2_T3_T4_T5_:
.text._ZN2at6native27unrolled_elementwise_kernelIZZZNS0_65_GLOBAL__N__cd49fe81_27_ActivationSoftplusKernel_cu_9e10b42f_309424softplus_backward_kernelERNS_18TensorIteratorBaseERKN3c106ScalarES8_ENKUlvE_clEvENKUlvE0_clEvEUlffE_St5arrayIPcLm3EELi4E23TrivialOffsetCalculatorILi2EjESF_ILi1EjENS0_6memory12LoadWithCastILi2EEENSI_13StoreWithCastILi1EEEEEviT_T0_T2_T3_T4_T5_:
[----:B------:R-:W-:Y:S02]  /*0000*/  IMAD.MOV.U32 R1, RZ, RZ, c[0x0][0x28] ;  /* 0x00000a00ff017624 */ /* 0x000fe400078e00ff */
[----:B------:R-:W0:Y:S01]  /*0010*/  S2R R2, SR_CTAID.X ;  /* 0x0000000000027919 */ /* 0x000e220000002500 */
[----:B------:R-:W-:Y:S01]  /*0020*/  IMAD.MOV.U32 R3, RZ, RZ, -0x200 ;  /* 0xfffffe00ff037424 */ /* 0x000fe200078e00ff */
[----:B------:R-:W1:Y:S01]  /*0030*/  LDC.U8 R27, c[0x0][0x194] ;  /* 0x00006500ff1b7b82 */ /* 0x000e620000000000 */
[----:B------:R-:W-:Y:S01]  /*0040*/  ULDC.64 UR36, c[0x0][0x118] ;  /* 0x0000460000247ab9 */ /* 0x000fe20000000a00 */
[----:B------:R-:W2:Y:S01]  /*0050*/  S2R R17, SR_TID.X ;  /* 0x0000000000117919 */ /* 0x000ea20000002100 */
[----:B------:R-:W-:Y:S01]  /*0060*/  BSSY B7, `(.L_x_2102) ;  /* 0x00001cc000077945 */ /* 0x000fe20003800000 */
[----:B------:R-:W-:Y:S02]  /*0070*/  IMAD.MOV.U32 R29, RZ, RZ, RZ ;  /* 0x000000ffff1d7224 */ /* 0x000fe400078e00ff */
[----:B------:R-:W-:Y:S02]  /*0080*/  IMAD.MOV.U32 R22, RZ, RZ, RZ ;  /* 0x000000ffff167224 */ /* 0x000fe400078e00ff */
[----:B------:R-:W3:Y:S01]  /*0090*/  LDC.U8 R23, c[0x0][0x195] ;  /* 0x00006540ff177b82 */ /* 0x000ee20000000000 */
[----:B------:R-:W-:-:S02]  /*00a0*/  IMAD.MOV.U32 R18, RZ, RZ, RZ ;  /* 0x000000ffff127224 */ /* 0x000fc400078e00ff */
[----:B0-----:R-:W-:-:S05]  /*00b0*/  IMAD R26, R2, R3, c[0x0][0x160] ;  /* 0x00005800021a7624 */ /* 0x001fca00078e0203 */
[----:B--2---:R-:W-:-:S13]  /*00c0*/  ISETP.GE.AND P0, PT, R17, R26, PT ;  /* 0x0000001a1100720c */ /* 0x004fda0003f06270 */
[----:B------:R-:W-:Y:S05]  /*00d0*/  @P0 BRA `(.L_x_2103) ;  /* 0x00001c4000000947 */ /* 0x000fea0003800000 */
[----:B-1-3--:R-:W-:Y:S01]  /*00e0*/  PRMT R0, R27, 0x9910, RZ ;  /* 0x000099101b007816 */ /* 0x00afe200000000ff */
[----:B------:R-:W-:Y:S01]  /*00f0*/  IMAD R19, R2, 0x200, R17 ;  /* 0x0000020002137824 */ /* 0x000fe200078e0211 */
[----:B------:R-:W-:Y:S02]  /*0100*/  BSSY B6, `(.L_x_2104) ;  /* 0x00000df000067945 */ /* 0x000fe40003800000 */
        /* <DEDUP_REMOVED lines=16> */
.L_x_2108:
[----:B------:R-:W2:Y:S02]  /*0210*/  LDG.E.U8 R4, [R4.64] ;  /* 0x0000002404047981 */ /* 0x000ea4000c1e1100 */
[----:B--2---:R0:W1:Y:S01]  /*0220*/  I2F.U16 R18, R4 ;  /* 0x0000000400127306 */ /* 0x0040620000101000 */
[----:B------:R-:W-:Y:S05]  /*0230*/  BRA `(.L_x_2110) ;  /* 0x00000cb000007947 */ /* 0x000fea0003800000 */
.L_x_2107:
        /* <DEDUP_REMOVED lines=9> */
.L_x_2112:
[----:B------:R-:W2:Y:S02]  /*02d0*/  LDG.E R4, [R4.64] ;  /* 0x0000002404047981 */ /* 0x000ea4000c1e1900 */
[----:B--2---:R0:W1:Y:S01]  /*02e0*/  I2F R18, R4 ;  /* 0x0000000400127306 */ /* 0x0040620000201400 */
[----:B------:R-:W-:Y:S05]  /*02f0*/  BRA `(.L_x_2110) ;  /* 0x00000bf000007947 */ /* 0x000fea0003800000 */
.L_x_2111:
[----:B------:R-:W2:Y:S02]  /*0300*/  LDG.E.U16 R4, [R4.64] ;  /* 0x0000002404047981 */ /* 0x000ea4000c1e1500 */
[----:B--2---:R0:W1:Y:S01]  /*0310*/  I2F.S16 R18, R4 ;  /* 0x0000000400127306 */ /* 0x0040620000101400 */
[----:B------:R-:W-:Y:S05]  /*0320*/  BRA `(.L_x_2110) ;  /* 0x00000bc000007947 */ /* 0x000fea0003800000 */
.L_x_2106:
        /* <DEDUP_REMOVED lines=8> */
.L_x_2114:
[----:B------:R-:W2:Y:S02]  /*03b0*/  LDG.E.U16 R4, [R4.64] ;  /* 0x0000002404047981 */ /* 0x000ea4000c1e1500 */
[----:B--2---:R-:W-:Y:S01]  /*03c0*/  HADD2.F32 R18, -RZ, R4.H0_H0 ;  /* 0x20000004ff127230 */ /* 0x004fe20000004100 */
[----:B------:R-:W-:Y:S05]  /*03d0*/  BRA `(.L_x_2110) ;  /* 0x00000b1000007947 */ /* 0x000fea0003800000 */
.L_x_2113:
        /* <DEDUP_REMOVED lines=8> */
.L_x_2116:
[----:B------:R-:W2:Y:S02]  /*0460*/  LDG.E.U16 R4, [R4.64] ;  /* 0x0000002404047981 */ /* 0x000ea4000c1e1500 */
[----:B--2---:R-:W-:Y:S01]  /*0470*/  HADD2.F32 R18, -RZ, R4.H0_H0 ;  /* 0x20000004ff127230 */ /* 0x004fe20000004100 */
[----:B------:R-:W-:Y:S05]  /*0480*/  BRA `(.L_x_2110) ;  /* 0x00000a6000007947 */ /* 0x000fea0003800000 */
.L_x_2115:
[----:B------:R-:W2:Y:S02]  /*0490*/  LDG.E.64 R4, [R4.64] ;  /* 0x0000002404047981 */ /* 0x000ea4000c1e1b00 */
[----:B--2---:R-:W0:Y:S01]  /*04a0*/  F2F.F32.F64 R18, R4 ;  /* 0x0000000400127310 */ /* 0x004e220000301000 */
[----:B------:R-:W0:-:S14]  /*04b0*/  DSETP.GEU.AND P0, PT, |R4|, c[0x2][0x0], PT ;  /* 0x008000000400762a */ /* 0x000e1c0003f0e200 */
[----:B0-----:R-:W-:Y:S01]  /*04c0*/  @!P0 FMUL R18, R18, 1.175494350822287508e-38 ;  /* 0x0080000012128820 */ /* 0x001fe20000400000 */
[----:B------:R-:W-:Y:S05]  /*04d0*/  BRA `(.L_x_2110) ;  /* 0x00000a1000007947 */ /* 0x000fea0003800000 */
.L_x_2105:
        /* <DEDUP_REMOVED lines=12> */
.L_x_2119:
[----:B------:R-:W2:Y:S02]  /*05a0*/  LDG.E.64 R4, [R4.64] ;  /* 0x0000002404047981 */ /* 0x000ea4000c1e1b00 */
[----:B--2---:R-:W0:Y:S01]  /*05b0*/  F2F.F32.F64 R18, R4 ;  /* 0x0000000400127310 */ /* 0x004e220000301000 */
[----:B------:R-:W0:-:S14]  /*05c0*/  DSETP.GEU.AND P0, PT, |R4|, c[0x2][0x0], PT ;  /* 0x008000000400762a */ /* 0x000e1c0003f0e200 */
[----:B0-----:R-:W-:Y:S01]  /*05d0*/  @!P0 FMUL R18, R18, 1.175494350822287508e-38 ;  /* 0x0080000012128820 */ /* 0x001fe20000400000 */
[----:B------:R-:W-:Y:S05]  /*05e0*/  BRA `(.L_x_2110) ;  /* 0x0000090000007947 */ /* 0x000fea0003800000 */
.L_x_2118:
        /* <DEDUP_REMOVED lines=24> */
[----:B------:R-:W-:Y:S01]  /*0770*/  LOP3.LUT R18, R3, 0x80000000, R18, 0xf8, !PT ;  /* 0x8000000003127812 */ /* 0x000fe200078ef812 */
[----:B------:R-:W-:Y:S05]  /*0780*/  BRA `(.L_x_2110) ;  /* 0x0000076000007947 */ /* 0x000fea0003800000 */
.L_x_2121:
[----:B------:R-:W2:Y:S02]  /*0790*/  LDG.E.U8 R4, [R4.64] ;  /* 0x0000002404047981 */ /* 0x000ea4000c1e1100 */
[----:B--2---:R-:W-:-:S05]  /*07a0*/  IMAD.SHL.U32 R0, R4, 0x2000000, RZ ;  /* 0x0200000004007824 */ /* 0x004fca00078e00ff */
[----:B------:R-:W-:-:S13]  /*07b0*/  ISETP.GE.U32.AND P0, PT, R0, 0x8000000, PT ;  /* 0x080000000000780c */ /* 0x000fda0003f06070 */
[C---:B------:R-:W-:Y:S02]  /*07c0*/  @P0 IMAD.SHL.U32 R3, R4.reuse, 0x200000, RZ ;  /* 0x0020000004030824 */ /* 0x040fe400078e00ff */
[----:B------:R-:W-:-:S03]  /*07d0*/  @!P0 IMAD.SHL.U32 R0, R4, 0x100, RZ ;  /* 0x0000010004008824 */ /* 0x000fc600078e00ff */
[----:B------:R-:W-:Y:S02]  /*07e0*/  @P0 LOP3.LUT R3, R3, 0xfe00000, RZ, 0xc0, !PT ;  /* 0x0fe0000003030812 */ /* 0x000fe400078ec0ff */
[----:B------:R-:W-:Y:S02]  /*07f0*/  @!P0 LOP3.LUT R0, R0, 0x7f00, RZ, 0xc0, !PT ;  /* 0x00007f0000008812 */ /* 0x000fe400078ec0ff */
[----:B------:R-:W-:Y:S02]  /*0800*/  @P0 LOP3.LUT R3, R3, 0x70000000, RZ, 0xfc, !PT ;  /* 0x7000000003030812 */ /* 0x000fe400078efcff */
[----:B------:R-:W-:-:S03]  /*0810*/  @!P0 LOP3.LUT R0, R0, 0x3f000000, RZ, 0xfc, !PT ;  /* 0x3f00000000008812 */ /* 0x000fc600078efcff */
[----:B------:R-:W-:Y:S02]  /*0820*/  @P0 FMUL.FTZ R18, R3, 1.9259299443872358531e-34 ;  /* 0x0780000003120820 */ /* 0x000fe40000410000 */
[----:B------:R-:W-:Y:S02]  /*0830*/  @!P0 FADD.FTZ R18, R0, -0.5 ;  /* 0xbf00000000128421 */ /* 0x000fe40000010000 */
[----:B------:R-:W-:-:S05]  /*0840*/  IMAD.SHL.U32 R3, R4, 0x1000000, RZ ;  /* 0x0100000004037824 */ /* 0x000fca00078e00ff */
[----:B------:R-:W-:Y:S01]  /*0850*/  LOP3.LUT R18, R18, 0x80000000, R3, 0xf8, !PT ;  /* 0x8000000012127812 */ /* 0x000fe200078ef803 */
[----:B------:R-:W-:Y:S05]  /*0860*/  BRA `(.L_x_2110) ;  /* 0x0000068000007947 */ /* 0x000fea0003800000 */
.L_x_2120:
[----:B------:R-:W2:Y:S02]  /*0870*/  LDG.E.U16 R4, [R4.64] ;  /* 0x0000002404047981 */ /* 0x000ea4000c1e1500 */
[----:B--2---:R-:W-:Y:S01]  /*0880*/  PRMT R18, RZ, 0x5410, R4 ;  /* 0x00005410ff127816 */ /* 0x004fe20000000004 */
[----:B------:R-:W-:Y:S05]  /*0890*/  BRA `(.L_x_2110) ;  /* 0x0000065000007947 */ /* 0x000fea0003800000 */
.L_x_2117:
        /* <DEDUP_REMOVED lines=11> */
.L_x_2124:
        /* <DEDUP_REMOVED lines=20> */
.L_x_2126:
[----:B------:R-:W-:Y:S05]  /*0a90*/  BSYNC B0 ;  /* 0x0000000000007941 */ /* 0x000fea0003800000 */
.L_x_2125:
[----:B------:R-:W-:Y:S01]  /*0aa0*/  IMAD.SHL.U32 R3, R3, 0x100000, RZ ;  /* 0x0010000003037824 */ /* 0x000fe200078e00ff */
[----:B------:R-:W-:-:S04]  /*0ab0*/  LEA R5, R0, 0x3b800000, 0x17 ;  /* 0x3b80000000057811 */ /* 0x000fc800078eb8ff */
[----:B------:R-:W-:Y:S01]  /*0ac0*/  LOP3.LUT R18, R5, R3, R18, 0xfe, !PT ;  /* 0x0000000305127212 */ /* 0x000fe200078efe12 */
[----:B------:R-:W-:Y:S05]  /*0ad0*/  BRA `(.L_x_2110) ;  /* 0x0000041000007947 */ /* 0x000fea0003800000 */
.L_x_2123:
        /* <DEDUP_REMOVED lines=20> */
.L_x_2128:
[----:B------:R-:W-:Y:S05]  /*0c20*/  BSYNC B0 ;  /* 0x0000000000007941 */ /* 0x000fea0003800000 */
.L_x_2127:
[----:B------:R-:W-:Y:S01]  /*0c30*/  IMAD.SHL.U32 R3, R3, 0x200000, RZ ;  /* 0x0020000003037824 */ /* 0x000fe200078e00ff */
[----:B------:R-:W-:-:S04]  /*0c40*/  LEA R5, R0, 0x37800000, 0x17 ;  /* 0x3780000000057811 */ /* 0x000fc800078eb8ff */
[----:B------:R-:W-:Y:S01]  /*0c50*/  LOP3.LUT R18, R5, R3, R18, 0xfe, !PT ;  /* 0x0000000305127212 */ /* 0x000fe200078efe12 */
[----:B------:R-:W-:Y:S05]  /*0c60*/  BRA `(.L_x_2110) ;  /* 0x0000028000007947 */ /* 0x000fea0003800000 */
.L_x_2122:
        /* <DEDUP_REMOVED lines=14> */
.L_x_2109:
        /* <DEDUP_REMOVED lines=21> */
.L_x_2130:
[----:B------:R-:W2:Y:S02]  /*0ea0*/  LDG.E.64 R4, [R4.64] ;  /* 0x0000002404047981 */ /* 0x000ea4000c1e1b00 */
[----:B--2---:R0:W1:Y:S01]  /*0eb0*/  I2F.U64 R18, R4 ;  /* 0x0000000400127312 */ /* 0x0040620000301000 */
[----:B------:R-:W-:Y:S05]  /*0ec0*/  BRA `(.L_x_2110) ;  /* 0x0000002000007947 */ /* 0x000fea0003800000 */
.L_x_2129:
[----:B------:R-:W2:Y:S02]  /*0ed0*/  LDG.E R4, [R4.64] ;  /* 0x0000002404047981 */ /* 0x000ea4000c1e1900 */
[----:B--2---:R0:W1:Y:S02]  /*0ee0*/  I2F.U32 R18, R4 ;  /* 0x0000000400127306 */ /* 0x0040640000201000 */
.L_x_2110:
[----:B------:R-:W-:Y:S05]  /*0ef0*/  BSYNC B6 ;  /* 0x0000000000067941 */ /* 0x000fea0003800000 */
.L_x_2104:
[----:B------:R-:W-:Y:S01]  /*0f00*/  PRMT R0, R23, 0x9910, RZ ;  /* 0x0000991017007816 */ /* 0x000fe200000000ff */
[----:B0-----:R-:W-:Y:S01]  /*0f10*/  IMAD R4, R19, c[0x0][0x19c], RZ ;  /* 0x0000670013047a24 */ /* 0x001fe200078e02ff */
[----:B------:R-:W-:Y:S02]  /*0f20*/  BSSY B6, `(.L_x_2131) ;  /* 0x00000dd000067945 */ /* 0x000fe40003800000 */
[----:B------:R-:W-:-:S02]  /*0f30*/  ISETP.GT.AND P0, PT, R0, 0x9, PT ;  /* 0x000000090000780c */ /* 0x000fc40003f04270 */
        /* <DEDUP_REMOVED lines=12> */
[----:B--2---:R0:W2:Y:S01]  /*1000*/  I2F.S16 R29, R4 ;  /* 0x00000004001d7306 */ /* 0x0040a20000101400 */
[----:B------:R-:W-:Y:S05]  /*1010*/  BRA `(.L_x_2137) ;  /* 0x00000cd000007947 */ /* 0x000fea0003800000 */
.L_x_2135:
[----:B------:R-:W2:Y:S02]  /*1020*/  LDG.E.U8 R4, [R4.64] ;  /* 0x0000002404047981 */ /* 0x000ea4000c1e1100 */
[----:B--2---:R0:W2:Y:S01]  /*1030*/  I2F.U16 R29, R4 ;  /* 0x00000004001d7306 */ /* 0x0040a20000101000 */
[----:B------:R-:W-:Y:S05]  /*1040*/  BRA `(.L_x_2137) ;  /* 0x00000ca000007947 */ /* 0x000fea0003800000 */
.L_x_2134:
        /* <DEDUP_REMOVED lines=9> */
.L_x_2139:
[----:B------:R-:W2:Y:S02]  /*10e0*/  LDG.E R4, [R4.64] ;  /* 0x0000002404047981 */ /* 0x000ea4000c1e1900 */
[----:B--2---:R0:W2:Y:S01]  /*10f0*/  I2F R29, R4 ;  /* 0x00000004001d7306 */ /* 0x0040a20000201400 */
[----:B------:R-:W-:Y:S05]  /*1100*/  BRA `(.L_x_2137) ;  /* 0x00000be000007947 */ /* 0x000fea0003800000 */
.L_x_2138:
[----:B------:R-:W2:Y:S02]  /*1110*/  LDG.E.U16 R4, [R4.64] ;  /* 0x0000002404047981 */ /* 0x000ea4000c1e1500 */
[----:B--2---:R0:W2:Y:S01]  /*1120*/  I2F.S16 R29, R4 ;  /* 0x00000004001d7306 */ /* 0x0040a20000101400 */
[----:B------:R-:W-:Y:S05]  /*1130*/  BRA `(.L_x_2137) ;  /* 0x00000bb000007947 */ /* 0x000fea0003800000 */
.L_x_2133:
        /* <DEDUP_REMOVED lines=8> */
.L_x_2141:
[----:B------:R-:W2:Y:S02]  /*11c0*/  LDG.E.U16 R4, [R4.64] ;  /* 0x0000002404047981 */ /* 0x000ea4000c1e1500 */
[----:B--2---:R-:W-:Y:S01]  /*11d0*/  HADD2.F32 R29, -RZ, R4.H0_H0 ;  /* 0x20000004ff1d7230 */ /* 0x004fe20000004100 */
[----:B------:R-:W-:Y:S05]  /*11e0*/  BRA `(.L_x_2137) ;  /* 0x00000b0000007947 */ /* 0x000fea0003800000 */
.L_x_2140:
        /* <DEDUP_REMOVED lines=8> */
.L_x_2143:
[----:B------:R-:W2:Y:S02]  /*1270*/  LDG.E.U16 R4, [R4.64] ;  /* 0x0000002404047981 */ /* 0x000ea4000c1e1500 */
[----:B--2---:R-:W-:Y:S01]  /*1280*/  HADD2.F32 R29, -RZ, R4.H0_H0 ;  /* 0x20000004ff1d7230 */ /* 0x004fe20000004100 */
[----:B------:R-:W-:Y:S05]  /*1290*/  BRA `(.L_x_2137) ;  /* 0x00000a5000007947 */ /* 0x000fea0003800000 */
.L_x_2142:
[----:B------:R-:W2:Y:S02]  /*12a0*/  LDG.E.64 R4, [R4.64] ;  /* 0x0000002404047981 */ /* 0x000ea4000c1e1b00 */
[----:B--2---:R-:W0:Y:S01]  /*12b0*/  F2F.F32.F64 R29, R4 ;  /* 0x00000004001d7310 */ /* 0x004e220000301000 */
[----:B------:R-:W0:-:S14]  /*12c0*/  DSETP.GEU.AND P0, PT, |R4|, c[0x2][0x0], PT ;  /* 0x008000000400762a */ /* 0x000e1c0003f0e200 */
[----:B0-----:R-:W-:Y:S01]  /*12d0*/  @!P0 FMUL R29, R29, 1.175494350822287508e-38 ;  /* 0x008000001d1d8820 */ /* 0x001fe20000400000 */
[----:B------:R-:W-:Y:S05]  /*12e0*/  BRA `(.L_x_2137) ;  /* 0x00000a0000007947 */ /* 0x000fea0003800000 */
.L_x_2132:
        /* <DEDUP_REMOVED lines=12> */
.L_x_2146:
[----:B------:R-:W2:Y:S02]  /*13b0*/  LDG.E.64 R4, [R4.64] ;  /* 0x0000002404047981 */ /* 0x000ea4000c1e1b00 */
[----:B--2---:R-:W0:Y:S01]  /*13c0*/  F2F.F32.F64 R29, R4 ;  /* 0x00000004001d7310 */ /* 0x004e220000301000 */
[----:B------:R-:W0:-:S14]  /*13d0*/  DSETP.GEU.AND P0, PT, |R4|, c[0x2][0x0], PT ;  /* 0x008000000400762a */ /* 0x000e1c0003f0e200 */
[----:B0-----:R-:W-:Y:S01]  /*13e0*/  @!P0 FMUL R29, R29, 1.175494350822287508e-38 ;  /* 0x008000001d1d8820 */ /* 0x001fe20000400000 */
[----:B------:R-:W-:Y:S05]  /*13f0*/  BRA `(.L_x_2137) ;  /* 0x000008f000007947 */ /* 0x000fea0003800000 */
.L_x_2145:
        /* <DEDUP_REMOVED lines=26> */
.L_x_2148:
        /* <DEDUP_REMOVED lines=13> */
.L_x_2147:
[----:B------:R-:W2:Y:S02]  /*1670*/  LDG.E.U16 R4, [R4.64] ;  /* 0x0000002404047981 */ /* 0x000ea4000c1e1500 */
[----:B--2---:R-:W-:Y:S01]  /*1680*/  PRMT R29, RZ, 0x5410, R4 ;  /* 0x00005410ff1d7816 */ /* 0x004fe20000000004 */
[----:B------:R-:W-:Y:S05]  /*1690*/  BRA `(.L_x_2137) ;  /* 0x0000065000007947 */ /* 0x000fea0003800000 */
.L_x_2144:
        /* <DEDUP_REMOVED lines=9> */
[----:B--2---:R0:W2:Y:S01]  /*1730*/  I2F.U16 R29, R4 ;  /* 0x00000004001d7306 */ /* 0x0040a20000101000 */
[----:B------:R-:W-:Y:S05]  /*1740*/  BRA `(.L_x_2137) ;  /* 0x000005a000007947 */ /* 0x000fea0003800000 */
.L_x_2151:
        /* <DEDUP_REMOVED lines=20> */
.L_x_2153:
[----:B------:R-:W-:Y:S05]  /*1890*/  BSYNC B0 ;  /* 0x0000000000007941 */ /* 0x000fea0003800000 */
.L_x_2152:
[----:B------:R-:W-:Y:S01]  /*18a0*/  IMAD.SHL.U32 R3, R3, 0x100000, RZ ;  /* 0x0010000003037824 */ /* 0x000fe200078e00ff */
[----:B------:R-:W-:-:S04]  /*18b0*/  LEA R0, R0, 0x3b800000, 0x17 ;  /* 0x3b80000000007811 */ /* 0x000fc800078eb8ff */
[----:B------:R-:W-:Y:S01]  /*18c0*/  LOP3.LUT R29, R0, R3, R29, 0xfe, !PT ;  /* 0x00000003001d7212 */ /* 0x000fe200078efe1d */
[----:B------:R-:W-:Y:S05]  /*18d0*/  BRA `(.L_x_2137) ;  /* 0x0000041000007947 */ /* 0x000fea0003800000 */
.L_x_2150:
        /* <DEDUP_REMOVED lines=20> */
.L_x_2155:
[----:B------:R-:W-:Y:S05]  /*1a20*/  BSYNC B0 ;  /* 0x0000000000007941 */ /* 0x000fea0003800000 */
.L_x_2154:
[----:B------:R-:W-:Y:S01]  /*1a30*/  IMAD.SHL.U32 R3, R3, 0x200000, RZ ;  /* 0x0020000003037824 */ /* 0x000fe200078e00ff */
[----:B------:R-:W-:-:S04]  /*1a40*/  LEA R0, R0, 0x37800000, 0x17 ;  /* 0x3780000000007811 */ /* 0x000fc800078eb8ff */
[----:B------:R-:W-:Y:S01]  /*1a50*/  LOP3.LUT R29, R0, R3, R29, 0xfe, !PT ;  /* 0x00000003001d7212 */ /* 0x000fe200078efe1d */
[----:B------:R-:W-:Y:S05]  /*1a60*/  BRA `(.L_x_2137) ;  /* 0x0000028000007947 */ /* 0x000fea0003800000 */
.L_x_2149:
        /* <DEDUP_REMOVED lines=14> */
.L_x_2136:
        /* <DEDUP_REMOVED lines=21> */
.L_x_2157:
[----:B------:R-:W2:Y:S02]  /*1ca0*/  LDG.E.64 R4, [R4.64] ;  /* 0x0000002404047981 */ /* 0x000ea4000c1e1b00 */
[----:B--2---:R0:W2:Y:S01]  /*1cb0*/  I2F.U64 R29, R4 ;  /* 0x00000004001d7312 */ /* 0x0040a20000301000 */
[----:B------:R-:W-:Y:S05]  /*1cc0*/  BRA `(.L_x_2137) ;  /* 0x0000002000007947 */ /* 0x000fea0003800000 */
.L_x_2156:
[----:B------:R-:W2:Y:S02]  /*1cd0*/  LDG.E R4, [R4.64] ;  /* 0x0000002404047981 */ /* 0x000ea4000c1e1900 */
[----:B--2---:R0:W2:Y:S02]  /*1ce0*/  I2F.U32 R29, R4 ;  /* 0x00000004001d7306 */ /* 0x0040a40000201000 */
.L_x_2137:
[----:B------:R-:W-:Y:S05]  /*1cf0*/  BSYNC B6 ;  /* 0x0000000000067941 */ /* 0x000fea0003800000 */
.L_x_2131:
[----:B------:R-:W3:Y:S02]  /*1d00*/  S2R R17, SR_TID.X ;  /* 0x0000000000117919 */ /* 0x000ee40000002100 */
[----:B---3--:R-:W-:Y:S02]  /*1d10*/  IADD3 R17, R17, 0x80, RZ ;  /* 0x0000008011117810 */ /* 0x008fe40007ffe0ff */
.L_x_2103:
[----:B-1-3--:R-:W-:Y:S05]  /*1d20*/  BSYNC B7 ;  /* 0x0000000000077941 */ /* 0x00afea0003800000 */
.L_x_2102:
[----:B------:R-:W-:Y:S01]  /*1d30*/  ISETP.GE.AND P0, PT, R17, R26, PT ;  /* 0x0000001a1100720c */ /* 0x000fe20003f06270 */
[----:B------:R-:W-:Y:S01]  /*1d40*/  BSSY B7, `(.L_x_2158) ;  /* 0x00001c5000077945 */ /* 0x000fe20003800000 */
[----:B------:R-:W-:-:S11]  /*1d50*/  IMAD.MOV.U32 R28, RZ, RZ, RZ ;  /* 0x000000ffff1c7224 */ /* 0x000fd600078e00ff */
[----:B------:R-:W-:Y:S05]  /*1d60*/  @P0 BRA `(.L_x_2159) ;  /* 0x00001c2000000947 */ /* 0x000fea0003800000 */
[----:B------:R-:W-:Y:S01]  /*1d70*/  PRMT R0, R27, 0x9910, RZ ;  /* 0x000099101b007816 */ /* 0x000fe200000000ff */
[----:B------:R-:W-:Y:S01]  /*1d80*/  IMAD R16, R2, 0x200, R17 ;  /* 0x0000020002107824 */ /* 0x000fe200078e0211 */
[----:B------:R-:W-:Y:S02]  /*1d90*/  BSSY B6, `(.L_x_2160) ;  /* 0x00000de000067945 */ /* 0x000fe40003800000 */
        /* <DEDUP_REMOVED lines=13> */
[----:B------:R-:W3:Y:S02]  /*1e70*/  LDG.E.S8 R4, [R4.64] ;  /* 0x0000002404047981 */ /* 0x000ee4000c1e1300 */
[----:B---3--:R0:W1:Y:S01]  /*1e80*/  I2F.S16 R22, R4 ;  /* 0x0000000400167306 */ /* 0x0080620000101400 */
[----:B------:R-:W-:Y:S05]  /*1e90*/  BRA `(.L_x_2166) ;  /* 0x00000cd000007947 */ /* 0x000fea0003800000 */
.L_x_2164:
[----:B------:R-:W3:Y:S02]  /*1ea0*/  LDG.E.U8 R4, [R4.64] ;  /* 0x0000002404047981 */ /* 0x000ee4000c1e1100 */
[----:B---3--:R0:W1:Y:S01]  /*1eb0*/  I2F.U16 R22, R4 ;  /* 0x0000000400167306 */ /* 0x0080620000101000 */
[----:B------:R-:W-:Y:S05]  /*1ec0*/  BRA `(.L_x_2166) ;  /* 0x00000ca000007947 */ /* 0x000fea0003800000 */
.L_x_2163:
[----:B------:R-:W-:-:S13]  /*1ed0*/  ISETP.NE.AND P0, PT, R0, 0x2, PT ;  /* 0x000000020000780c */ /* 0x000fda0003f05270 */
[----:B------:R-:W-:Y:S05]  /*1ee0*/  @!P0 BRA `(.L_x_2167) ;  /* 0x000000a000008947 */ /* 0x000fea0003800000 */
[----:B------:R-:W-:-:S13]  /*1ef0*/  ISETP.NE.AND P0, PT, R0, 0x3, PT ;  /* 0x000000030000780c */ /* 0x000fda0003f05270 */
[----:B------:R-:W-:Y:S05]  /*1f00*/  @!P0 BRA `(.L_x_2168) ;  /* 0x0000005000008947 */ /* 0x000fea0003800000 */
[----:B------:R-:W-:-:S13]  /*1f10*/  ISETP.NE.AND P0, PT, R0, 0x4, PT ;  /* 0x000000040000780c */ /* 0x000fda0003f05270 */
[----:B------:R-:W-:Y:S05]  /*1f20*/  @P0 BRA `(.L_x_2165) ;  /* 0x00000aa000000947 */ /* 0x000fea0003800000 */
[----:B------:R-:W3:Y:S02]  /*1f30*/  LDG.E.64 R4, [R4.64] ;  /* 0x0000002404047981 */ /* 0x000ee4000c1e1b00 */
[----:B---3--:R0:W1:Y:S01]  /*1f40*/  I2F.S64 R22, R4 ;  /* 0x0000000400167312 */ /* 0x0080620000301400 */
[----:B------:R-:W-:Y:S05]  /*1f50*/  BRA `(.L_x_2166) ;  /* 0x00000c1000007947 */ /* 0x000fea0003800000 */
.L_x_2168:
[----:B------:R-:W3:Y:S02]  /*1f60*/  LDG.E R4, [R4.64] ;  /* 0x0000002404047981 */ /* 0x000ee4000c1e1900 */
[----:B---3--:R0:W1:Y:S01]  /*1f70*/  I2F R22, R4 ;  /* 0x0000000400167306 */ /* 0x0080620000201400 */
[----:B------:R-:W-:Y:S05]  /*1f80*/  BRA `(.L_x_2166) ;  /* 0x00000be000007947 */ /* 0x000fea0003800000 */
.L_x_2167:
[----:B------:R-:W3:Y:S02]  /*1f90*/  LDG.E.U16 R4, [R4.64] ;  /* 0x0000002404047981 */ /* 0x000ee4000c1e1500 */
[----:B---3--:R0:W1:Y:S01]  /*1fa0*/  I2F.S16 R22, R4 ;  /* 0x0000000400167306 */ /* 0x0080620000101400 */
[----:B------:R-:W-:Y:S05]  /*1fb0*/  BRA `(.L_x_2166) ;  /* 0x00000bb000007947 */ /* 0x000fea0003800000 */
.L_x_2162:
        /* <DEDUP_REMOVED lines=8> */
.L_x_2170:
[----:B------:R-:W3:Y:S02]  /*2040*/  LDG.E.U16 R4, [R4.64] ;  /* 0x0000002404047981 */ /* 0x000ee4000c1e1500 */
[----:B---3--:R-:W-:Y:S01]  /*2050*/  HADD2.F32 R22, -RZ, R4.H0_H0 ;  /* 0x20000004ff167230 */ /* 0x008fe20000004100 */
[----:B------:R-:W-:Y:S05]  /*2060*/  BRA `(.L_x_2166) ;  /* 0x00000b0000007947 */ /* 0x000fea0003800000 */
.L_x_2169:
        /* <DEDUP_REMOVED lines=8> */
.L_x_2172:
[----:B------:R-:W3:Y:S02]  /*20f0*/  LDG.E.U16 R4, [R4.64] ;  /* 0x0000002404047981 */ /* 0x000ee4000c1e1500 */
[----:B---3--:R-:W-:Y:S01]  /*2100*/  HADD2.F32 R22, -RZ, R4.H0_H0 ;  /* 0x20000004ff167230 */ /* 0x008fe20000004100 */
[----:B------:R-:W-:Y:S05]  /*2110*/  BRA `(.L_x_2166) ;  /* 0x00000a5000007947 */ /* 0x000fea0003800000 */
.L_x_2171:
[----:B------:R-:W3:Y:S02]  /*2120*/  LDG.E.64 R4, [R4.64] ;  /* 0x0000002404047981 */ /* 0x000ee4000c1e1b00 */
[----:B---3--:R-:W0:Y:S01]  /*2130*/  F2F.F32.F64 R22, R4 ;  /* 0x0000000400167310 */ /* 0x008e220000301000 */
[----:B------:R-:W0:-:S14]  /*2140*/  DSETP.GEU.AND P0, PT, |R4|, c[0x2][0x0], PT ;  /* 0x008000000400762a */ /* 0x000e1c0003f0e200 */
[----:B0-----:R-:W-:Y:S01]  /*2150*/  @!P0 FMUL R22, R22, 1.175494350822287508e-38 ;  /* 0x0080000016168820 */ /* 0x001fe20000400000 */
[----:B------:R-:W-:Y:S05]  /*2160*/  BRA `(.L_x_2166) ;  /* 0x00000a0000007947 */ /* 0x000fea0003800000 */
.L_x_2161:
        /* <DEDUP_REMOVED lines=8> */
[----:B------:R-:W3:Y:S02]  /*21f0*/  LDG.E.U8 R4, [R4.64] ;  /* 0x0000002404047981 */ /* 0x000ee4000c1e1100 */
[----:B---3--:R-:W-:-:S04]  /*2200*/  ISETP.NE.AND P0, PT, R4, RZ, PT ;  /* 0x000000ff0400720c */ /* 0x008fc80003f05270 */
[----:B------:R-:W-:Y:S01]  /*2210*/  FSEL R22, RZ, 1, !P0 ;  /* 0x3f800000ff167808 */ /* 0x000fe20004000000 */
[----:B------:R-:W-:Y:S05]  /*2220*/  BRA `(.L_x_2166) ;  /* 0x0000094000007947 */ /* 0x000fea0003800000 */
.L_x_2175:
[----:B------:R-:W3:Y:S02]  /*2230*/  LDG.E.64 R4, [R4.64] ;  /* 0x0000002404047981 */ /* 0x000ee4000c1e1b00 */
[----:B---3--:R-:W0:Y:S01]  /*2240*/  F2F.F32.F64 R22, R4 ;  /* 0x0000000400167310 */ /* 0x008e220000301000 */
[----:B------:R-:W0:-:S14]  /*2250*/  DSETP.GEU.AND P0, PT, |R4|, c[0x2][0x0], PT ;  /* 0x008000000400762a */ /* 0x000e1c0003f0e200 */
[----:B0-----:R-:W-:Y:S01]  /*2260*/  @!P0 FMUL R22, R22, 1.175494350822287508e-38 ;  /* 0x0080000016168820 */ /* 0x001fe20000400000 */
[----:B------:R-:W-:Y:S05]  /*2270*/  BRA `(.L_x_2166) ;  /* 0x000008f000007947 */ /* 0x000fea0003800000 */
.L_x_2174:
[----:B------:R-:W-:-:S13]  /*2280*/  ISETP.NE.AND P0, PT, R0, 0xf, PT ;  /* 0x0000000f0000780c */ /* 0x000fda0003f05270 */
[----:B------:R-:W-:Y:S05]  /*2290*/  @!P0 BRA `(.L_x_2176) ;  /* 0x0000025000008947 */ /* 0x000fea0003800000 */
[----:B------:R-:W-:-:S13]  /*22a0*/  ISETP.NE.AND P0, PT, R0, 0x17, PT ;  /* 0x000000170000780c */ /* 0x000fda0003f05270 */
[----:B------:R-:W-:Y:S05]  /*22b0*/  @!P0 BRA `(.L_x_2177) ;  /* 0x0000016000008947 */ /* 0x000fea0003800000 */
[----:B------:R-:W-:-:S13]  /*22c0*/  ISETP.NE.AND P0, PT, R0, 0x18, PT ;  /* 0x000000180000780c */ /* 0x000fda0003f05270 */
[----:B------:R-:W-:Y:S05]  /*22d0*/  @P0 BRA `(.L_x_2165) ;  /* 0x000006f000000947 */ /* 0x000fea0003800000 */
[----:B------:R-:W3:Y:S01]  /*22e0*/  LDG.E.U8 R22, [R4.64] ;  /* 0x0000002404167981 */ /* 0x000ee2000c1e1100 */
[----:B------:R-:W-:Y:S02]  /*22f0*/  IMAD.MOV.U32 R8, RZ, RZ, -0x800000 ;  /* 0xff800000ff087424 */ /* 0x000fe400078e00ff */
[----:B---3--:R-:W-:-:S05]  /*2300*/  IMAD.SHL.U32 R22, R22, 0x1000000, RZ ;  /* 0x0100000016167824 */ /* 0x008fca00078e00ff */
        /* <DEDUP_REMOVED lines=17> */
.L_x_2177:
[----:B------:R-:W3:Y:S02]  /*2420*/  LDG.E.U8 R4, [R4.64] ;  /* 0x0000002404047981 */ /* 0x000ee4000c1e1100 */
[----:B---3--:R-:W-:-:S05]  /*2430*/  IMAD.SHL.U32 R0, R4, 0x2000000, RZ ;  /* 0x0200000004007824 */ /* 0x008fca00078e00ff */
        /* <DEDUP_REMOVED lines=11> */
.L_x_2176:
[----:B------:R-:W3:Y:S02]  /*24f0*/  LDG.E.U16 R4, [R4.64] ;  /* 0x0000002404047981 */ /* 0x000ee4000c1e1500 */
[----:B---3--:R-:W-:Y:S01]  /*2500*/  PRMT R22, RZ, 0x5410, R4 ;  /* 0x00005410ff167816 */ /* 0x008fe20000000004 */
[----:B------:R-:W-:Y:S05]  /*2510*/  BRA `(.L_x_2166) ;  /* 0x0000065000007947 */ /* 0x000fea0003800000 */
.L_x_2173:
        /* <DEDUP_REMOVED lines=8> */
[----:B------:R-:W3:Y:S02]  /*25a0*/  LDG.E.U16 R4, [R4.64] ;  /* 0x0000002404047981 */ /* 0x000ee4000c1e1500 */
[----:B---3--:R0:W1:Y:S01]  /*25b0*/  I2F.U16 R22, R4 ;  /* 0x0000000400167306 */ /* 0x0080620000101000 */
[----:B------:R-:W-:Y:S05]  /*25c0*/  BRA `(.L_x_2166) ;  /* 0x000005a000007947 */ /* 0x000fea0003800000 */
.L_x_2180:
[----:B------:R-:W3:Y:S01]  /*25d0*/  LDG.E.U8 R3, [R4.64] ;  /* 0x0000002404037981 */ /* 0x000ee2000c1e1100 */
[----:B------:R-:W-:Y:S01]  /*25e0*/  IMAD.MOV.U32 R22, RZ, RZ, RZ ;  /* 0x000000ffff167224 */ /* 0x000fe200078e00ff */
[----:B---3--:R-:W-:-:S13]  /*25f0*/  ISETP.NE.AND P0, PT, R3, RZ, PT ;  /* 0x000000ff0300720c */ /* 0x008fda0003f05270 */
        /* <DEDUP_REMOVED lines=17> */
.L_x_2182:
[----:B------:R-:W-:Y:S05]  /*2710*/  BSYNC B0 ;  /* 0x0000000000007941 */ /* 0x000fea0003800000 */
.L_x_2181:
[----:B------:R-:W-:Y:S01]  /*2720*/  IMAD.SHL.U32 R3, R3, 0x100000, RZ ;  /* 0x0010000003037824 */ /* 0x000fe200078e00ff */
[----:B------:R-:W-:-:S04]  /*2730*/  LEA R5, R0, 0x3b800000, 0x17 ;  /* 0x3b80000000057811 */ /* 0x000fc800078eb8ff */
[----:B------:R-:W-:Y:S01]  /*2740*/  LOP3.LUT R22, R5, R3, R22, 0xfe, !PT ;  /* 0x0000000305167212 */ /* 0x000fe200078efe16 */
[----:B------:R-:W-:Y:S05]  /*2750*/  BRA `(.L_x_2166) ;  /* 0x0000041000007947 */ /* 0x000fea0003800000 */
.L_x_2179:
        /* <DEDUP_REMOVED lines=20> */
.L_x_2184:
[----:B------:R-:W-:Y:S05]  /*28a0*/  BSYNC B0 ;  /* 0x0000000000007941 */ /* 0x000fea0003800000 */
.L_x_2183:
[----:B------:R-:W-:Y:S01]  /*28b0*/  IMAD.SHL.U32 R3, R3, 0x200000, RZ ;  /* 0x0020000003037824 */ /* 0x000fe200078e00ff */
[----:B------:R-:W-:-:S04]  /*28c0*/  LEA R5, R0, 0x37800000, 0x17 ;  /* 0x3780000000057811 */ /* 0x000fc800078eb8ff */
[----:B------:R-:W-:Y:S01]  /*28d0*/  LOP3.LUT R22, R5, R3, R22, 0xfe, !PT ;  /* 0x0000000305167212 */ /* 0x000fe200078efe16 */
[----:B------:R-:W-:Y:S05]  /*28e0*/  BRA `(.L_x_2166) ;  /* 0x0000028000007947 */ /* 0x000fea0003800000 */
.L_x_2178:
[----:B------:R-:W-:-:S13]  /*28f0*/  ISETP.NE.AND P0, PT, R0, 0x1c, PT ;  /* 0x0000001c0000780c */ /* 0x000fda0003f05270 */
[----:B------:R-:W-:Y:S05]  /*2900*/  @!P0 BRA `(.L_x_2185) ;  /* 0x0000024000008947 */ /* 0x000fea0003800000 */
[----:B------:R-:W-:-:S13]  /*2910*/  ISETP.NE.AND P0, PT, R0, 0x1d, PT ;  /* 0x0000001d0000780c */ /* 0x000fda0003f05270 */
[----:B------:R-:W-:Y:S05]  /*2920*/  @!P0 BRA `(.L_x_2186) ;  /* 0x000001f000008947 */ /* 0x000fea0003800000 */
[----:B------:R-:W-:-:S13]  /*2930*/  ISETP.NE.AND P0, PT, R0, 0x2c, PT ;  /* 0x0000002c0000780c */ /* 0x000fda0003f05270 */
[----:B------:R-:W-:Y:S05]  /*2940*/  @P0 BRA `(.L_x_2165) ;  /* 0x0000008000000947 */ /* 0x000fea0003800000 */
[----:B------:R-:W3:Y:S01]  /*2950*/  LDG.E.U8 R4, [R4.64] ;  /* 0x0000002404047981 */ /* 0x000ee2000c1e1100 */
[----:B------:R-:W-:Y:S01]  /*2960*/  IMAD.MOV.U32 R22, RZ, RZ, 0x400000 ;  /* 0x00400000ff167424 */ /* 0x000fe200078e00ff */
[----:B---3--:R-:W-:-:S13]  /*2970*/  ISETP.NE.AND P0, PT, R4, RZ, PT ;  /* 0x000000ff0400720c */ /* 0x008fda0003f05270 */
[----:B------:R-:W-:Y:S05]  /*2980*/  @!P0 BRA `(.L_x_2166) ;  /* 0x000001e000008947 */ /* 0x000fea0003800000 */
[----:B------:R-:W-:-:S13]  /*2990*/  ISETP.NE.AND P0, PT, R4, 0xff, PT ;  /* 0x000000ff0400780c */ /* 0x000fda0003f05270 */
[----:B------:R-:W-:Y:S02]  /*29a0*/  @!P0 IMAD.MOV.U32 R22, RZ, RZ, 0x7f800001 ;  /* 0x7f800001ff168424 */ /* 0x000fe400078e00ff */
[----:B------:R-:W-:Y:S01]  /*29b0*/  @P0 IMAD.SHL.U32 R22, R4, 0x800000, RZ ;  /* 0x0080000004160824 */ /* 0x000fe200078e00ff */
[----:B------:R-:W-:Y:S05]  /*29c0*/  BRA `(.L_x_2166) ;  /* 0x000001a000007947 */ /* 0x000fea0003800000 */
.L_x_2165:
        /* <DEDUP_REMOVED lines=18> */
[----:B0-2--5:R-:W-:Y:S05]  /*2af0*/  CALL.ABS.NOINC R14 ;  /* 0x000000000e007343 */ /* 0x025fea0003c00000 */
[----:B------:R-:W-:Y:S01]  /*2b00*/  IMAD.MOV.U32 R22, RZ, RZ, RZ ;  /* 0x000000ffff167224 */ /* 0x000fe200078e00ff */
[----:B------:R-:W-:Y:S05]  /*2b10*/  BRA `(.L_x_2166) ;  /* 0x0000005000007947 */ /* 0x000fea0003800000 */
.L_x_2186:
[----:B------:R-:W3:Y:S02]  /*2b20*/  LDG.E.64 R4, [R4.64] ;  /* 0x0000002404047981 */ /* 0x000ee4000c1e1b00 */
[----:B---3--:R0:W1:Y:S01]  /*2b30*/  I2F.U64 R22, R4 ;  /* 0x0000000400167312 */ /* 0x0080620000301000 */
[----:B------:R-:W-:Y:S05]  /*2b40*/  BRA `(.L_x_2166) ;  /* 0x0000002000007947 */ /* 0x000fea0003800000 */
.L_x_2185:
[----:B------:R-:W3:Y:S02]  /*2b50*/  LDG.E R4, [R4.64] ;  /* 0x0000002404047981 */ /* 0x000ee4000c1e1900 */
[----:B---3--:R0:W1:Y:S02]  /*2b60*/  I2F.U32 R22, R4 ;  /* 0x0000000400167306 */ /* 0x0080640000201000 */
.L_x_2166:
[----:B------:R-:W-:Y:S05]  /*2b70*/  BSYNC B6 ;  /* 0x0000000000067941 */ /* 0x000fea0003800000 */
.L_x_2160:
        /* <DEDUP_REMOVED lines=16> */
[----:B---3--:R0:W3:Y:S01]  /*2c80*/  I2F.S16 R28, R4 ;  /* 0x00000004001c7306 */ /* 0x0080e20000101400 */
[----:B------:R-:W-:Y:S05]  /*2c90*/  BRA `(.L_x_2193) ;  /* 0x00000cd000007947 */ /* 0x000fea0003800000 */
.L_x_2191:
[----:B------:R-:W3:Y:S02]  /*2ca0*/  LDG.E.U8 R4, [R4.64] ;  /* 0x0000002404047981 */ /* 0x000ee4000c1e1100 */
[----:B---3--:R0:W3:Y:S01]  /*2cb0*/  I2F.U16 R28, R4 ;  /* 0x00000004001c7306 */ /* 0x0080e20000101000 */
[----:B------:R-:W-:Y:S05]  /*2cc0*/  BRA `(.L_x_2193) ;  /* 0x00000ca000007947 */ /* 0x000fea0003800000 */
.L_x_2190:
[----:B------:R-:W-:-:S13]  /*2cd0*/  ISETP.NE.AND P0, PT, R0, 0x2, PT ;  /* 0x000000020000780c */ /* 0x000fda0003f05270 */
[----:B------:R-:W-:Y:S05]  /*2ce0*/  @!P0 BRA `(.L_x_2194) ;  /* 0x000000a000008947 */ /* 0x000fea0003800000 */
[----:B------:R-:W-:-:S13]  /*2cf0*/  ISETP.NE.AND P0, PT, R0, 0x3, PT ;  /* 0x000000030000780c */ /* 0x000fda0003f05270 */
[----:B------:R-:W-:Y:S05]  /*2d00*/  @!P0 BRA `(.L_x_2195) ;  /* 0x0000005000008947 */ /* 0x000fea0003800000 */
[----:B------:R-:W-:-:S13]  /*2d10*/  ISETP.NE.AND P0, PT, R0, 0x4, PT ;  /* 0x000000040000780c */ /* 0x000fda0003f05270 */
[----:B------:R-:W-:Y:S05]  /*2d20*/  @P0 BRA `(.L_x_2192) ;  /* 0x00000aa000000947 */ /* 0x000fea0003800000 */
[----:B------:R-:W3:Y:S02]  /*2d30*/  LDG.E.64 R4, [R4.64] ;  /* 0x0000002404047981 */ /* 0x000ee4000c1e1b00 */
[----:B---3--:R0:W3:Y:S01]  /*2d40*/  I2F.S64 R28, R4 ;  /* 0x00000004001c7312 */ /* 0x0080e20000301400 */
[----:B------:R-:W-:Y:S05]  /*2d50*/  BRA `(.L_x_2193) ;  /* 0x00000c1000007947 */ /* 0x000fea0003800000 */
.L_x_2195:
[----:B------:R-:W3:Y:S02]  /*2d60*/  LDG.E R4, [R4.64] ;  /* 0x0000002404047981 */ /* 0x000ee4000c1e1900 */
[----:B---3--:R0:W3:Y:S01]  /*2d70*/  I2F R28, R4 ;  /* 0x00000004001c7306 */ /* 0x0080e20000201400 */
[----:B------:R-:W-:Y:S05]  /*2d80*/  BRA `(.L_x_2193) ;  /* 0x00000be000007947 */ /* 0x000fea0003800000 */
.L_x_2194:
[----:B------:R-:W3:Y:S02]  /*2d90*/  LDG.E.U16 R4, [R4.64] ;  /* 0x0000002404047981 */ /* 0x000ee4000c1e1500 */
[----:B---3--:R0:W3:Y:S01]  /*2da0*/  I2F.S16 R28, R4 ;  /* 0x00000004001c7306 */ /* 0x0080e20000101400 */
[----:B------:R-:W-:Y:S05]  /*2db0*/  BRA `(.L_x_2193) ;  /* 0x00000bb000007947 */ /* 0x000fea0003800000 */
.L_x_2189:
        /* <DEDUP_REMOVED lines=8> */
.L_x_2197:
[----:B------:R-:W3:Y:S02]  /*2e40*/  LDG.E.U16 R4, [R4.64] ;  /* 0x0000002404047981 */ /* 0x000ee4000c1e1500 */
[----:B---3--:R-:W-:Y:S01]  /*2e50*/  HADD2.F32 R28, -RZ, R4.H0_H0 ;  /* 0x20000004ff1c7230 */ /* 0x008fe20000004100 */
[----:B------:R-:W-:Y:S05]  /*2e60*/  BRA `(.L_x_2193) ;  /* 0x00000b0000007947 */ /* 0x000fea0003800000 */
.L_x_2196:
        /* <DEDUP_REMOVED lines=8> */
.L_x_2199:
[----:B------:R-:W3:Y:S02]  /*2ef0*/  LDG.E.U16 R4, [R4.64] ;  /* 0x0000002404047981 */ /* 0x000ee4000c1e1500 */
[----:B---3--:R-:W-:Y:S01]  /*2f00*/  HADD2.F32 R28, -RZ, R4.H0_H0 ;  /* 0x20000004ff1c7230 */ /* 0x008fe20000004100 */
[----:B------:R-:W-:Y:S05]  /*2f10*/  BRA `(.L_x_2193) ;  /* 0x00000a5000007947 */ /* 0x000fea0003800000 */
.L_x_2198:
[----:B------:R-:W3:Y:S02]  /*2f20*/  LDG.E.64 R4, [R4.64] ;  /* 0x0000002404047981 */ /* 0x000ee4000c1e1b00 */
[----:B---3--:R-:W0:Y:S01]  /*2f30*/  F2F.F32.F64 R28, R4 ;  /* 0x00000004001c7310 */ /* 0x008e220000301000 */
[----:B------:R-:W0:-:S14]  /*2f40*/  DSETP.GEU.AND P0, PT, |R4|, c[0x2][0x0], PT ;  /* 0x008000000400762a */ /* 0x000e1c0003f0e200 */
[----:B0-----:R-:W-:Y:S01]  /*2f50*/  @!P0 FMUL R28, R28, 1.175494350822287508e-38 ;  /* 0x008000001c1c8820 */ /* 0x001fe20000400000 */
[----:B------:R-:W-:Y:S05]  /*2f60*/  BRA `(.L_x_2193) ;  /* 0x00000a0000007947 */ /* 0x000fea0003800000 */
.L_x_2188:
        /* <DEDUP_REMOVED lines=12> */
.L_x_2202:
[----:B------:R-:W3:Y:S02]  /*3030*/  LDG.E.64 R4, [R4.64] ;  /* 0x0000002404047981 */ /* 0x000ee4000c1e1b00 */
[----:B---3--:R-:W0:Y:S01]  /*3040*/  F2F.F32.F64 R28, R4 ;  /* 0x00000004001c7310 */ /* 0x008e220000301000 */
[----:B------:R-:W0:-:S14]  /*3050*/  DSETP.GEU.AND P0, PT, |R4|, c[0x2][0x0], PT ;  /* 0x008000000400762a */ /* 0x000e1c0003f0e200 */
[----:B0-----:R-:W-:Y:S01]  /*3060*/  @!P0 FMUL R28, R28, 1.175494350822287508e-38 ;  /* 0x008000001c1c8820 */ /* 0x001fe20000400000 */
[----:B------:R-:W-:Y:S05]  /*3070*/  BRA `(.L_x_2193) ;  /* 0x000008f000007947 */ /* 0x000fea0003800000 */
.L_x_2201:
        /* <DEDUP_REMOVED lines=26> */
.L_x_2204:
        /* <DEDUP_REMOVED lines=13> */
.L_x_2203:
[----:B------:R-:W3:Y:S02]  /*32f0*/  LDG.E.U16 R4, [R4.64] ;  /* 0x0000002404047981 */ /* 0x000ee4000c1e1500 */
[----:B---3--:R-:W-:Y:S01]  /*3300*/  PRMT R28, RZ, 0x5410, R4 ;  /* 0x00005410ff1c7816 */ /* 0x008fe20000000004 */
[----:B------:R-:W-:Y:S05]  /*3310*/  BRA `(.L_x_2193) ;  /* 0x0000065000007947 */ /* 0x000fea0003800000 */
.L_x_2200:
        /* <DEDUP_REMOVED lines=9> */
[----:B---3--:R0:W3:Y:S01]  /*33b0*/  I2F.U16 R28, R4 ;  /* 0x00000004001c7306 */ /* 0x0080e20000101000 */
[----:B------:R-:W-:Y:S05]  /*33c0*/  BRA `(.L_x_2193) ;  /* 0x000005a000007947 */ /* 0x000fea0003800000 */
.L_x_2207:
        /* <DEDUP_REMOVED lines=20> */
.L_x_2209:
[----:B------:R-:W-:Y:S05]  /*3510*/  BSYNC B0 ;  /* 0x0000000000007941 */ /* 0x000fea0003800000 */
.L_x_2208:
[----:B------:R-:W-:Y:S01]  /*3520*/  IMAD.SHL.U32 R3, R3, 0x100000, RZ ;  /* 0x0010000003037824 */ /* 0x000fe200078e00ff */
[----:B------:R-:W-:-:S04]  /*3530*/  LEA R5, R0, 0x3b800000, 0x17 ;  /* 0x3b80000000057811 */ /* 0x000fc800078eb8ff */
[----:B------:R-:W-:Y:S01]  /*3540*/  LOP3.LUT R28, R5, R3, R28, 0xfe, !PT ;  /* 0x00000003051c7212 */ /* 0x000fe200078efe1c */
[----:B------:R-:W-:Y:S05]  /*3550*/  BRA `(.L_x_2193) ;  /* 0x0000041000007947 */ /* 0x000fea0003800000 */
.L_x_2206:
        /* <DEDUP_REMOVED lines=20> */
.L_x_2211:
[----:B------:R-:W-:Y:S05]  /*36a0*/  BSYNC B0 ;  /* 0x0000000000007941 */ /* 0x000fea0003800000 */
.L_x_2210:
[----:B------:R-:W-:Y:S01]  /*36b0*/  IMAD.SHL.U32 R3, R3, 0x200000, RZ ;  /* 0x0020000003037824 */ /* 0x000fe200078e00ff */
[----:B------:R-:W-:-:S04]  /*36c0*/  LEA R5, R0, 0x37800000, 0x17 ;  /* 0x3780000000057811 */ /* 0x000fc800078eb8ff */
[----:B------:R-:W-:Y:S01]  /*36d0*/  LOP3.LUT R28, R5, R3, R28, 0xfe, !PT ;  /* 0x00000003051c7212 */ /* 0x000fe200078efe1c */
[----:B------:R-:W-:Y:S05]  /*36e0*/  BRA `(.L_x_2193) ;  /* 0x0000028000007947 */ /* 0x000fea0003800000 */
.L_x_2205:
        /* <DEDUP_REMOVED lines=14> */
.L_x_2192:
        /* <DEDUP_REMOVED lines=18> */
[----:B012--5:R-:W-:Y:S05]  /*38f0*/  CALL.ABS.NOINC R14 ;  /* 0x000000000e007343 */ /* 0x027fea0003c00000 */
[----:B------:R-:W-:Y:S01]  /*3900*/  IMAD.MOV.U32 R28, RZ, RZ, RZ ;  /* 0x000000ffff1c7224 */ /* 0x000fe200078e00ff */
[----:B------:R-:W-:Y:S05]  /*3910*/  BRA `(.L_x_2193) ;  /* 0x0000005000007947 */ /* 0x000fea0003800000 */
.L_x_2213:
[----:B------:R-:W3:Y:S02]  /*3920*/  LDG.E.64 R4, [R4.64] ;  /* 0x0000002404047981 */ /* 0x000ee4000c1e1b00 */
[----:B---3--:R0:W3:Y:S01]  /*3930*/  I2F.U64 R28, R4 ;  /* 0x00000004001c7312 */ /* 0x0080e20000301000 */
[----:B------:R-:W-:Y:S05]  /*3940*/  BRA `(.L_x_2193) ;  /* 0x0000002000007947 */ /* 0x000fea0003800000 */
.L_x_2212:
[----:B------:R-:W3:Y:S02]  /*3950*/  LDG.E R4, [R4.64] ;  /* 0x0000002404047981 */ /* 0x000ee4000c1e1900 */
[----:B---3--:R0:W3:Y:S02]  /*3960*/  I2F.U32 R28, R4 ;  /* 0x00000004001c7306 */ /* 0x0080e40000201000 */
.L_x_2193:
[----:B------:R-:W-:Y:S05]  /*3970*/  BSYNC B6 ;  /* 0x0000000000067941 */ /* 0x000fea0003800000 */
.L_x_2187:
[----:B------:R-:W-:Y:S02]  /*3980*/  IADD3 R17, R17, 0x80, RZ ;  /* 0x0000008011117810 */ /* 0x000fe40007ffe0ff */
.L_x_2159:
[----:B------:R-:W-:Y:S05]  /*3990*/  BSYNC B7 ;  /* 0x0000000000077941 */ /* 0x000fea0003800000 */
.L_x_2158:
[----:B------:R-:W-:Y:S01]  /*39a0*/  ISETP.GE.AND P0, PT, R17, R26, PT ;  /* 0x0000001a1100720c */ /* 0x000fe20003f06270 */
[----:B------:R-:W-:Y:S01]  /*39b0*/  BSSY B7, `(.L_x_2214) ;  /* 0x00001c6000077945 */ /* 0x000fe20003800000 */
[----:B------:R-:W-:Y:S01]  /*39c0*/  CS2R R24, SRZ ;  /* 0x0000000000187805 */ /* 0x000fe2000001ff00 */
[----:B------:R-:W-:-:S10]  /*39d0*/  IMAD.MOV.U32 R19, RZ, RZ, RZ ;  /* 0x000000ffff137224 */ /* 0x000fd400078e00ff */
        /* <DEDUP_REMOVED lines=17> */
[----:B------:R-:W4:Y:S02]  /*3af0*/  LDG.E.S8 R4, [R4.64] ;  /* 0x0000002404047981 */ /* 0x000f24000c1e1300 */
[----:B----4-:R0:W4:Y:S01]  /*3b00*/  I2F.S16 R24, R4 ;  /* 0x0000000400187306 */ /* 0x0101220000101400 */
[----:B------:R-:W-:Y:S05]  /*3b10*/  BRA `(.L_x_2222) ;  /* 0x00000cd000007947 */ /* 0x000fea0003800000 */
.L_x_2220:
[----:B------:R-:W4:Y:S02]  /*3b20*/  LDG.E.U8 R4, [R4.64] ;  /* 0x0000002404047981 */ /* 0x000f24000c1e1100 */
[----:B----4-:R0:W4:Y:S01]  /*3b30*/  I2F.U16 R24, R4 ;  /* 0x0000000400187306 */ /* 0x0101220000101000 */
[----:B------:R-:W-:Y:S05]  /*3b40*/  BRA `(.L_x_2222) ;  /* 0x00000ca000007947 */ /* 0x000fea0003800000 */
.L_x_2219:
[----:B------:R-:W-:-:S13]  /*3b50*/  ISETP.NE.AND P0, PT, R0, 0x2, PT ;  /* 0x000000020000780c */ /* 0x000fda0003f05270 */
[----:B------:R-:W-:Y:S05]  /*3b60*/  @!P0 BRA `(.L_x_2223) ;  /* 0x000000a000008947 */ /* 0x000fea0003800000 */
[----:B------:R-:W-:-:S13]  /*3b70*/  ISETP.NE.AND P0, PT, R0, 0x3, PT ;  /* 0x000000030000780c */ /* 0x000fda0003f05270 */
[----:B------:R-:W-:Y:S05]  /*3b80*/  @!P0 BRA `(.L_x_2224) ;  /* 0x0000005000008947 */ /* 0x000fea0003800000 */
[----:B------:R-:W-:-:S13]  /*3b90*/  ISETP.NE.AND P0, PT, R0, 0x4, PT ;  /* 0x000000040000780c */ /* 0x000fda0003f05270 */
[----:B------:R-:W-:Y:S05]  /*3ba0*/  @P0 BRA `(.L_x_2221) ;  /* 0x00000aa000000947 */ /* 0x000fea0003800000 */
[----:B------:R-:W4:Y:S02]  /*3bb0*/  LDG.E.64 R4, [R4.64] ;  /* 0x0000002404047981 */ /* 0x000f24000c1e1b00 */
[----:B----4-:R0:W4:Y:S01]  /*3bc0*/  I2F.S64 R24, R4 ;  /* 0x0000000400187312 */ /* 0x0101220000301400 */
[----:B------:R-:W-:Y:S05]  /*3bd0*/  BRA `(.L_x_2222) ;  /* 0x00000c1000007947 */ /* 0x000fea0003800000 */
.L_x_2224:
[----:B------:R-:W4:Y:S02]  /*3be0*/  LDG.E R4, [R4.64] ;  /* 0x0000002404047981 */ /* 0x000f24000c1e1900 */
[----:B----4-:R0:W4:Y:S01]  /*3bf0*/  I2F R24, R4 ;  /* 0x0000000400187306 */ /* 0x0101220000201400 */
[----:B------:R-:W-:Y:S05]  /*3c00*/  BRA `(.L_x_2222) ;  /* 0x00000be000007947 */ /* 0x000fea0003800000 */
.L_x_2223:
[----:B------:R-:W4:Y:S02]  /*3c10*/  LDG.E.U16 R4, [R4.64] ;  /* 0x0000002404047981 */ /* 0x000f24000c1e1500 */
[----:B----4-:R0:W4:Y:S01]  /*3c20*/  I2F.S16 R24, R4 ;  /* 0x0000000400187306 */ /* 0x0101220000101400 */
[----:B------:R-:W-:Y:S05]  /*3c30*/  BRA `(.L_x_2222) ;  /* 0x00000bb000007947 */ /* 0x000fea0003800000 */
.L_x_2218:
        /* <DEDUP_REMOVED lines=8> */
.L_x_2226:
[----:B------:R-:W4:Y:S02]  /*3cc0*/  LDG.E.U16 R4, [R4.64] ;  /* 0x0000002404047981 */ /* 0x000f24000c1e1500 */
[----:B----4-:R-:W-:Y:S01]  /*3cd0*/  HADD2.F32 R24, -RZ, R4.H0_H0 ;  /* 0x20000004ff187230 */ /* 0x010fe20000004100 */
[----:B------:R-:W-:Y:S05]  /*3ce0*/  BRA `(.L_x_2222) ;  /* 0x00000b0000007947 */ /* 0x000fea0003800000 */
.L_x_2225:
        /* <DEDUP_REMOVED lines=8> */
.L_x_2228:
[----:B------:R-:W4:Y:S02]  /*3d70*/  LDG.E.U16 R4, [R4.64] ;  /* 0x0000002404047981 */ /* 0x000f24000c1e1500 */
[----:B----4-:R-:W-:Y:S01]  /*3d80*/  HADD2.F32 R24, -RZ, R4.H0_H0 ;  /* 0x20000004ff187230 */ /* 0x010fe20000004100 */
[----:B------:R-:W-:Y:S05]  /*3d90*/  BRA `(.L_x_2222) ;  /* 0x00000a5000007947 */ /* 0x000fea0003800000 */
.L_x_2227:
[----:B------:R-:W4:Y:S02]  /*3da0*/  LDG.E.64 R4, [R4.64] ;  /* 0x0000002404047981 */ /* 0x000f24000c1e1b00 */
[----:B----4-:R-:W0:Y:S01]  /*3db0*/  F2F.F32.F64 R24, R4 ;  /* 0x0000000400187310 */ /* 0x010e220000301000 */
[----:B------:R-:W0:-:S14]  /*3dc0*/  DSETP.GEU.AND P0, PT, |R4|, c[0x2][0x0], PT ;  /* 0x008000000400762a */ /* 0x000e1c0003f0e200 */
[----:B0-----:R-:W-:Y:S01]  /*3dd0*/  @!P0 FMUL R24, R24, 1.175494350822287508e-38 ;  /* 0x0080000018188820 */ /* 0x001fe20000400000 */
[----:B------:R-:W-:Y:S05]  /*3de0*/  BRA `(.L_x_2222) ;  /* 0x00000a0000007947 */ /* 0x000fea0003800000 */
.L_x_2217:
        /* <DEDUP_REMOVED lines=8> */
[----:B------:R-:W4:Y:S02]  /*3e70*/  LDG.E.U8 R4, [R4.64] ;  /* 0x0000002404047981 */ /* 0x000f24000c1e1100 */
[----:B----4-:R-:W-:-:S04]  /*3e80*/  ISETP.NE.AND P0, PT, R4, RZ, PT ;  /* 0x000000ff0400720c */ /* 0x010fc80003f05270 */
[----:B------:R-:W-:Y:S01]  /*3e90*/  FSEL R24, RZ, 1, !P0 ;  /* 0x3f800000ff187808 */ /* 0x000fe20004000000 */
[----:B------:R-:W-:Y:S05]  /*3ea0*/  BRA `(.L_x_2222) ;  /* 0x0000094000007947 */ /* 0x000fea0003800000 */
.L_x_2231:
[----:B------:R-:W4:Y:S02]  /*3eb0*/  LDG.E.64 R4, [R4.64] ;  /* 0x0000002404047981 */ /* 0x000f24000c1e1b00 */
[----:B----4-:R-:W0:Y:S01]  /*3ec0*/  F2F.F32.F64 R24, R4 ;  /* 0x0000000400187310 */ /* 0x010e220000301000 */
[----:B------:R-:W0:-:S14]  /*3ed0*/  DSETP.GEU.AND P0, PT, |R4|, c[0x2][0x0], PT ;  /* 0x008000000400762a */ /* 0x000e1c0003f0e200 */
[----:B0-----:R-:W-:Y:S01]  /*3ee0*/  @!P0 FMUL R24, R24, 1.175494350822287508e-38 ;  /* 0x0080000018188820 */ /* 0x001fe20000400000 */
[----:B------:R-:W-:Y:S05]  /*3ef0*/  BRA `(.L_x_2222) ;  /* 0x000008f000007947 */ /* 0x000fea0003800000 */
.L_x_2230:
[----:B------:R-:W-:-:S13]  /*3f00*/  ISETP.NE.AND P0, PT, R0, 0xf, PT ;  /* 0x0000000f0000780c */ /* 0x000fda0003f05270 */
[----:B------:R-:W-:Y:S05]  /*3f10*/  @!P0 BRA `(.L_x_2232) ;  /* 0x0000025000008947 */ /* 0x000fea0003800000 */
[----:B------:R-:W-:-:S13]  /*3f20*/  ISETP.NE.AND P0, PT, R0, 0x17, PT ;  /* 0x000000170000780c */ /* 0x000fda0003f05270 */
[----:B------:R-:W-:Y:S05]  /*3f30*/  @!P0 BRA `(.L_x_2233) ;  /* 0x0000016000008947 */ /* 0x000fea0003800000 */
[----:B------:R-:W-:-:S13]  /*3f40*/  ISETP.NE.AND P0, PT, R0, 0x18, PT ;  /* 0x000000180000780c */ /* 0x000fda0003f05270 */
[----:B------:R-:W-:Y:S05]  /*3f50*/  @P0 BRA `(.L_x_2221) ;  /* 0x000006f000000947 */ /* 0x000fea0003800000 */
[----:B------:R-:W4:Y:S01]  /*3f60*/  LDG.E.U8 R24, [R4.64] ;  /* 0x0000002404187981 */ /* 0x000f22000c1e1100 */
[----:B------:R-:W-:Y:S02]  /*3f70*/  IMAD.MOV.U32 R8, RZ, RZ, -0x800000 ;  /* 0xff800000ff087424 */ /* 0x000fe400078e00ff */
[----:B----4-:R-:W-:-:S05]  /*3f80*/  IMAD.SHL.U32 R24, R24, 0x1000000, RZ ;  /* 0x0100000018187824 */ /* 0x010fca00078e00ff */
        /* <DEDUP_REMOVED lines=17> */
.L_x_2233:
[----:B------:R-:W4:Y:S02]  /*40a0*/  LDG.E.U8 R4, [R4.64] ;  /* 0x0000002404047981 */ /* 0x000f24000c1e1100 */
[----:B----4-:R-:W-:-:S05]  /*40b0*/  IMAD.SHL.U32 R0, R4, 0x2000000, RZ ;  /* 0x0200000004007824 */ /* 0x010fca00078e00ff */
        /* <DEDUP_REMOVED lines=11> */
.L_x_2232:
[----:B------:R-:W4:Y:S02]  /*4170*/  LDG.E.U16 R4, [R4.64] ;  /* 0x0000002404047981 */ /* 0x000f24000c1e1500 */
[----:B----4-:R-:W-:Y:S01]  /*4180*/  PRMT R24, RZ, 0x5410, R4 ;  /* 0x00005410ff187816 */ /* 0x010fe20000000004 */
[----:B------:R-:W-:Y:S05]  /*4190*/  BRA `(.L_x_2222) ;  /* 0x0000065000007947 */ /* 0x000fea0003800000 */
.L_x_2229:
        /* <DEDUP_REMOVED lines=8> */
[----:B------:R-:W4:Y:S02]  /*4220*/  LDG.E.U16 R4, [R4.64] ;  /* 0x0000002404047981 */ /* 0x000f24000c1e1500 */
[----:B----4-:R0:W4:Y:S01]  /*4230*/  I2F.U16 R24, R4 ;  /* 0x0000000400187306 */ /* 0x0101220000101000 */
[----:B------:R-:W-:Y:S05]  /*4240*/  BRA `(.L_x_2222) ;  /* 0x000005a000007947 */ /* 0x000fea0003800000 */
.L_x_2236:
[----:B------:R-:W4:Y:S01]  /*4250*/  LDG.E.U8 R3, [R4.64] ;  /* 0x0000002404037981 */ /* 0x000f22000c1e1100 */
[----:B------:R-:W-:Y:S01]  /*4260*/  IMAD.MOV.U32 R24, RZ, RZ, RZ ;  /* 0x000000ffff187224 */ /* 0x000fe200078e00ff */
[----:B----4-:R-:W-:-:S13]  /*4270*/  ISETP.NE.AND P0, PT, R3, RZ, PT ;  /* 0x000000ff0300720c */ /* 0x010fda0003f05270 */
        /* <DEDUP_REMOVED lines=17> */
.L_x_2238:
[----:B------:R-:W-:Y:S05]  /*4390*/  BSYNC B0 ;  /* 0x0000000000007941 */ /* 0x000fea0003800000 */
.L_x_2237:
[----:B------:R-:W-:Y:S01]  /*43a0*/  IMAD.SHL.U32 R3, R3, 0x100000, RZ ;  /* 0x0010000003037824 */ /* 0x000fe200078e00ff */
[----:B------:R-:W-:-:S04]  /*43b0*/  LEA R5, R0, 0x3b800000, 0x17 ;  /* 0x3b80000000057811 */ /* 0x000fc800078eb8ff */
[----:B------:R-:W-:Y:S01]  /*43c0*/  LOP3.LUT R24, R5, R3, R24, 0xfe, !PT ;  /* 0x0000000305187212 */ /* 0x000fe200078efe18 */
[----:B------:R-:W-:Y:S05]  /*43d0*/  BRA `(.L_x_2222) ;  /* 0x0000041000007947 */ /* 0x000fea0003800000 */
.L_x_2235:
        /* <DEDUP_REMOVED lines=20> */
.L_x_2240:
[----:B------:R-:W-:Y:S05]  /*4520*/  BSYNC B0 ;  /* 0x0000000000007941 */ /* 0x000fea0003800000 */
.L_x_2239:
[----:B------:R-:W-:Y:S01]  /*4530*/  IMAD.SHL.U32 R3, R3, 0x200000, RZ ;  /* 0x0020000003037824 */ /* 0x000fe200078e00ff */
[----:B------:R-:W-:-:S04]  /*4540*/  LEA R5, R0, 0x37800000, 0x17 ;  /* 0x3780000000057811 */ /* 0x000fc800078eb8ff */
[----:B------:R-:W-:Y:S01]  /*4550*/  LOP3.LUT R24, R5, R3, R24, 0xfe, !PT ;  /* 0x0000000305187212 */ /* 0x000fe200078efe18 */
[----:B------:R-:W-:Y:S05]  /*4560*/  BRA `(.L_x_2222) ;  /* 0x0000028000007947 */ /* 0x000fea0003800000 */
.L_x_2234:
[----:B------:R-:W-:-:S13]  /*4570*/  ISETP.NE.AND P0, PT, R0, 0x1c, PT ;  /* 0x0000001c0000780c */ /* 0x000fda0003f05270 */
[----:B------:R-:W-:Y:S05]  /*4580*/  @!P0 BRA `(.L_x_2241) ;  /* 0x0000024000008947 */ /* 0x000fea0003800000 */
[----:B------:R-:W-:-:S13]  /*4590*/  ISETP.NE.AND P0, PT, R0, 0x1d, PT ;  /* 0x0000001d0000780c */ /* 0x000fda0003f05270 */
[----:B------:R-:W-:Y:S05]  /*45a0*/  @!P0 BRA `(.L_x_2242) ;  /* 0x000001f000008947 */ /* 0x000fea0003800000 */
[----:B------:R-:W-:-:S13]  /*45b0*/  ISETP.NE.AND P0, PT, R0, 0x2c, PT ;  /* 0x0000002c0000780c */ /* 0x000fda0003f05270 */
[----:B------:R-:W-:Y:S05]  /*45c0*/  @P0 BRA `(.L_x_2221) ;  /* 0x0000008000000947 */ /* 0x000fea0003800000 */
[----:B------:R-:W4:Y:S01]  /*45d0*/  LDG.E.U8 R4, [R4.64] ;  /* 0x0000002404047981 */ /* 0x000f22000c1e1100 */
[----:B------:R-:W-:Y:S01]  /*45e0*/  IMAD.MOV.U32 R24, RZ, RZ, 0x400000 ;  /* 0x00400000ff187424 */ /* 0x000fe200078e00ff */
[----:B----4-:R-:W-:-:S13]  /*45f0*/  ISETP.NE.AND P0, PT, R4, RZ, PT ;  /* 0x000000ff0400720c */ /* 0x010fda0003f05270 */
[----:B------:R-:W-:Y:S05]  /*4600*/  @!P0 BRA `(.L_x_2222) ;  /* 0x000001e000008947 */ /* 0x000fea0003800000 */
[----:B------:R-:W-:-:S13]  /*4610*/  ISETP.NE.AND P0, PT, R4, 0xff, PT ;  /* 0x000000ff0400780c */ /* 0x000fda0003f05270 */
[----:B------:R-:W-:Y:S02]  /*4620*/  @!P0 IMAD.MOV.U32 R24, RZ, RZ, 0x7f800001 ;  /* 0x7f800001ff188424 */ /* 0x000fe400078e00ff */
[----:B------:R-:W-:Y:S01]  /*4630*/  @P0 IMAD.SHL.U32 R24, R4, 0x800000, RZ ;  /* 0x0080000004180824 */ /* 0x000fe200078e00ff */
[----:B------:R-:W-:Y:S05]  /*4640*/  BRA `(.L_x_2222) ;  /* 0x000001a000007947 */ /* 0x000fea0003800000 */
.L_x_2221:
        /* <DEDUP_REMOVED lines=18> */
[----:B0123-5:R-:W-:Y:S05]  /*4770*/  CALL.ABS.NOINC R14 ;  /* 0x000000000e007343 */ /* 0x02ffea0003c00000 */
[----:B------:R-:W-:Y:S01]  /*4780*/  IMAD.MOV.U32 R24, RZ, RZ, RZ ;  /* 0x000000ffff187224 */ /* 0x000fe200078e00ff */
[----:B------:R-:W-:Y:S05]  /*4790*/  BRA `(.L_x_2222) ;  /* 0x0000005000007947 */ /* 0x000fea0003800000 */
.L_x_2242:
[----:B------:R-:W4:Y:S02]  /*47a0*/  LDG.E.64 R4, [R4.64] ;  /* 0x0000002404047981 */ /* 0x000f24000c1e1b00 */
[----:B----4-:R0:W4:Y:S01]  /*47b0*/  I2F.U64 R24, R4 ;  /* 0x0000000400187312 */ /* 0x0101220000301000 */
[----:B------:R-:W-:Y:S05]  /*47c0*/  BRA `(.L_x_2222) ;  /* 0x0000002000007947 */ /* 0x000fea0003800000 */
.L_x_2241:
[----:B------:R-:W4:Y:S02]  /*47d0*/  LDG.E R4, [R4.64] ;  /* 0x0000002404047981 */ /* 0x000f24000c1e1900 */
[----:B----4-:R0:W4:Y:S02]  /*47e0*/  I2F.U32 R24, R4 ;  /* 0x0000000400187306 */ /* 0x0101240000201000 */
.L_x_2222:
[----:B------:R-:W-:Y:S05]  /*47f0*/  BSYNC B6 ;  /* 0x0000000000067941 */ /* 0x000fea0003800000 */
.L_x_2216:
        /* <DEDUP_REMOVED lines=15> */
[----:B----4-:R-:W4:Y:S02]  /*48f0*/  LDG.E.S8 R4, [R4.64] ;  /* 0x0000002404047981 */ /* 0x010f24000c1e1300 */
[----:B----4-:R0:W4:Y:S01]  /*4900*/  I2F.S16 R19, R4 ;  /* 0x0000000400137306 */ /* 0x0101220000101400 */
[----:B------:R-:W-:Y:S05]  /*4910*/  BRA `(.L_x_2249) ;  /* 0x00000cd000007947 */ /* 0x000fea0003800000 */
.L_x_2247:
[----:B----4-:R-:W4:Y:S02]  /*4920*/  LDG.E.U8 R4, [R4.64] ;  /* 0x0000002404047981 */ /* 0x010f24000c1e1100 */
[----:B----4-:R0:W4:Y:S01]  /*4930*/  I2F.U16 R19, R4 ;  /* 0x0000000400137306 */ /* 0x0101220000101000 */
[----:B------:R-:W-:Y:S05]  /*4940*/  BRA `(.L_x_2249) ;  /* 0x00000ca000007947 */ /* 0x000fea0003800000 */
.L_x_2246:
[----:B------:R-:W-:-:S13]  /*4950*/  ISETP.NE.AND P0, PT, R0, 0x2, PT ;  /* 0x000000020000780c */ /* 0x000fda0003f05270 */
[----:B------:R-:W-:Y:S05]  /*4960*/  @!P0 BRA `(.L_x_2250) ;  /* 0x000000a000008947 */ /* 0x000fea0003800000 */
[----:B------:R-:W-:-:S13]  /*4970*/  ISETP.NE.AND P0, PT, R0, 0x3, PT ;  /* 0x000000030000780c */ /* 0x000fda0003f05270 */
[----:B------:R-:W-:Y:S05]  /*4980*/  @!P0 BRA `(.L_x_2251) ;  /* 0x0000005000008947 */ /* 0x000fea0003800000 */
[----:B------:R-:W-:-:S13]  /*4990*/  ISETP.NE.AND P0, PT, R0, 0x4, PT ;  /* 0x000000040000780c */ /* 0x000fda0003f05270 */
[----:B------:R-:W-:Y:S05]  /*49a0*/  @P0 BRA `(.L_x_2248) ;  /* 0x00000aa000000947 */ /* 0x000fea0003800000 */
[----:B----4-:R-:W4:Y:S02]  /*49b0*/  LDG.E.64 R4, [R4.64] ;  /* 0x0000002404047981 */ /* 0x010f24000c1e1b00 */
[----:B----4-:R0:W4:Y:S01]  /*49c0*/  I2F.S64 R19, R4 ;  /* 0x0000000400137312 */ /* 0x0101220000301400 */
[----:B------:R-:W-:Y:S05]  /*49d0*/  BRA `(.L_x_2249) ;  /* 0x00000c1000007947 */ /* 0x000fea0003800000 */
.L_x_2251:
[----:B----4-:R-:W4:Y:S02]  /*49e0*/  LDG.E R4, [R4.64] ;  /* 0x0000002404047981 */ /* 0x010f24000c1e1900 */
[----:B----4-:R0:W4:Y:S01]  /*49f0*/  I2F R19, R4 ;  /* 0x0000000400137306 */ /* 0x0101220000201400 */
[----:B------:R-:W-:Y:S05]  /*4a00*/  BRA `(.L_x_2249) ;  /* 0x00000be000007947 */ /* 0x000fea0003800000 */
.L_x_2250:
[----:B----4-:R-:W4:Y:S02]  /*4a10*/  LDG.E.U16 R4, [R4.64] ;  /* 0x0000002404047981 */ /* 0x010f24000c1e1500 */
[----:B----4-:R0:W4:Y:S01]  /*4a20*/  I2F.S16 R19, R4 ;  /* 0x0000000400137306 */ /* 0x0101220000101400 */
[----:B------:R-:W-:Y:S05]  /*4a30*/  BRA `(.L_x_2249) ;  /* 0x00000bb000007947 */ /* 0x000fea0003800000 */
.L_x_2245:
        /* <DEDUP_REMOVED lines=8> */
.L_x_2253:
[----:B----4-:R-:W4:Y:S02]  /*4ac0*/  LDG.E.U16 R4, [R4.64] ;  /* 0x0000002404047981 */ /* 0x010f24000c1e1500 */
[----:B----4-:R-:W-:Y:S01]  /*4ad0*/  HADD2.F32 R19, -RZ, R4.H0_H0 ;  /* 0x20000004ff137230 */ /* 0x010fe20000004100 */
[----:B------:R-:W-:Y:S05]  /*4ae0*/  BRA `(.L_x_2249) ;  /* 0x00000b0000007947 */ /* 0x000fea0003800000 */
.L_x_2252:
        /* <DEDUP_REMOVED lines=8> */
.L_x_2255:
[----:B----4-:R-:W4:Y:S02]  /*4b70*/  LDG.E.U16 R4, [R4.64] ;  /* 0x0000002404047981 */ /* 0x010f24000c1e1500 */
[----:B----4-:R-:W-:Y:S01]  /*4b80*/  HADD2.F32 R19, -RZ, R4.H0_H0 ;  /* 0x20000004ff137230 */ /* 0x010fe20000004100 */
[----:B------:R-:W-:Y:S05]  /*4b90*/  BRA `(.L_x_2249) ;  /* 0x00000a5000007947 */ /* 0x000fea0003800000 */
.L_x_2254:
[----:B----4-:R-:W4:Y:S02]  /*4ba0*/  LDG.E.64 R4, [R4.64] ;  /* 0x0000002404047981 */ /* 0x010f24000c1e1b00 */
[----:B----4-:R-:W0:Y:S01]  /*4bb0*/  F2F.F32.F64 R19, R4 ;  /* 0x0000000400137310 */ /* 0x010e220000301000 */
[----:B------:R-:W0:-:S14]  /*4bc0*/  DSETP.GEU.AND P0, PT, |R4|, c[0x2][0x0], PT ;  /* 0x008000000400762a */ /* 0x000e1c0003f0e200 */
[----:B0-----:R-:W-:Y:S01]  /*4bd0*/  @!P0 FMUL R19, R19, 1.175494350822287508e-38 ;  /* 0x0080000013138820 */ /* 0x001fe20000400000 */
[----:B------:R-:W-:Y:S05]  /*4be0*/  BRA `(.L_x_2249) ;  /* 0x00000a0000007947 */ /* 0x000fea0003800000 */
.L_x_2244:
        /* <DEDUP_REMOVED lines=8> */
[----:B----4-:R-:W4:Y:S02]  /*4c70*/  LDG.E.U8 R4, [R4.64] ;  /* 0x0000002404047981 */ /* 0x010f24000c1e1100 */
[----:B----4-:R-:W-:-:S04]  /*4c80*/  ISETP.NE.AND P0, PT, R4, RZ, PT ;  /* 0x000000ff0400720c */ /* 0x010fc80003f05270 */
[----:B------:R-:W-:Y:S01]  /*4c90*/  FSEL R19, RZ, 1, !P0 ;  /* 0x3f800000ff137808 */ /* 0x000fe20004000000 */
[----:B------:R-:W-:Y:S05]  /*4ca0*/  BRA `(.L_x_2249) ;  /* 0x0000094000007947 */ /* 0x000fea0003800000 */
.L_x_2258:
[----:B----4-:R-:W4:Y:S02]  /*4cb0*/  LDG.E.64 R4, [R4.64] ;  /* 0x0000002404047981 */ /* 0x010f24000c1e1b00 */
[----:B----4-:R-:W0:Y:S01]  /*4cc0*/  F2F.F32.F64 R19, R4 ;  /* 0x0000000400137310 */ /* 0x010e220000301000 */
[----:B------:R-:W0:-:S14]  /*4cd0*/  DSETP.GEU.AND P0, PT, |R4|, c[0x2][0x0], PT ;  /* 0x008000000400762a */ /* 0x000e1c0003f0e200 */
[----:B0-----:R-:W-:Y:S01]  /*4ce0*/  @!P0 FMUL R19, R19, 1.175494350822287508e-38 ;  /* 0x0080000013138820 */ /* 0x001fe20000400000 */
[----:B------:R-:W-:Y:S05]  /*4cf0*/  BRA `(.L_x_2249) ;  /* 0x000008f000007947 */ /* 0x000fea0003800000 */
.L_x_2257:
[----:B------:R-:W-:-:S13]  /*4d00*/  ISETP.NE.AND P0, PT, R0, 0xf, PT ;  /* 0x0000000f0000780c */ /* 0x000fda0003f05270 */
[----:B------:R-:W-:Y:S05]  /*4d10*/  @!P0 BRA `(.L_x_2259) ;  /* 0x0000025000008947 */ /* 0x000fea0003800000 */
[----:B------:R-:W-:-:S13]  /*4d20*/  ISETP.NE.AND P0, PT, R0, 0x17, PT ;  /* 0x000000170000780c */ /* 0x000fda0003f05270 */
[----:B------:R-:W-:Y:S05]  /*4d30*/  @!P0 BRA `(.L_x_2260) ;  /* 0x0000016000008947 */ /* 0x000fea0003800000 */
[----:B------:R-:W-:-:S13]  /*4d40*/  ISETP.NE.AND P0, PT, R0, 0x18, PT ;  /* 0x000000180000780c */ /* 0x000fda0003f05270 */
[----:B------:R-:W-:Y:S05]  /*4d50*/  @P0 BRA `(.L_x_2248) ;  /* 0x000006f000000947 */ /* 0x000fea0003800000 */
[----:B----4-:R-:W4:Y:S01]  /*4d60*/  LDG.E.U8 R19, [R4.64] ;  /* 0x0000002404137981 */ /* 0x010f22000c1e1100 */
        /* <DEDUP_REMOVED lines=19> */
.L_x_2260:
[----:B----4-:R-:W4:Y:S02]  /*4ea0*/  LDG.E.U8 R4, [R4.64] ;  /* 0x0000002404047981 */ /* 0x010f24000c1e1100 */
        /* <DEDUP_REMOVED lines=12> */
.L_x_2259:
[----:B----4-:R-:W4:Y:S02]  /*4f70*/  LDG.E.U16 R4, [R4.64] ;  /* 0x0000002404047981 */ /* 0x010f24000c1e1500 */
[----:B----4-:R-:W-:Y:S01]  /*4f80*/  PRMT R19, RZ, 0x5410, R4 ;  /* 0x00005410ff137816 */ /* 0x010fe20000000004 */
[----:B------:R-:W-:Y:S05]  /*4f90*/  BRA `(.L_x_2249) ;  /* 0x0000065000007947 */ /* 0x000fea0003800000 */
.L_x_2256:
        /* <DEDUP_REMOVED lines=8> */
[----:B----4-:R-:W4:Y:S02]  /*5020*/  LDG.E.U16 R4, [R4.64] ;  /* 0x0000002404047981 */ /* 0x010f24000c1e1500 */
[----:B----4-:R0:W4:Y:S01]  /*5030*/  I2F.U16 R19, R4 ;  /* 0x0000000400137306 */ /* 0x0101220000101000 */
[----:B------:R-:W-:Y:S05]  /*5040*/  BRA `(.L_x_2249) ;  /* 0x000005a000007947 */ /* 0x000fea0003800000 */
.L_x_2263:
[----:B----4-:R-:W4:Y:S01]  /*5050*/  LDG.E.U8 R3, [R4.64] ;  /* 0x0000002404037981 */ /* 0x010f22000c1e1100 */
        /* <DEDUP_REMOVED lines=19> */
.L_x_2265:
[----:B------:R-:W-:Y:S05]  /*5190*/  BSYNC B0 ;  /* 0x0000000000007941 */ /* 0x000fea0003800000 */
.L_x_2264:
[----:B------:R-:W-:Y:S01]  /*51a0*/  IMAD.SHL.U32 R3, R3, 0x100000, RZ ;  /* 0x0010000003037824 */ /* 0x000fe200078e00ff */
[----:B------:R-:W-:-:S04]  /*51b0*/  LEA R0, R0, 0x3b800000, 0x17 ;  /* 0x3b80000000007811 */ /* 0x000fc800078eb8ff */
[----:B------:R-:W-:Y:S01]  /*51c0*/  LOP3.LUT R19, R0, R3, R19, 0xfe, !PT ;  /* 0x0000000300137212 */ /* 0x000fe200078efe13 */
[----:B------:R-:W-:Y:S05]  /*51d0*/  BRA `(.L_x_2249) ;  /* 0x0000041000007947 */ /* 0x000fea0003800000 */
.L_x_2262:
        /* <DEDUP_REMOVED lines=20> */
.L_x_2267:
[----:B------:R-:W-:Y:S05]  /*5320*/  BSYNC B0 ;  /* 0x0000000000007941 */ /* 0x000fea0003800000 */
.L_x_2266:
[----:B------:R-:W-:Y:S01]  /*5330*/  IMAD.SHL.U32 R3, R3, 0x200000, RZ ;  /* 0x0020000003037824 */ /* 0x000fe200078e00ff */
[----:B------:R-:W-:-:S04]  /*5340*/  LEA R0, R0, 0x37800000, 0x17 ;  /* 0x3780000000007811 */ /* 0x000fc800078eb8ff */
[----:B------:R-:W-:Y:S01]  /*5350*/  LOP3.LUT R19, R0, R3, R19, 0xfe, !PT ;  /* 0x0000000300137212 */ /* 0x000fe200078efe13 */
[----:B------:R-:W-:Y:S05]  /*5360*/  BRA `(.L_x_2249) ;  /* 0x0000028000007947 */ /* 0x000fea0003800000 */
.L_x_2261:
[----:B------:R-:W-:-:S13]  /*5370*/  ISETP.NE.AND P0, PT, R0, 0x1c, PT ;  /* 0x0000001c0000780c */ /* 0x000fda0003f05270 */
[----:B------:R-:W-:Y:S05]  /*5380*/  @!P0 BRA `(.L_x_2268) ;  /* 0x0000024000008947 */ /* 0x000fea0003800000 */
[----:B------:R-:W-:-:S13]  /*5390*/  ISETP.NE.AND P0, PT, R0, 0x1d, PT ;  /* 0x0000001d0000780c */ /* 0x000fda0003f05270 */
[----:B------:R-:W-:Y:S05]  /*53a0*/  @!P0 BRA `(.L_x_2269) ;  /* 0x000001f000008947 */ /* 0x000fea0003800000 */
[----:B------:R-:W-:-:S13]  /*53b0*/  ISETP.NE.AND P0, PT, R0, 0x2c, PT ;  /* 0x0000002c0000780c */ /* 0x000fda0003f05270 */
[----:B------:R-:W-:Y:S05]  /*53c0*/  @P0 BRA `(.L_x_2248) ;  /* 0x0000008000000947 */ /* 0x000fea0003800000 */
[----:B----4-:R-:W4:Y:S01]  /*53d0*/  LDG.E.U8 R4, [R4.64] ;  /* 0x0000002404047981 */ /* 0x010f22000c1e1100 */
[----:B------:R-:W-:Y:S01]  /*53e0*/  IMAD.MOV.U32 R19, RZ, RZ, 0x400000 ;  /* 0x00400000ff137424 */ /* 0x000fe200078e00ff */
[----:B----4-:R-:W-:-:S13]  /*53f0*/  ISETP.NE.AND P0, PT, R4, RZ, PT ;  /* 0x000000ff0400720c */ /* 0x010fda0003f05270 */
[----:B------:R-:W-:Y:S05]  /*5400*/  @!P0 BRA `(.L_x_2249) ;  /* 0x000001e000008947 */ /* 0x000fea0003800000 */
[----:B------:R-:W-:-:S13]  /*5410*/  ISETP.NE.AND P0, PT, R4, 0xff, PT ;  /* 0x000000ff0400780c */ /* 0x000fda0003f05270 */
[----:B------:R-:W-:Y:S02]  /*5420*/  @!P0 IMAD.MOV.U32 R19, RZ, RZ, 0x7f800001 ;  /* 0x7f800001ff138424 */ /* 0x000fe400078e00ff */
[----:B------:R-:W-:Y:S01]  /*5430*/  @P0 IMAD.SHL.U32 R19, R4, 0x800000, RZ ;  /* 0x0080000004130824 */ /* 0x000fe200078e00ff */
[----:B------:R-:W-:Y:S05]  /*5440*/  BRA `(.L_x_2249) ;  /* 0x000001a000007947 */ /* 0x000fea0003800000 */
.L_x_2248:
        /* <DEDUP_REMOVED lines=18> */
[----:B012345:R-:W-:Y:S05]  /*5570*/  CALL.ABS.NOINC R14 ;  /* 0x000000000e007343 */ /* 0x03ffea0003c00000 */
[----:B------:R-:W-:Y:S01]  /*5580*/  IMAD.MOV.U32 R19, RZ, RZ, RZ ;  /* 0x000000ffff137224 */ /* 0x000fe200078e00ff */
[----:B------:R-:W-:Y:S05]  /*5590*/  BRA `(.L_x_2249) ;  /* 0x0000005000007947 */ /* 0x000fea0003800000 */
.L_x_2269:
[----:B----4-:R-:W4:Y:S02]  /*55a0*/  LDG.E.64 R4, [R4.64] ;  /* 0x0000002404047981 */ /* 0x010f24000c1e1b00 */
[----:B----4-:R0:W4:Y:S01]  /*55b0*/  I2F.U64 R19, R4 ;  /* 0x0000000400137312 */ /* 0x0101220000301000 */
[----:B------:R-:W-:Y:S05]  /*55c0*/  BRA `(.L_x_2249) ;  /* 0x0000002000007947 */ /* 0x000fea0003800000 */
.L_x_2268:
[----:B----4-:R-:W4:Y:S02]  /*55d0*/  LDG.E R4, [R4.64] ;  /* 0x0000002404047981 */ /* 0x010f24000c1e1900 */
[----:B----4-:R0:W4:Y:S02]  /*55e0*/  I2F.U32 R19, R4 ;  /* 0x0000000400137306 */ /* 0x0101240000201000 */
.L_x_2249:
[----:B------:R-:W-:Y:S05]  /*55f0*/  BSYNC B6 ;  /* 0x0000000000067941 */ /* 0x000fea0003800000 */
.L_x_2243:
[----:B------:R-:W-:Y:S02]  /*5600*/  IADD3 R17, R17, 0x80, RZ ;  /* 0x0000008011117810 */ /* 0x000fe40007ffe0ff */
.L_x_2215:
[----:B------:R-:W-:Y:S05]  /*5610*/  BSYNC B7 ;  /* 0x0000000000077941 */ /* 0x000fea0003800000 */
.L_x_2214:
        /* <DEDUP_REMOVED lines=23> */
.L_x_2276:
[----:B----4-:R-:W4:Y:S02]  /*5790*/  LDG.E.U8 R4, [R4.64] ;  /* 0x0000002404047981 */ /* 0x010f24000c1e1100 */
[----:B----4-:R0:W4:Y:S01]  /*57a0*/  I2F.U16 R16, R4 ;  /* 0x0000000400107306 */ /* 0x0101220000101000 */
[----:B------:R-:W-:Y:S05]  /*57b0*/  BRA `(.L_x_2278) ;  /* 0x00000ca000007947 */ /* 0x000fea0003800000 */
.L_x_2275:
        /* <DEDUP_REMOVED lines=9> */
.L_x_2280:
[----:B----4-:R-:W4:Y:S02]  /*5850*/  LDG.E R4, [R4.64] ;  /* 0x0000002404047981 */ /* 0x010f24000c1e1900 */
[----:B----4-:R0:W4:Y:S01]  /*5860*/  I2F R16, R4 ;  /* 0x0000000400107306 */ /* 0x0101220000201400 */
[----:B------:R-:W-:Y:S05]  /*5870*/  BRA `(.L_x_2278) ;  /* 0x00000be000007947 */ /* 0x000fea0003800000 */
.L_x_2279:
[----:B----4-:R-:W4:Y:S02]  /*5880*/  LDG.E.U16 R4, [R4.64] ;  /* 0x0000002404047981 */ /* 0x010f24000c1e1500 */
[----:B----4-:R0:W4:Y:S01]  /*5890*/  I2F.S16 R16, R4 ;  /* 0x0000000400107306 */ /* 0x0101220000101400 */
[----:B------:R-:W-:Y:S05]  /*58a0*/  BRA `(.L_x_2278) ;  /* 0x00000bb000007947 */ /* 0x000fea0003800000 */
.L_x_2274:
        /* <DEDUP_REMOVED lines=8> */
.L_x_2282:
[----:B----4-:R-:W4:Y:S02]  /*5930*/  LDG.E.U16 R4, [R4.64] ;  /* 0x0000002404047981 */ /* 0x010f24000c1e1500 */
[----:B----4-:R-:W-:Y:S01]  /*5940*/  HADD2.F32 R16, -RZ, R4.H0_H0 ;  /* 0x20000004ff107230 */ /* 0x010fe20000004100 */
[----:B------:R-:W-:Y:S05]  /*5950*/  BRA `(.L_x_2278) ;  /* 0x00000b0000007947 */ /* 0x000fea0003800000 */
.L_x_2281:
        /* <DEDUP_REMOVED lines=8> */
.L_x_2284:
[----:B----4-:R-:W4:Y:S02]  /*59e0*/  LDG.E.U16 R4, [R4.64] ;  /* 0x0000002404047981 */ /* 0x010f24000c1e1500 */
[----:B----4-:R-:W-:Y:S01]  /*59f0*/  HADD2.F32 R16, -RZ, R4.H0_H0 ;  /* 0x20000004ff107230 */ /* 0x010fe20000004100 */
[----:B------:R-:W-:Y:S05]  /*5a00*/  BRA `(.L_x_2278) ;  /* 0x00000a5000007947 */ /* 0x000fea0003800000 */
.L_x_2283:
[----:B----4-:R-:W4:Y:S02]  /*5a10*/  LDG.E.64 R4, [R4.64] ;  /* 0x0000002404047981 */ /* 0x010f24000c1e1b00 */
[----:B----4-:R-:W0:Y:S01]  /*5a20*/  F2F.F32.F64 R16, R4 ;  /* 0x0000000400107310 */ /* 0x010e220000301000 */
[----:B------:R-:W0:-:S14]  /*5a30*/  DSETP.GEU.AND P0, PT, |R4|, c[0x2][0x0], PT ;  /* 0x008000000400762a */ /* 0x000e1c0003f0e200 */
[----:B0-----:R-:W-:Y:S01]  /*5a40*/  @!P0 FMUL R16, R16, 1.175494350822287508e-38 ;  /* 0x0080000010108820 */ /* 0x001fe20000400000 */
[----:B------:R-:W-:Y:S05]  /*5a50*/  BRA `(.L_x_2278) ;  /* 0x00000a0000007947 */ /* 0x000fea0003800000 */
.L_x_2273:
        /* <DEDUP_REMOVED lines=12> */
.L_x_2287:
[----:B----4-:R-:W4:Y:S02]  /*5b20*/  LDG.E.64 R4, [R4.64] ;  /* 0x0000002404047981 */ /* 0x010f24000c1e1b00 */
[----:B----4-:R-:W0:Y:S01]  /*5b30*/  F2F.F32.F64 R16, R4 ;  /* 0x0000000400107310 */ /* 0x010e220000301000 */
[----:B------:R-:W0:-:S14]  /*5b40*/  DSETP.GEU.AND P0, PT, |R4|, c[0x2][0x0], PT ;  /* 0x008000000400762a */ /* 0x000e1c0003f0e200 */
[----:B0-----:R-:W-:Y:S01]  /*5b50*/  @!P0 FMUL R16, R16, 1.175494350822287508e-38 ;  /* 0x0080000010108820 */ /* 0x001fe20000400000 */
[----:B------:R-:W-:Y:S05]  /*5b60*/  BRA `(.L_x_2278) ;  /* 0x000008f000007947 */ /* 0x000fea0003800000 */
.L_x_2286:
        /* <DEDUP_REMOVED lines=26> */
.L_x_2289:
        /* <DEDUP_REMOVED lines=13> */
.L_x_2288:
[----:B----4-:R-:W4:Y:S02]  /*5de0*/  LDG.E.U16 R4, [R4.64] ;  /* 0x0000002404047981 */ /* 0x010f24000c1e1500 */
[----:B----4-:R-:W-:Y:S01]  /*5df0*/  PRMT R16, RZ, 0x5410, R4 ;  /* 0x00005410ff107816 */ /* 0x010fe20000000004 */
[----:B------:R-:W-:Y:S05]  /*5e00*/  BRA `(.L_x_2278) ;  /* 0x0000065000007947 */ /* 0x000fea0003800000 */
.L_x_2285:
        /* <DEDUP_REMOVED lines=11> */
.L_x_2292:
        /* <DEDUP_REMOVED lines=20> */
.L_x_2294:
[----:B------:R-:W-:Y:S05]  /*6000*/  BSYNC B0 ;  /* 0x0000000000007941 */ /* 0x000fea0003800000 */
.L_x_2293:
[----:B------:R-:W-:Y:S01]  /*6010*/  IMAD.SHL.U32 R3, R3, 0x100000, RZ ;  /* 0x0010000003037824 */ /* 0x000fe200078e00ff */
[----:B------:R-:W-:-:S04]  /*6020*/  LEA R5, R0, 0x3b800000, 0x17 ;  /* 0x3b80000000057811 */ /* 0x000fc800078eb8ff */
[----:B------:R-:W-:Y:S01]  /*6030*/  LOP3.LUT R16, R5, R3, R16, 0xfe, !PT ;  /* 0x0000000305107212 */ /* 0x000fe200078efe10 */
[----:B------:R-:W-:Y:S05]  /*6040*/  BRA `(.L_x_2278) ;  /* 0x0000041000007947 */ /* 0x000fea0003800000 */
.L_x_2291:
        /* <DEDUP_REMOVED lines=20> */
.L_x_2296:
[----:B------:R-:W-:Y:S05]  /*6190*/  BSYNC B0 ;  /* 0x0000000000007941 */ /* 0x000fea0003800000 */
.L_x_2295:
[----:B------:R-:W-:Y:S01]  /*61a0*/  IMAD.SHL.U32 R3, R3, 0x200000, RZ ;  /* 0x0020000003037824 */ /* 0x000fe200078e00ff */
[----:B------:R-:W-:-:S04]  /*61b0*/  LEA R5, R0, 0x37800000, 0x17 ;  /* 0x3780000000057811 */ /* 0x000fc800078eb8ff */
[----:B------:R-:W-:Y:S01]  /*61c0*/  LOP3.LUT R16, R5, R3, R16, 0xfe, !PT ;  /* 0x0000000305107212 */ /* 0x000fe200078efe10 */
[----:B------:R-:W-:Y:S05]  /*61d0*/  BRA `(.L_x_2278) ;  /* 0x0000028000007947 */ /* 0x000fea0003800000 */
.L_x_2290:
        /* <DEDUP_REMOVED lines=14> */
.L_x_2277:
        /* <DEDUP_REMOVED lines=21> */
.L_x_2298:
[----:B----4-:R-:W4:Y:S02]  /*6410*/  LDG.E.64 R4, [R4.64] ;  /* 0x0000002404047981 */ /* 0x010f24000c1e1b00 */
[----:B----4-:R0:W4:Y:S01]  /*6420*/  I2F.U64 R16, R4 ;  /* 0x0000000400107312 */ /* 0x0101220000301000 */
[----:B------:R-:W-:Y:S05]  /*6430*/  BRA `(.L_x_2278) ;  /* 0x0000002000007947 */ /* 0x000fea0003800000 */
.L_x_2297:
[----:B----4-:R-:W4:Y:S02]  /*6440*/  LDG.E R4, [R4.64] ;  /* 0x0000002404047981 */ /* 0x010f24000c1e1900 */
[----:B----4-:R0:W4:Y:S02]  /*6450*/  I2F.U32 R16, R4 ;  /* 0x0000000400107306 */ /* 0x0101240000201000 */
.L_x_2278:
[----:B------:R-:W-:Y:S05]  /*6460*/  BSYNC B6 ;  /* 0x0000000000067941 */ /* 0x000fea0003800000 */
.L_x_2272:
        /* <DEDUP_REMOVED lines=17> */
.L_x_2302:
[----:B----4-:R-:W4:Y:S02]  /*6580*/  LDG.E.U8 R4, [R4.64] ;  /* 0x0000002404047981 */ /* 0x010f24000c1e1100 */
[----:B----4-:R0:W4:Y:S01]  /*6590*/  I2F.U16 R25, R4 ;  /* 0x0000000400197306 */ /* 0x0101220000101000 */
[----:B------:R-:W-:Y:S05]  /*65a0*/  BRA `(.L_x_2271) ;  /* 0x00000c7000007947 */ /* 0x000fea0003800000 */
.L_x_2301:
        /* <DEDUP_REMOVED lines=9> */
.L_x_2305:
[----:B----4-:R-:W4:Y:S02]  /*6640*/  LDG.E R4, [R4.64] ;  /* 0x0000002404047981 */ /* 0x010f24000c1e1900 */
[----:B----4-:R0:W4:Y:S01]  /*6650*/  I2F R25, R4 ;  /* 0x0000000400197306 */ /* 0x0101220000201400 */
[----:B------:R-:W-:Y:S05]  /*6660*/  BRA `(.L_x_2271) ;  /* 0x00000bb000007947 */ /* 0x000fea0003800000 */
.L_x_2304:
[----:B----4-:R-:W4:Y:S02]  /*6670*/  LDG.E.U16 R4, [R4.64] ;  /* 0x0000002404047981 */ /* 0x010f24000c1e1500 */
[----:B----4-:R0:W4:Y:S01]  /*6680*/  I2F.S16 R25, R4 ;  /* 0x0000000400197306 */ /* 0x0101220000101400 */
[----:B------:R-:W-:Y:S05]  /*6690*/  BRA `(.L_x_2271) ;  /* 0x00000b8000007947 */ /* 0x000fea0003800000 */
.L_x_2300:
        /* <DEDUP_REMOVED lines=8> */
.L_x_2307:
[----:B----4-:R-:W4:Y:S02]  /*6720*/  LDG.E.U16 R4, [R4.64] ;  /* 0x0000002404047981 */ /* 0x010f24000c1e1500 */
[----:B----4-:R-:W-:Y:S01]  /*6730*/  HADD2.F32 R25, -RZ, R4.H0_H0 ;  /* 0x20000004ff197230 */ /* 0x010fe20000004100 */
[----:B------:R-:W-:Y:S05]  /*6740*/  BRA `(.L_x_2271) ;  /* 0x00000ad000007947 */ /* 0x000fea0003800000 */
.L_x_2306:
        /* <DEDUP_REMOVED lines=8> */
.L_x_2309:
[----:B----4-:R-:W4:Y:S02]  /*67d0*/  LDG.E.U16 R4, [R4.64] ;  /* 0x0000002404047981 */ /* 0x010f24000c1e1500 */
[----:B----4-:R-:W-:Y:S01]  /*67e0*/  HADD2.F32 R25, -RZ, R4.H0_H0 ;  /* 0x20000004ff197230 */ /* 0x010fe20000004100 */
[----:B------:R-:W-:Y:S05]  /*67f0*/  BRA `(.L_x_2271) ;  /* 0x00000a2000007947 */ /* 0x000fea0003800000 */
.L_x_2308:
[----:B----4-:R-:W4:Y:S02]  /*6800*/  LDG.E.64 R4, [R4.64] ;  /* 0x0000002404047981 */ /* 0x010f24000c1e1b00 */
[----:B----4-:R-:W0:Y:S01]  /*6810*/  F2F.F32.F64 R25, R4 ;  /* 0x0000000400197310 */ /* 0x010e220000301000 */
[----:B------:R-:W0:-:S14]  /*6820*/  DSETP.GEU.AND P0, PT, |R4|, c[0x2][0x0], PT ;  /* 0x008000000400762a */ /* 0x000e1c0003f0e200 */
[----:B0-----:R-:W-:Y:S01]  /*6830*/  @!P0 FMUL R25, R25, 1.175494350822287508e-38 ;  /* 0x0080000019198820 */ /* 0x001fe20000400000 */
[----:B------:R-:W-:Y:S05]  /*6840*/  BRA `(.L_x_2271) ;  /* 0x000009d000007947 */ /* 0x000fea0003800000 */
.L_x_2299:
        /* <DEDUP_REMOVED lines=12> */
.L_x_2312:
[----:B----4-:R-:W4:Y:S02]  /*6910*/  LDG.E.64 R4, [R4.64] ;  /* 0x0000002404047981 */ /* 0x010f24000c1e1b00 */
[----:B----4-:R-:W0:Y:S01]  /*6920*/  F2F.F32.F64 R25, R4 ;  /* 0x0000000400197310 */ /* 0x010e220000301000 */
[----:B------:R-:W0:-:S14]  /*6930*/  DSETP.GEU.AND P0, PT, |R4|, c[0x2][0x0], PT ;  /* 0x008000000400762a */ /* 0x000e1c0003f0e200 */
[----:B0-----:R-:W-:Y:S01]  /*6940*/  @!P0 FMUL R25, R25, 1.175494350822287508e-38 ;  /* 0x0080000019198820 */ /* 0x001fe20000400000 */
[----:B------:R-:W-:Y:S05]  /*6950*/  BRA `(.L_x_2271) ;  /* 0x000008c000007947 */ /* 0x000fea0003800000 */
.L_x_2311:
        /* <DEDUP_REMOVED lines=26> */
.L_x_2314:
        /* <DEDUP_REMOVED lines=13> */
.L_x_2313:
[----:B----4-:R-:W4:Y:S02]  /*6bd0*/  LDG.E.U16 R4, [R4.64] ;  /* 0x0000002404047981 */ /* 0x010f24000c1e1500 */
[----:B----4-:R-:W-:Y:S01]  /*6be0*/  PRMT R25, RZ, 0x5410, R4 ;  /* 0x00005410ff197816 */ /* 0x010fe20000000004 */
[----:B------:R-:W-:Y:S05]  /*6bf0*/  BRA `(.L_x_2271) ;  /* 0x0000062000007947 */ /* 0x000fea0003800000 */
.L_x_2310:
        /* <DEDUP_REMOVED lines=11> */
.L_x_2317:
[----:B----4-:R-:W4:Y:S02]  /*6cb0*/  LDG.E.U8 R3, [R4.64] ;  /* 0x0000002404037981 */ /* 0x010f24000c1e1100 */
        /* <DEDUP_REMOVED lines=18> */
.L_x_2319:
[----:B------:R-:W-:Y:S05]  /*6de0*/  BSYNC B0 ;  /* 0x0000000000007941 */ /* 0x000fea0003800000 */
.L_x_2318:
[----:B------:R-:W-:Y:S01]  /*6df0*/  IMAD.SHL.U32 R3, R3, 0x100000, RZ ;  /* 0x0010000003037824 */ /* 0x000fe200078e00ff */
[----:B------:R-:W-:-:S04]  /*6e00*/  LEA R0, R0, 0x3b800000, 0x17 ;  /* 0x3b80000000007811 */ /* 0x000fc800078eb8ff */
[----:B------:R-:W-:Y:S01]  /*6e10*/  LOP3.LUT R25, R0, R3, R25, 0xfe, !PT ;  /* 0x0000000300197212 */ /* 0x000fe200078efe19 */
[----:B------:R-:W-:Y:S05]  /*6e20*/  BRA `(.L_x_2271) ;  /* 0x000003f000007947 */ /* 0x000fea0003800000 */
.L_x_2316:
        /* <DEDUP_REMOVED lines=19> */
.L_x_2321:
[----:B------:R-:W-:Y:S05]  /*6f60*/  BSYNC B0 ;  /* 0x0000000000007941 */ /* 0x000fea0003800000 */
.L_x_2320:
[----:B------:R-:W-:Y:S01]  /*6f70*/  IMAD.SHL.U32 R3, R3, 0x200000, RZ ;  /* 0x0020000003037824 */ /* 0x000fe200078e00ff */
[----:B------:R-:W-:-:S04]  /*6f80*/  LEA R0, R0, 0x37800000, 0x17 ;  /* 0x3780000000007811 */ /* 0x000fc800078eb8ff */
[----:B------:R-:W-:Y:S01]  /*6f90*/  LOP3.LUT R25, R0, R3, R25, 0xfe, !PT ;  /* 0x0000000300197212 */ /* 0x000fe200078efe19 */
[----:B------:R-:W-:Y:S05]  /*6fa0*/  BRA `(.L_x_2271) ;  /* 0x0000027000007947 */ /* 0x000fea0003800000 */
.L_x_2315:
        /* <DEDUP_REMOVED lines=14> */
.L_x_2303:
        /* <DEDUP_REMOVED lines=19> */
[----:B------:R-:W-:Y:S05]  /*71c0*/  BRA `(.L_x_2271) ;  /* 0x0000005000007947 */ /* 0x000fea0003800000 */
.L_x_2323:
[----:B----4-:R-:W4:Y:S02]  /*71d0*/  LDG.E.64 R4, [R4.64] ;  /* 0x0000002404047981 */ /* 0x010f24000c1e1b00 */
[----:B----4-:R0:W4:Y:S01]  /*71e0*/  I2F.U64 R25, R4 ;  /* 0x0000000400197312 */ /* 0x0101220000301000 */
[----:B------:R-:W-:Y:S05]  /*71f0*/  BRA `(.L_x_2271) ;  /* 0x0000002000007947 */ /* 0x000fea0003800000 */
.L_x_2322:
[----:B----4-:R-:W4:Y:S02]  /*7200*/  LDG.E R4, [R4.64] ;  /* 0x0000002404047981 */ /* 0x010f24000c1e1900 */
[----:B----4-:R0:W4:Y:S02]  /*7210*/  I2F.U32 R25, R4 ;  /* 0x0000000400197306 */ /* 0x0101240000201000 */
.L_x_2271:
[----:B------:R-:W-:Y:S05]  /*7220*/  BSYNC B7 ;  /* 0x0000000000077941 */ /* 0x000fea0003800000 */
.L_x_2270:
[----:B------:R-:W0:Y:S01]  /*7230*/  S2R R27, SR_TID.X ;  /* 0x00000000001b7919 */ /* 0x000e220000002100 */
[----:B------:R-:W4:Y:S01]  /*7240*/  LDC.U8 R17, c[0x0][0x1a0] ;  /* 0x00006800ff117b82 */ /* 0x000f220000000000 */
[----:B------:R-:W-:Y:S01]  /*7250*/  BSSY B0, `(.L_x_2324) ;  /* 0x0000011000007945 */ /* 0x000fe20003800000 */
[C---:B0-----:R-:W-:Y:S02]  /*7260*/  ISETP.GE.AND P1, PT, R27.reuse, R26, PT ;  /* 0x0000001a1b00720c */ /* 0x041fe40003f26270 */
[----:B------:R-:W-:-:S02]  /*7270*/  IADD3 R3, R27, 0x100, RZ ;  /* 0x000001001b037810 */ /* 0x000fc40007ffe0ff */
[C---:B------:R-:W-:Y:S02]  /*7280*/  IADD3 R5, R27.reuse, 0x180, RZ ;  /* 0x000001801b057810 */ /* 0x040fe40007ffe0ff */
[----:B------:R-:W-:Y:S02]  /*7290*/  IADD3 R23, R27, 0x80, RZ ;  /* 0x000000801b177810 */ /* 0x000fe40007ffe0ff */
[-C--:B------:R-:W-:Y:S02]  /*72a0*/  ISETP.GE.AND P2, PT, R3, R26.reuse, PT ;  /* 0x0000001a0300720c */ /* 0x080fe40003f46270 */
[-C--:B------:R-:W-:Y:S02]  /*72b0*/  ISETP.GE.AND P0, PT, R5, R26.reuse, PT ;  /* 0x0000001a0500720c */ /* 0x080fe40003f06270 */
[----:B------:R-:W-:Y:S01]  /*72c0*/  ISETP.GE.AND P4, PT, R23, R26, PT ;  /* 0x0000001a1700720c */ /* 0x000fe20003f86270 */
[----:B------:R-:W-:Y:S07]  /*72d0*/  @P1 BRA `(.L_x_2325) ;  /* 0x0000008000001947 */ /* 0x000fee0003800000 */
[----:B--2-45:R-:W-:-:S05]  /*72e0*/  FMUL.FTZ R0, R29, c[0x0][0x168] ;  /* 0x00005a001d007a20 */ /* 0x034fca0000410000 */
[----:B------:R-:W-:-:S13]  /*72f0*/  FSETP.GT.FTZ.AND P3, PT, R0, c[0x0][0x16c], PT ;  /* 0x00005b0000007a0b */ /* 0x000fda0003f74000 */
[----:B------:R-:W-:-:S04]  /*7300*/  @!P3 FMUL.FTZ R0, R0, 1.4426950216293334961 ;  /* 0x3fb8aa3b0000b820 */ /* 0x000fc80000410000 */
[----:B------:R-:W0:Y:S02]  /*7310*/  @!P3 MUFU.EX2 R3, R0 ;  /* 0x000000000003b308 */ /* 0x000e240000000800 */
[----:B0-----:R-:W-:Y:S02]  /*7320*/  @!P3 FADD.FTZ R4, R3, 1 ;  /* 0x3f8000000304b421 */ /* 0x001fe40000010000 */
[----:B------:R-:W-:-:S04]  /*7330*/  @!P3 FMUL.FTZ R3, R18, R3 ;  /* 0x000000031203b220 */ /* 0x000fc80000410000 */
[----:B------:R-:W0:Y:S02]  /*7340*/  @!P3 MUFU.RCP R4, R4 ;  /* 0x000000040004b308 */ /* 0x000e240000001000 */
[----:B0-----:R-:W-:-:S06]  /*7350*/  @!P3 FMUL.FTZ R18, R3, R4 ;  /* 0x000000040312b220 */ /* 0x001fcc0000410000 */
.L_x_2325:
[----:B----4-:R-:W-:Y:S05]  /*7360*/  BSYNC B0 ;  /* 0x0000000000007941 */ /* 0x010fea0003800000 */
.L_x_2324:
[----:B------:R-:W-:Y:S01]  /*7370*/  BSSY B0, `(.L_x_2326) ;  /* 0x000000a000007945 */ /* 0x000fe20003800000 */
[----:B------:R-:W-:Y:S05]  /*7380*/  @P4 BRA `(.L_x_2327) ;  /* 0x0000008000004947 */ /* 0x000fea0003800000 */
[----:B---3-5:R-:W-:-:S05]  /*7390*/  FMUL.FTZ R0, R28, c[0x0][0x168] ;  /* 0x00005a001c007a20 */ /* 0x028fca0000410000 */
[----:B------:R-:W-:-:S13]  /*73a0*/  FSETP.GT.FTZ.AND P3, PT, R0, c[0x0][0x16c], PT ;  /* 0x00005b0000007a0b */ /* 0x000fda0003f74000 */
[----:B------:R-:W-:-:S04]  /*73b0*/  @!P3 FMUL.FTZ R0, R0, 1.4426950216293334961 ;  /* 0x3fb8aa3b0000b820 */ /* 0x000fc80000410000 */
[----:B------:R-:W0:Y:S02]  /*73c0*/  @!P3 MUFU.EX2 R3, R0 ;  /* 0x000000000003b308 */ /* 0x000e240000000800 */
[----:B0-----:R-:W-:Y:S02]  /*73d0*/  @!P3 FADD.FTZ R4, R3, 1 ;  /* 0x3f8000000304b421 */ /* 0x001fe40000010000 */
[----:B-1----:R-:W-:-:S04]  /*73e0*/  @!P3 FMUL.FTZ R3, R22, R3 ;  /* 0x000000031603b220 */ /* 0x002fc80000410000 */
[----:B------:R-:W0:Y:S02]  /*73f0*/  @!P3 MUFU.RCP R4, R4 ;  /* 0x000000040004b308 */ /* 0x000e240000001000 */
[----:B0-----:R-:W-:-:S06]  /*7400*/  @!P3 FMUL.FTZ R22, R3, R4 ;  /* 0x000000040316b220 */ /* 0x001fcc0000410000 */
.L_x_2327:
[----:B------:R-:W-:Y:S05]  /*7410*/  BSYNC B0 ;  /* 0x0000000000007941 */ /* 0x000fea0003800000 */
.L_x_2326:
[----:B------:R-:W-:Y:S01]  /*7420*/  BSSY B0, `(.L_x_2328) ;  /* 0x000000a000007945 */ /* 0x000fe20003800000 */
[----:B------:R-:W-:Y:S05]  /*7430*/  @P2 BRA `(.L_x_2329) ;  /* 0x0000008000002947 */ /* 0x000fea0003800000 */
[----:B-----5:R-:W-:-:S05]  /*7440*/  FMUL.FTZ R0, R19, c[0x0][0x168] ;  /* 0x00005a0013007a20 */ /* 0x020fca0000410000 */
[----:B------:R-:W-:-:S13]  /*7450*/  FSETP.GT.FTZ.AND P2, PT, R0, c[0x0][0x16c], PT ;  /* 0x00005b0000007a0b */ /* 0x000fda0003f54000 */
[----:B------:R-:W-:-:S04]  /*7460*/  @!P2 FMUL.FTZ R0, R0, 1.4426950216293334961 ;  /* 0x3fb8aa3b0000a820 */ /* 0x000fc80000410000 */
[----:B------:R-:W0:Y:S02]  /*7470*/  @!P2 MUFU.EX2 R3, R0 ;  /* 0x000000000003a308 */ /* 0x000e240000000800 */
[----:B0-----:R-:W-:Y:S02]  /*7480*/  @!P2 FADD.FTZ R4, R3, 1 ;  /* 0x3f8000000304a421 */ /* 0x001fe40000010000 */
[----:B------:R-:W-:-:S04]  /*7490*/  @!P2 FMUL.FTZ R3, R24, R3 ;  /* 0x000000031803a220 */ /* 0x000fc80000410000 */
[----:B------:R-:W0:Y:S02]  /*74a0*/  @!P2 MUFU.RCP R4, R4 ;  /* 0x000000040004a308 */ /* 0x000e240000001000 */
[----:B0-----:R-:W-:-:S06]  /*74b0*/  @!P2 FMUL.FTZ R24, R3, R4 ;  /* 0x000000040318a220 */ /* 0x001fcc0000410000 */
.L_x_2329:
[----:B------:R-:W-:Y:S05]  /*74c0*/  BSYNC B0 ;  /* 0x0000000000007941 */ /* 0x000fea0003800000 */
.L_x_2328:
        /* <DEDUP_REMOVED lines=10> */
.L_x_2331:
[----:B------:R-:W-:Y:S05]  /*7570*/  BSYNC B0 ;  /* 0x0000000000007941 */ /* 0x000fea0003800000 */
.L_x_2330:
[----:B------:R-:W-:Y:S01]  /*7580*/  BSSY B6, `(.L_x_2332) ;  /* 0x0000101000067945 */ /* 0x000fe20003800000 */
        /* <DEDUP_REMOVED lines=16> */
[----:B-----5:R-:W0:Y:S01]  /*7690*/  F2I.FTZ.TRUNC.NTZ R3, R18 ;  /* 0x0000001200037305 */ /* 0x020e22000021f100 */
[----:B------:R-:W-:Y:S01]  /*76a0*/  IMAD.MOV.U32 R27, RZ, RZ, R23 ;  /* 0x000000ffff1b7224 */ /* 0x000fe200078e0017 */
[----:B0-----:R0:W-:Y:S01]  /*76b0*/  STG.E.U8 [R8.64], R3 ;  /* 0x0000000308007986 */ /* 0x0011e2000c101124 */
[----:B------:R-:W-:Y:S05]  /*76c0*/  BRA `(.L_x_2333) ;  /* 0x00000ec000007947 */ /* 0x000fea0003800000 */
.L_x_2337:
[----:B-----5:R-:W0:Y:S01]  /*76d0*/  F2I.S64.TRUNC R18, R18 ;  /* 0x0000001200127311 */ /* 0x020e22000020d900 */
[----:B------:R-:W-:Y:S02]  /*76e0*/  IMAD.MOV.U32 R27, RZ, RZ, R23 ;  /* 0x000000ffff1b7224 */ /* 0x000fe400078e0017 */
[----:B0-----:R-:W-:-:S05]  /*76f0*/  IMAD.MOV.U32 R3, RZ, RZ, R18 ;  /* 0x000000ffff037224 */ /* 0x001fca00078e0012 */
[----:B------:R0:W-:Y:S01]  /*7700*/  STG.E.U8 [R8.64], R3 ;  /* 0x0000000308007986 */ /* 0x0001e2000c101124 */
[----:B------:R-:W-:Y:S05]  /*7710*/  BRA `(.L_x_2333) ;  /* 0x00000e7000007947 */ /* 0x000fea0003800000 */
.L_x_2336:
[----:B------:R-:W-:-:S13]  /*7720*/  ISETP.NE.AND P0, PT, R0, 0x2, PT ;  /* 0x000000020000780c */ /* 0x000fda0003f05270 */
[----:B------:R-:W-:Y:S05]  /*7730*/  @!P0 BRA `(.L_x_2339) ;  /* 0x000000c000008947 */ /* 0x000fea0003800000 */
[----:B------:R-:W-:-:S13]  /*7740*/  ISETP.NE.AND P0, PT, R0, 0x3, PT ;  /* 0x000000030000780c */ /* 0x000fda0003f05270 */
[----:B------:R-:W-:Y:S05]  /*7750*/  @!P0 BRA `(.L_x_2340) ;  /* 0x0000006000008947 */ /* 0x000fea0003800000 */
[----:B------:R-:W-:-:S13]  /*7760*/  ISETP.NE.AND P0, PT, R0, 0x4, PT ;  /* 0x000000040000780c */ /* 0x000fda0003f05270 */
[----:B------:R-:W-:Y:S05]  /*7770*/  @P0 BRA `(.L_x_2338) ;  /* 0x00000c5000000947 */ /* 0x000fea0003800000 */
[----:B-----5:R-:W0:Y:S01]  /*7780*/  F2I.S64.TRUNC R18, R18 ;  /* 0x0000001200127311 */ /* 0x020e22000020d900 */
[----:B------:R-:W-:Y:S01]  /*7790*/  IMAD.MOV.U32 R27, RZ, RZ, R23 ;  /* 0x000000ffff1b7224 */ /* 0x000fe200078e0017 */
[----:B0-----:R0:W-:Y:S01]  /*77a0*/  STG.E.64 [R8.64], R18 ;  /* 0x0000001208007986 */ /* 0x0011e2000c101b24 */
[----:B------:R-:W-:Y:S05]  /*77b0*/  BRA `(.L_x_2333) ;  /* 0x00000dd000007947 */ /* 0x000fea0003800000 */
.L_x_2340:
[----:B-----5:R-:W0:Y:S01]  /*77c0*/  F2I.FTZ.TRUNC.NTZ R3, R18 ;  /* 0x0000001200037305 */ /* 0x020e22000021f100 */
[----:B------:R-:W-:Y:S01]  /*77d0*/  IMAD.MOV.U32 R27, RZ, RZ, R23 ;  /* 0x000000ffff1b7224 */ /* 0x000fe200078e0017 */
[----:B0-----:R0:W-:Y:S01]  /*77e0*/  STG.E [R8.64], R3 ;  /* 0x0000000308007986 */ /* 0x0011e2000c101924 */
[----:B------:R-:W-:Y:S05]  /*77f0*/  BRA `(.L_x_2333) ;  /* 0x00000d9000007947 */ /* 0x000fea0003800000 */
.L_x_2339:
[----:B-----5:R-:W0:Y:S01]  /*7800*/  F2I.FTZ.TRUNC.NTZ R3, R18 ;  /* 0x0000001200037305 */ /* 0x020e22000021f100 */
[----:B------:R-:W-:Y:S01]  /*7810*/  IMAD.MOV.U32 R27, RZ, RZ, R23 ;  /* 0x000000ffff1b7224 */ /* 0x000fe200078e0017 */
[----:B0-----:R0:W-:Y:S01]  /*7820*/  STG.E.U16 [R8.64], R3 ;  /* 0x0000000308007986 */ /* 0x0011e2000c101524 */
[----:B------:R-:W-:Y:S05]  /*7830*/  BRA `(.L_x_2333) ;  /* 0x00000d5000007947 */ /* 0x000fea0003800000 */
.L_x_2335:
[----:B------:R-:W-:-:S13]  /*7840*/  ISETP.GT.AND P0, PT, R0, 0x6, PT ;  /* 0x000000060000780c */ /* 0x000fda0003f04270 */
[----:B------:R-:W-:Y:S05]  /*7850*/  @P0 BRA `(.L_x_2341) ;  /* 0x000000b000000947 */ /* 0x000fea0003800000 */
[----:B------:R-:W-:-:S13]  /*7860*/  ISETP.NE.AND P0, PT, R0, 0x5, PT ;  /* 0x000000050000780c */ /* 0x000fda0003f05270 */
[----:B------:R-:W-:Y:S05]  /*7870*/  @!P0 BRA `(.L_x_2342) ;  /* 0x0000005000008947 */ /* 0x000fea0003800000 */
[----:B------:R-:W-:-:S13]  /*7880*/  ISETP.NE.AND P0, PT, R0, 0x6, PT ;  /* 0x000000060000780c */ /* 0x000fda0003f05270 */
[----:B------:R-:W-:Y:S05]  /*7890*/  @P0 BRA `(.L_x_2338) ;  /* 0x00000b3000000947 */ /* 0x000fea0003800000 */
[----:B-----5:R0:W-:Y:S01]  /*78a0*/  STG.E [R8.64], R18 ;  /* 0x0000001208007986 */ /* 0x0201e2000c101924 */
[----:B------:R-:W-:Y:S01]  /*78b0*/  IMAD.MOV.U32 R27, RZ, RZ, R23 ;  /* 0x000000ffff1b7224 */ /* 0x000fe200078e0017 */
[----:B------:R-:W-:Y:S05]  /*78c0*/  BRA `(.L_x_2333) ;  /* 0x00000cc000007947 */ /* 0x000fea0003800000 */
.L_x_2342:
[----:B-----5:R-:W-:Y:S01]  /*78d0*/  F2FP.PACK_AB R18, RZ, R18 ;  /* 0x00000012ff12723e */ /* 0x020fe200000000ff */
[----:B------:R-:W-:-:S04]  /*78e0*/  IMAD.MOV.U32 R27, RZ, RZ, R23 ;  /* 0x000000ffff1b7224 */ /* 0x000fc800078e0017 */
[----:B------:R0:W-:Y:S01]  /*78f0*/  STG.E.U16 [R8.64], R18 ;  /* 0x0000001208007986 */ /* 0x0001e2000c101524 */
[----:B------:R-:W-:Y:S05]  /*7900*/  BRA `(.L_x_2333) ;  /* 0x00000c8000007947 */ /* 0x000fea0003800000 */
.L_x_2341:
[----:B------:R-:W-:-:S13]  /*7910*/  ISETP.NE.AND P0, PT, R0, 0x7, PT ;  /* 0x000000070000780c */ /* 0x000fda0003f05270 */
[----:B------:R-:W-:Y:S05]  /*7920*/  @!P0 BRA `(.L_x_2343) ;  /* 0x000000d000008947 */ /* 0x000fea0003800000 */
[----:B------:R-:W-:-:S13]  /*7930*/  ISETP.NE.AND P0, PT, R0, 0x8, PT ;  /* 0x000000080000780c */ /* 0x000fda0003f05270 */
[----:B------:R-:W-:Y:S05]  /*7940*/  @!P0 BRA `(.L_x_2344) ;  /* 0x0000006000008947 */ /* 0x000fea0003800000 */
[----:B------:R-:W-:-:S13]  /*7950*/  ISETP.NE.AND P0, PT, R0, 0x9, PT ;  /* 0x000000090000780c */ /* 0x000fda0003f05270 */
[----:B------:R-:W-:Y:S05]  /*7960*/  @P0 BRA `(.L_x_2338) ;  /* 0x00000a6000000947 */ /* 0x000fea0003800000 */
[----:B-----5:R-:W-:Y:S02]  /*7970*/  IMAD.MOV.U32 R19, RZ, RZ, RZ ;  /* 0x000000ffff137224 */ /* 0x020fe400078e00ff */
[----:B------:R-:W-:-:S03]  /*7980*/  IMAD.MOV.U32 R27, RZ, RZ, R23 ;  /* 0x000000ffff1b7224 */ /* 0x000fc600078e0017 */
[----:B------:R0:W-:Y:S01]  /*7990*/  STG.E.64 [R8.64], R18 ;  /* 0x0000001208007986 */ /* 0x0001e2000c101b24 */
[----:B------:R-:W-:Y:S05]  /*79a0*/  BRA `(.L_x_2333) ;  /* 0x00000be000007947 */ /* 0x000fea0003800000 */
.L_x_2344:
[----:B-----5:R-:W-:Y:S01]  /*79b0*/  F2FP.PACK_AB R3, RZ, R18 ;  /* 0x00000012ff03723e */ /* 0x020fe200000000ff */
[----:B------:R-:W-:-:S03]  /*79c0*/  IMAD.MOV.U32 R27, RZ, RZ, R23 ;  /* 0x000000ffff1b7224 */ /* 0x000fc600078e0017 */
[----:B------:R-:W-:-:S05]  /*79d0*/  PRMT R3, R3, 0x5410, RZ ;  /* 0x0000541003037816 */ /* 0x000fca00000000ff */
[----:B------:R0:W-:Y:S01]  /*79e0*/  STG.E [R8.64], R3 ;  /* 0x0000000308007986 */ /* 0x0001e2000c101924 */
[----:B------:R-:W-:Y:S05]  /*79f0*/  BRA `(.L_x_2333) ;  /* 0x00000b9000007947 */ /* 0x000fea0003800000 */
.L_x_2343:
[----:B-----5:R-:W-:Y:S02]  /*7a00*/  FMUL.FTZ R4, R18, 1 ;  /* 0x3f80000012047820 */ /* 0x020fe40000410000 */
[----:B------:R-:W-:-:S04]  /*7a10*/  IMAD.MOV.U32 R27, RZ, RZ, R23 ;  /* 0x000000ffff1b7224 */ /* 0x000fc800078e0017 */
[----:B------:R-:W0:Y:S02]  /*7a20*/  F2F.F64.F32 R4, R4 ;  /* 0x0000000400047310 */ /* 0x000e240000201800 */
[----:B0-----:R0:W-:Y:S01]  /*7a30*/  STG.E.64 [R8.64], R4 ;  /* 0x0000000408007986 */ /* 0x0011e2000c101b24 */
[----:B------:R-:W-:Y:S05]  /*7a40*/  BRA `(.L_x_2333) ;  /* 0x00000b4000007947 */ /* 0x000fea0003800000 */
.L_x_2334:
        /* <DEDUP_REMOVED lines=8> */
[----:B-----5:R-:W-:Y:S01]  /*7ad0*/  FSETP.NEU.FTZ.AND P0, PT, R18, RZ, PT ;  /* 0x000000ff1200720b */ /* 0x020fe20003f1d000 */
[----:B------:R-:W-:-:S03]  /*7ae0*/  IMAD.MOV.U32 R27, RZ, RZ, R23 ;  /* 0x000000ffff1b7224 */ /* 0x000fc600078e0017 */
[----:B------:R-:W-:-:S05]  /*7af0*/  SEL R3, RZ, 0x1, !P0 ;  /* 0x00000001ff037807 */ /* 0x000fca0004000000 */
[----:B------:R0:W-:Y:S01]  /*7b00*/  STG.E.U8 [R8.64], R3 ;  /* 0x0000000308007986 */ /* 0x0001e2000c101124 */
[----:B------:R-:W-:Y:S05]  /*7b10*/  BRA `(.L_x_2333) ;  /* 0x00000a7000007947 */ /* 0x000fea0003800000 */
.L_x_2347:
[----:B-----5:R-:W-:Y:S01]  /*7b20*/  FMUL.FTZ R4, R18, 1 ;  /* 0x3f80000012047820 */ /* 0x020fe20000410000 */
[----:B------:R-:W-:Y:S01]  /*7b30*/  CS2R R6, SRZ ;  /* 0x0000000000067805 */ /* 0x000fe2000001ff00 */
[----:B------:R-:W-:-:S04]  /*7b40*/  IMAD.MOV.U32 R27, RZ, RZ, R23 ;  /* 0x000000ffff1b7224 */ /* 0x000fc800078e0017 */
[----:B------:R-:W0:Y:S02]  /*7b50*/  F2F.F64.F32 R4, R4 ;  /* 0x0000000400047310 */ /* 0x000e240000201800 */
[----:B0-----:R0:W-:Y:S01]  /*7b60*/  STG.E.128 [R8.64], R4 ;  /* 0x0000000408007986 */ /* 0x0011e2000c101d24 */
[----:B------:R-:W-:Y:S05]  /*7b70*/  BRA `(.L_x_2333) ;  /* 0x00000a1000007947 */ /* 0x000fea0003800000 */
.L_x_2346:
[----:B------:R-:W-:-:S13]  /*7b80*/  ISETP.NE.AND P0, PT, R0, 0xf, PT ;  /* 0x0000000f0000780c */ /* 0x000fda0003f05270 */
[----:B------:R-:W-:Y:S05]  /*7b90*/  @!P0 BRA `(.L_x_2348) ;  /* 0x000002d000008947 */ /* 0x000fea0003800000 */
[----:B------:R-:W-:-:S13]  /*7ba0*/  ISETP.NE.AND P0, PT, R0, 0x17, PT ;  /* 0x000000170000780c */ /* 0x000fda0003f05270 */
[----:B------:R-:W-:Y:S05]  /*7bb0*/  @!P0 BRA `(.L_x_2349) ;  /* 0x0000015000008947 */ /* 0x000fea0003800000 */
[----:B------:R-:W-:-:S13]  /*7bc0*/  ISETP.NE.AND P0, PT, R0, 0x18, PT ;  /* 0x000000180000780c */ /* 0x000fda0003f05270 */
[----:B------:R-:W-:Y:S05]  /*7bd0*/  @P0 BRA `(.L_x_2338) ;  /* 0x000007f000000947 */ /* 0x000fea0003800000 */
[C---:B-----5:R-:W-:Y:S01]  /*7be0*/  LOP3.LUT R4, R18.reuse, 0x7fffffff, RZ, 0xc0, !PT ;  /* 0x7fffffff12047812 */ /* 0x060fe200078ec0ff */
[----:B------:R-:W-:Y:S01]  /*7bf0*/  BSSY B0, `(.L_x_2350) ;  /* 0x000000d000007945 */ /* 0x000fe20003800000 */
[----:B------:R-:W-:Y:S02]  /*7c00*/  LOP3.LUT R0, R18, 0x80000000, RZ, 0xc0, !PT ;  /* 0x8000000012007812 */ /* 0x000fe400078ec0ff */
[----:B------:R-:W-:Y:S02]  /*7c10*/  ISETP.GT.U32.AND P0, PT, R4, 0x43efffff, PT ;  /* 0x43efffff0400780c */ /* 0x000fe40003f04070 */
[----:B------:R-:W-:Y:S01]  /*7c20*/  SHF.R.U32.HI R5, RZ, 0x18, R0 ;  /* 0x00000018ff057819 */ /* 0x000fe20000011600 */
[----:B------:R-:W-:-:S10]  /*7c30*/  IMAD.MOV.U32 R0, RZ, RZ, 0x7f ;  /* 0x0000007fff007424 */ /* 0x000fd400078e00ff */
[----:B------:R-:W-:Y:S05]  /*7c40*/  @P0 BRA `(.L_x_2351) ;  /* 0x0000007000000947 */ /* 0x000fea0003800000 */
[----:B------:R-:W-:-:S13]  /*7c50*/  ISETP.GE.U32.AND P0, PT, R4, 0x3c800000, PT ;  /* 0x3c8000000400780c */ /* 0x000fda0003f06070 */
[----:B------:R-:W-:-:S04]  /*7c60*/  @P0 SHF.R.U32.HI R0, RZ, 0x14, R18 ;  /* 0x00000014ff000819 */ /* 0x000fc80000011612 */
[----:B------:R-:W-:-:S04]  /*7c70*/  @P0 LOP3.LUT R3, R0, 0x1, RZ, 0xc0, !PT ;  /* 0x0000000100030812 */ /* 0x000fc800078ec0ff */
[----:B------:R-:W-:Y:S01]  /*7c80*/  @P0 IADD3 R0, R18, 0x407ffff, R3 ;  /* 0x0407ffff12000810 */ /* 0x000fe20007ffe003 */
[----:B------:R-:W-:-:S03]  /*7c90*/  @!P0 FADD.FTZ R3, R4, 16384 ;  /* 0x4680000004038421 */ /* 0x000fc60000010000 */
[----:B------:R-:W-:Y:S02]  /*7ca0*/  @P0 SHF.R.U32.HI R0, RZ, 0x14, R0 ;  /* 0x00000014ff000819 */ /* 0x000fe40000011600 */
[----:B------:R-:W-:Y:S02]  /*7cb0*/  @!P0 IADD3 R0, R3, -0x46800000, RZ ;  /* 0xb980000003008810 */ /* 0x000fe40007ffe0ff */
.L_x_2351:
[----:B------:R-:W-:Y:S05]  /*7cc0*/  BSYNC B0 ;  /* 0x0000000000007941 */ /* 0x000fea0003800000 */
.L_x_2350:
[----:B------:R-:W-:Y:S01]  /*7cd0*/  LOP3.LUT R5, R0, R5, RZ, 0xfc, !PT ;  /* 0x0000000500057212 */ /* 0x000fe200078efcff */
[----:B------:R-:W-:-:S04]  /*7ce0*/  IMAD.MOV.U32 R27, RZ, RZ, R23 ;  /* 0x000000ffff1b7224 */ /* 0x000fc800078e0017 */
[----:B------:R0:W-:Y:S01]  /*7cf0*/  STG.E.U8 [R8.64], R5 ;  /* 0x0000000508007986 */ /* 0x0001e2000c101124 */
[----:B------:R-:W-:Y:S05]  /*7d00*/  BRA `(.L_x_2333) ;  /* 0x0000088000007947 */ /* 0x000fea0003800000 */
.L_x_2349:
[----:B-----5:R-:W-:Y:S01]  /*7d10*/  LOP3.LUT R4, R18, 0x7fffffff, RZ, 0xc0, !PT ;  /* 0x7fffffff12047812 */ /* 0x020fe200078ec0ff */
[----:B------:R-:W-:Y:S03]  /*7d20*/  BSSY B0, `(.L_x_2352) ;  /* 0x000000e000007945 */ /* 0x000fe60003800000 */
[----:B------:R-:W-:-:S13]  /*7d30*/  ISETP.GT.U32.AND P0, PT, R4, 0x477fffff, PT ;  /* 0x477fffff0400780c */ /* 0x000fda0003f04070 */
[----:B------:R-:W-:Y:S05]  /*7d40*/  @P0 BRA `(.L_x_2353) ;  /* 0x0000008000000947 */ /* 0x000fea0003800000 */
[----:B------:R-:W-:-:S13]  /*7d50*/  ISETP.GE.U32.AND P0, PT, R4, 0x38800000, PT ;  /* 0x388000000400780c */ /* 0x000fda0003f06070 */
[----:B------:R-:W-:-:S04]  /*7d60*/  @P0 SHF.R.U32.HI R0, RZ, 0x15, R18 ;  /* 0x00000015ff000819 */ /* 0x000fc80000011612 */
[----:B------:R-:W-:-:S04]  /*7d70*/  @P0 LOP3.LUT R3, R0, 0x1, RZ, 0xc0, !PT ;  /* 0x0000000100030812 */ /* 0x000fc800078ec0ff */
[----:B------:R-:W-:Y:S01]  /*7d80*/  @P0 IADD3 R0, R18, 0x80fffff, R3 ;  /* 0x080fffff12000810 */ /* 0x000fe20007ffe003 */
[----:B------:R-:W-:-:S03]  /*7d90*/  @!P0 FADD.FTZ R3, R4, 128 ;  /* 0x4300000004038421 */ /* 0x000fc60000010000 */
[----:B------:R-:W-:Y:S02]  /*7da0*/  @P0 SHF.R.U32.HI R0, RZ, 0x15, R0 ;  /* 0x00000015ff000819 */ /* 0x000fe40000011600 */
[----:B------:R-:W-:Y:S01]  /*7db0*/  @!P0 IADD3 R0, R3, -0x43000000, RZ ;  /* 0xbd00000003008810 */ /* 0x000fe20007ffe0ff */
[----:B------:R-:W-:Y:S05]  /*7dc0*/  BRA `(.L_x_2354) ;  /* 0x0000003000007947 */ /* 0x000fea0003800000 */
.L_x_2353:
[----:B------:R-:W-:Y:S01]  /*7dd0*/  IMAD.MOV.U32 R0, RZ, RZ, 0x7f ;  /* 0x0000007fff007424 */ /* 0x000fe200078e00ff */
[----:B------:R-:W-:-:S04]  /*7de0*/  ISETP.GT.U32.AND P0, PT, R4, 0x7f800000, PT ;  /* 0x7f8000000400780c */ /* 0x000fc80003f04070 */
[----:B------:R-:W-:-:S04]  /*7df0*/  SEL R0, R0, 0x7c, P0 ;  /* 0x0000007c00007807 */ /* 0x000fc80000000000 */
.L_x_2354:
[----:B------:R-:W-:Y:S05]  /*7e00*/  BSYNC B0 ;  /* 0x0000000000007941 */ /* 0x000fea0003800000 */
.L_x_2352:
[----:B------:R-:W-:Y:S01]  /*7e10*/  LOP3.LUT R18, R18, 0x80000000, RZ, 0xc0, !PT ;  /* 0x8000000012127812 */ /* 0x000fe200078ec0ff */
[----:B------:R-:W-:-:S03]  /*7e20*/  IMAD.MOV.U32 R27, RZ, RZ, R23 ;  /* 0x000000ffff1b7224 */ /* 0x000fc600078e0017 */
[----:B------:R-:W-:-:S04]  /*7e30*/  SHF.R.U32.HI R3, RZ, 0x18, R18 ;  /* 0x00000018ff037819 */ /* 0x000fc80000011612 */
[----:B------:R-:W-:-:S05]  /*7e40*/  LOP3.LUT R3, R0, R3, RZ, 0xfc, !PT ;  /* 0x0000000300037212 */ /* 0x000fca00078efcff */
[----:B------:R0:W-:Y:S01]  /*7e50*/  STG.E.U8 [R8.64], R3 ;  /* 0x0000000308007986 */ /* 0x0001e2000c101124 */
[----:B------:R-:W-:Y:S05]  /*7e60*/  BRA `(.L_x_2333) ;  /* 0x0000072000007947 */ /* 0x000fea0003800000 */
.L_x_2348:
[----:B-----5:R-:W-:Y:S01]  /*7e70*/  F2FP.BF16.PACK_AB R18, RZ, R18 ;  /* 0x00000012ff12723e */ /* 0x020fe200000010ff */
[----:B------:R-:W-:-:S04]  /*7e80*/  IMAD.MOV.U32 R27, RZ, RZ, R23 ;  /* 0x000000ffff1b7224 */ /* 0x000fc800078e0017 */
[----:B------:R0:W-:Y:S01]  /*7e90*/  STG.E.U16 [R8.64], R18 ;  /* 0x0000001208007986 */ /* 0x0001e2000c101524 */
[----:B------:R-:W-:Y:S05]  /*7ea0*/  BRA `(.L_x_2333) ;  /* 0x000006e000007947 */ /* 0x000fea0003800000 */
.L_x_2345:
        /* <DEDUP_REMOVED lines=8> */
[----:B-----5:R-:W0:Y:S01]  /*7f30*/  F2I.FTZ.U32.TRUNC.NTZ R3, R18 ;  /* 0x0000001200037305 */ /* 0x020e22000021f000 */
[----:B------:R-:W-:Y:S01]  /*7f40*/  IMAD.MOV.U32 R27, RZ, RZ, R23 ;  /* 0x000000ffff1b7224 */ /* 0x000fe200078e0017 */
[----:B0-----:R0:W-:Y:S01]  /*7f50*/  STG.E.U16 [R8.64], R3 ;  /* 0x0000000308007986 */ /* 0x0011e2000c101524 */
[----:B------:R-:W-:Y:S05]  /*7f60*/  BRA `(.L_x_2333) ;  /* 0x0000062000007947 */ /* 0x000fea0003800000 */
.L_x_2357:
[----:B-----5:R-:W-:Y:S01]  /*7f70*/  LOP3.LUT R3, R18, 0x7fffffff, RZ, 0xc0, !PT ;  /* 0x7fffffff12037812 */ /* 0x020fe200078ec0ff */
        /* <DEDUP_REMOVED lines=15> */
.L_x_2360:
[----:B------:R-:W-:-:S04]  /*8070*/  LOP3.LUT R18, R18, 0x80000000, RZ, 0xc0, !PT ;  /* 0x8000000012127812 */ /* 0x000fc800078ec0ff */
[----:B------:R-:W-:-:S04]  /*8080*/  SHF.R.U32.HI R3, RZ, 0x18, R18 ;  /* 0x00000018ff037819 */ /* 0x000fc80000011612 */
[----:B------:R-:W-:-:S04]  /*8090*/  LOP3.LUT R0, R0, R3, RZ, 0xfc, !PT ;  /* 0x0000000300007212 */ /* 0x000fc800078efcff */
[----:B------:R-:W-:Y:S02]  /*80a0*/  PRMT R4, R0, 0x7610, R4 ;  /* 0x0000761000047816 */ /* 0x000fe40000000004 */
.L_x_2359:
[----:B------:R-:W-:Y:S05]  /*80b0*/  BSYNC B0 ;  /* 0x0000000000007941 */ /* 0x000fea0003800000 */
.L_x_2358:
[----:B------:R0:W-:Y:S01]  /*80c0*/  STG.E.U8 [R8.64], R4 ;  /* 0x0000000408007986 */ /* 0x0001e2000c101124 */
[----:B------:R-:W-:Y:S01]  /*80d0*/  IMAD.MOV.U32 R27, RZ, RZ, R23 ;  /* 0x000000ffff1b7224 */ /* 0x000fe200078e0017 */
[----:B------:R-:W-:Y:S05]  /*80e0*/  BRA `(.L_x_2333) ;  /* 0x000004a000007947 */ /* 0x000fea0003800000 */
.L_x_2356:
        /* <DEDUP_REMOVED lines=16> */
.L_x_2363:
[----:B------:R-:W-:-:S04]  /*81f0*/  LOP3.LUT R18, R18, 0x80000000, RZ, 0xc0, !PT ;  /* 0x8000000012127812 */ /* 0x000fc800078ec0ff */
[----:B------:R-:W-:-:S04]  /*8200*/  SHF.R.U32.HI R3, RZ, 0x18, R18 ;  /* 0x00000018ff037819 */ /* 0x000fc80000011612 */
[----:B------:R-:W-:-:S04]  /*8210*/  LOP3.LUT R0, R0, R3, RZ, 0xfc, !PT ;  /* 0x0000000300007212 */ /* 0x000fc800078efcff */
[----:B------:R-:W-:Y:S02]  /*8220*/  PRMT R4, R0, 0x7610, R4 ;  /* 0x0000761000047816 */ /* 0x000fe40000000004 */
.L_x_2362:
[----:B------:R-:W-:Y:S05]  /*8230*/  BSYNC B0 ;  /* 0x0000000000007941 */ /* 0x000fea0003800000 */
.L_x_2361:
[----:B------:R0:W-:Y:S01]  /*8240*/  STG.E.U8 [R8.64], R4 ;  /* 0x0000000408007986 */ /* 0x0001e2000c101124 */
[----:B------:R-:W-:Y:S01]  /*8250*/  IMAD.MOV.U32 R27, RZ, RZ, R23 ;  /* 0x000000ffff1b7224 */ /* 0x000fe200078e0017 */
[----:B------:R-:W-:Y:S05]  /*8260*/  BRA `(.L_x_2333) ;  /* 0x0000032000007947 */ /* 0x000fea0003800000 */
.L_x_2355:
[----:B------:R-:W-:-:S13]  /*8270*/  ISETP.NE.AND P0, PT, R0, 0x1c, PT ;  /* 0x0000001c0000780c */ /* 0x000fda0003f05270 */
[----:B------:R-:W-:Y:S05]  /*8280*/  @!P0 BRA `(.L_x_2364) ;  /* 0x000002d000008947 */ /* 0x000fea0003800000 */
[----:B------:R-:W-:-:S13]  /*8290*/  ISETP.NE.AND P0, PT, R0, 0x1d, PT ;  /* 0x0000001d0000780c */ /* 0x000fda0003f05270 */
[----:B------:R-:W-:Y:S05]  /*82a0*/  @!P0 BRA `(.L_x_2365) ;  /* 0x0000027000008947 */ /* 0x000fea0003800000 */
[----:B------:R-:W-:-:S13]  /*82b0*/  ISETP.NE.AND P0, PT, R0, 0x2c, PT ;  /* 0x0000002c0000780c */ /* 0x000fda0003f05270 */
[----:B------:R-:W-:Y:S05]  /*82c0*/  @P0 BRA `(.L_x_2338) ;  /* 0x0000010000000947 */ /* 0x000fea0003800000 */
[----:B-----5:R-:W-:Y:S01]  /*82d0*/  SHF.R.U32.HI R4, RZ, 0x17, R18 ;  /* 0x00000017ff047819 */ /* 0x020fe20000011612 */
[----:B------:R-:W-:Y:S01]  /*82e0*/  IMAD.MOV.U32 R27, RZ, RZ, R23 ;  /* 0x000000ffff1b7224 */ /* 0x000fe200078e0017 */
        /* <DEDUP_REMOVED lines=14> */
.L_x_2338:
        /* <DEDUP_REMOVED lines=11> */
[----:B-----5:R-:W-:Y:S01]  /*8480*/  LEPC R18 ;  /* 0x000000000012734e */ /* 0x020fe20000000000 */
[----:B------:R-:W-:Y:S02]  /*8490*/  MOV R3, 0x8500 ;  /* 0x0000850000037802 */ /* 0x000fe40000000f00 */
[----:B------:R-:W-:Y:S02]  /*84a0*/  MOV R20, 0x8480 ;  /* 0x0000848000147802 */ /* 0x000fe40000000f00 */
[----:B------:R-:W-:-:S02]  /*84b0*/  MOV R21, 0x0 ;  /* 0x0000000000157802 */ /* 0x000fc40000000f00 */
[----:B------:R-:W-:Y:S02]  /*84c0*/  MOV R0, 0x0 ;  /* 0x0000000000007802 */ /* 0x000fe40000000f00 */
[----:B------:R-:W-:-:S04]  /*84d0*/  IADD3 R20, P0, P1, -R20, R3, R18 ;  /* 0x0000000314147210 */ /* 0x000fc8000791e112 */
[----:B------:R-:W-:-:S04]  /*84e0*/  IADD3.X R21, ~R0, R21, R19, P0, P1 ;  /* 0x0000001500157210 */ /* 0x000fc800007e2513 */
[----:B0123--:R-:W-:Y:S05]  /*84f0*/  CALL.ABS.NOINC R14 ;  /* 0x000000000e007343 */ /* 0x00ffea0003c00000 */
[----:B------:R-:W-:Y:S01]  /*8500*/  IMAD.MOV.U32 R27, RZ, RZ, R23 ;  /* 0x000000ffff1b7224 */ /* 0x000fe200078e0017 */
[----:B------:R-:W-:Y:S05]  /*8510*/  BRA `(.L_x_2333) ;  /* 0x0000007000007947 */ /* 0x000fea0003800000 */
.L_x_2365:
[----:B-----5:R-:W0:Y:S01]  /*8520*/  F2I.U64.TRUNC R18, R18 ;  /* 0x0000001200127311 */ /* 0x020e22000020d800 */
[----:B------:R-:W-:Y:S01]  /*8530*/  IMAD.MOV.U32 R27, RZ, RZ, R23 ;  /* 0x000000ffff1b7224 */ /* 0x000fe200078e0017 */
[----:B0-----:R0:W-:Y:S01]  /*8540*/  STG.E.64 [R8.64], R18 ;  /* 0x0000001208007986 */ /* 0x0011e2000c101b24 */
[----:B------:R-:W-:Y:S05]  /*8550*/  BRA `(.L_x_2333) ;  /* 0x0000003000007947 */ /* 0x000fea0003800000 */
.L_x_2364:
[----:B-----5:R-:W0:Y:S01]  /*8560*/  F2I.FTZ.U32.TRUNC.NTZ R3, R18 ;  /* 0x0000001200037305 */ /* 0x020e22000021f000 */
[----:B------:R-:W-:Y:S01]  /*8570*/  IMAD.MOV.U32 R27, RZ, RZ, R23 ;  /* 0x000000ffff1b7224 */ /* 0x000fe200078e0017 */
[----:B0-----:R0:W-:Y:S06]  /*8580*/  STG.E [R8.64], R3 ;  /* 0x0000000308007986 */ /* 0x0011ec000c101924 */
.L_x_2333:
[----:B------:R-:W-:Y:S05]  /*8590*/  BSYNC B6 ;  /* 0x0000000000067941 */ /* 0x000fea0003800000 */
.L_x_2332:
[----:B------:R-:W-:Y:S01]  /*85a0*/  ISETP.GE.AND P0, PT, R27, R26, PT ;  /* 0x0000001a1b00720c */ /* 0x000fe20003f06270 */
[----:B------:R-:W-:-:S12]  /*85b0*/  BSSY B6, `(.L_x_2366) ;  /* 0x00001da000067945 */ /* 0x000fd80003800000 */
[----:B------:R-:W-:Y:S05]  /*85c0*/  @P0 BRA `(.L_x_2367) ;  /* 0x00001d8000000947 */ /* 0x000fea0003800000 */
[----:B------:R-:W-:Y:S01]  /*85d0*/  IMAD R0, R2, 0x200, R27 ;  /* 0x0000020002007824 */ /* 0x000fe200078e021b */
[----:B0-----:R-:W-:-:S03]  /*85e0*/  PRMT R3, R17, 0x9910, RZ ;  /* 0x0000991011037816 */ /* 0x001fc600000000ff */
        /* <DEDUP_REMOVED lines=14> */
[----:B-1---5:R-:W0:Y:S02]  /*86d0*/  F2I.FTZ.TRUNC.NTZ R3, R22 ;  /* 0x0000001600037305 */ /* 0x022e24000021f100 */
[----:B0-----:R0:W-:Y:S01]  /*86e0*/  STG.E.U8 [R8.64], R3 ;  /* 0x0000000308007986 */ /* 0x0011e2000c101124 */
[----:B------:R-:W-:Y:S05]  /*86f0*/  BRA `(.L_x_2373) ;  /* 0x00000d7000007947 */ /* 0x000fea0003800000 */
.L_x_2371:
[----:B-1---5:R-:W0:Y:S02]  /*8700*/  F2I.S64.TRUNC R22, R22 ;  /* 0x0000001600167311 */ /* 0x022e24000020d900 */
[----:B0-----:R-:W-:-:S05]  /*8710*/  IMAD.MOV.U32 R3, RZ, RZ, R22 ;  /* 0x000000ffff037224 */ /* 0x001fca00078e0016 */
[----:B------:R0:W-:Y:S01]  /*8720*/  STG.E.U8 [R8.64], R3 ;  /* 0x0000000308007986 */ /* 0x0001e2000c101124 */
[----:B------:R-:W-:Y:S05]  /*8730*/  BRA `(.L_x_2373) ;  /* 0x00000d3000007947 */ /* 0x000fea0003800000 */
.L_x_2370:
[----:B------:R-:W-:-:S13]  /*8740*/  ISETP.NE.AND P0, PT, R0, 0x2, PT ;  /* 0x000000020000780c */ /* 0x000fda0003f05270 */
[----:B------:R-:W-:Y:S05]  /*8750*/  @!P0 BRA `(.L_x_2374) ;  /* 0x000000a000008947 */ /* 0x000fea0003800000 */
[----:B------:R-:W-:-:S13]  /*8760*/  ISETP.NE.AND P0, PT, R0, 0x3, PT ;  /* 0x000000030000780c */ /* 0x000fda0003f05270 */
[----:B------:R-:W-:Y:S05]  /*8770*/  @!P0 BRA `(.L_x_2375) ;  /* 0x0000005000008947 */ /* 0x000fea0003800000 */
[----:B------:R-:W-:-:S13]  /*8780*/  ISETP.NE.AND P0, PT, R0, 0x4, PT ;  /* 0x000000040000780c */ /* 0x000fda0003f05270 */
[----:B------:R-:W-:Y:S05]  /*8790*/  @P0 BRA `(.L_x_2372) ;  /* 0x00000b4000000947 */ /* 0x000fea0003800000 */
[----:B-1---5:R-:W0:Y:S02]  /*87a0*/  F2I.S64.TRUNC R22, R22 ;  /* 0x0000001600167311 */ /* 0x022e24000020d900 */
[----:B0-----:R0:W-:Y:S01]  /*87b0*/  STG.E.64 [R8.64], R22 ;  /* 0x0000001608007986 */ /* 0x0011e2000c101b24 */
[----:B------:R-:W-:Y:S05]  /*87c0*/  BRA `(.L_x_2373) ;  /* 0x00000ca000007947 */ /* 0x000fea0003800000 */
.L_x_2375:
[----:B-1---5:R-:W0:Y:S02]  /*87d0*/  F2I.FTZ.TRUNC.NTZ R3, R22 ;  /* 0x0000001600037305 */ /* 0x022e24000021f100 */
[----:B0-----:R0:W-:Y:S01]  /*87e0*/  STG.E [R8.64], R3 ;  /* 0x0000000308007986 */ /* 0x0011e2000c101924 */
[----:B------:R-:W-:Y:S05]  /*87f0*/  BRA `(.L_x_2373) ;  /* 0x00000c7000007947 */ /* 0x000fea0003800000 */
.L_x_2374:
[----:B-1---5:R-:W0:Y:S02]  /*8800*/  F2I.FTZ.TRUNC.NTZ R3, R22 ;  /* 0x0000001600037305 */ /* 0x022e24000021f100 */
[----:B0-----:R0:W-:Y:S01]  /*8810*/  STG.E.U16 [R8.64], R3 ;  /* 0x0000000308007986 */ /* 0x0011e2000c101524 */
[----:B------:R-:W-:Y:S05]  /*8820*/  BRA `(.L_x_2373) ;  /* 0x00000c4000007947 */ /* 0x000fea0003800000 */
.L_x_2369:
[----:B------:R-:W-:-:S13]  /*8830*/  ISETP.GT.AND P0, PT, R0, 0x6, PT ;  /* 0x000000060000780c */ /* 0x000fda0003f04270 */
[----:B------:R-:W-:Y:S05]  /*8840*/  @P0 BRA `(.L_x_2376) ;  /* 0x0000009000000947 */ /* 0x000fea0003800000 */
[----:B------:R-:W-:-:S13]  /*8850*/  ISETP.NE.AND P0, PT, R0, 0x5, PT ;  /* 0x000000050000780c */ /* 0x000fda0003f05270 */
[----:B------:R-:W-:Y:S05]  /*8860*/  @!P0 BRA `(.L_x_2377) ;  /* 0x0000004000008947 */ /* 0x000fea0003800000 */
[----:B------:R-:W-:-:S13]  /*8870*/  ISETP.NE.AND P0, PT, R0, 0x6, PT ;  /* 0x000000060000780c */ /* 0x000fda0003f05270 */
[----:B------:R-:W-:Y:S05]  /*8880*/  @P0 BRA `(.L_x_2372) ;  /* 0x00000a5000000947 */ /* 0x000fea0003800000 */
[----:B-1---5:R0:W-:Y:S01]  /*8890*/  STG.E [R8.64], R22 ;  /* 0x0000001608007986 */ /* 0x0221e2000c101924 */
[----:B------:R-:W-:Y:S05]  /*88a0*/  BRA `(.L_x_2373) ;  /* 0x00000bc000007947 */ /* 0x000fea0003800000 */
.L_x_2377:
[----:B-1---5:R-:W-:-:S05]  /*88b0*/  F2FP.PACK_AB R22, RZ, R22 ;  /* 0x00000016ff16723e */ /* 0x022fca00000000ff */
[----:B------:R0:W-:Y:S01]  /*88c0*/  STG.E.U16 [R8.64], R22 ;  /* 0x0000001608007986 */ /* 0x0001e2000c101524 */
[----:B------:R-:W-:Y:S05]  /*88d0*/  BRA `(.L_x_2373) ;  /* 0x00000b9000007947 */ /* 0x000fea0003800000 */
.L_x_2376:
[----:B------:R-:W-:-:S13]  /*88e0*/  ISETP.NE.AND P0, PT, R0, 0x7, PT ;  /* 0x000000070000780c */ /* 0x000fda0003f05270 */
[----:B------:R-:W-:Y:S05]  /*88f0*/  @!P0 BRA `(.L_x_2378) ;  /* 0x000000b000008947 */ /* 0x000fea0003800000 */
[----:B------:R-:W-:-:S13]  /*8900*/  ISETP.NE.AND P0, PT, R0, 0x8, PT ;  /* 0x000000080000780c */ /* 0x000fda0003f05270 */
[----:B------:R-:W-:Y:S05]  /*8910*/  @!P0 BRA `(.L_x_2379) ;  /* 0x0000005000008947 */ /* 0x000fea0003800000 */
[----:B------:R-:W-:-:S13]  /*8920*/  ISETP.NE.AND P0, PT, R0, 0x9, PT ;  /* 0x000000090000780c */ /* 0x000fda0003f05270 */
[----:B------:R-:W-:Y:S05]  /*8930*/  @P0 BRA `(.L_x_2372) ;  /* 0x000009a000000947 */ /* 0x000fea0003800000 */
[----:B------:R-:W-:-:S05]  /*8940*/  IMAD.MOV.U32 R23, RZ, RZ, RZ ;  /* 0x000000ffff177224 */ /* 0x000fca00078e00ff */
[----:B-1---5:R0:W-:Y:S01]  /*8950*/  STG.E.64 [R8.64], R22 ;  /* 0x0000001608007986 */ /* 0x0221e2000c101b24 */
[----:B------:R-:W-:Y:S05]  /*8960*/  BRA `(.L_x_2373) ;  /* 0x00000b0000007947 */ /* 0x000fea0003800000 */
.L_x_2379:
[----:B-1---5:R-:W-:-:S04]  /*8970*/  F2FP.PACK_AB R3, RZ, R22 ;  /* 0x00000016ff03723e */ /* 0x022fc800000000ff */
[----:B------:R-:W-:-:S05]  /*8980*/  PRMT R3, R3, 0x5410, RZ ;  /* 0x0000541003037816 */ /* 0x000fca00000000ff */
[----:B------:R0:W-:Y:S01]  /*8990*/  STG.E [R8.64], R3 ;  /* 0x0000000308007986 */ /* 0x0001e2000c101924 */
[----:B------:R-:W-:Y:S05]  /*89a0*/  BRA `(.L_x_2373) ;  /* 0x00000ac000007947 */ /* 0x000fea0003800000 */
.L_x_2378:
[----:B-1---5:R-:W-:-:S06]  /*89b0*/  FMUL.FTZ R4, R22, 1 ;  /* 0x3f80000016047820 */ /* 0x022fcc0000410000 */
[----:B------:R-:W0:Y:S02]  /*89c0*/  F2F.F64.F32 R4, R4 ;  /* 0x0000000400047310 */ /* 0x000e240000201800 */
[----:B0-----:R0:W-:Y:S01]  /*89d0*/  STG.E.64 [R8.64], R4 ;  /* 0x0000000408007986 */ /* 0x0011e2000c101b24 */
[----:B------:R-:W-:Y:S05]  /*89e0*/  BRA `(.L_x_2373) ;  /* 0x00000a8000007947 */ /* 0x000fea0003800000 */
.L_x_2368:
        /* <DEDUP_REMOVED lines=8> */
[----:B-1---5:R-:W-:-:S04]  /*8a70*/  FSETP.NEU.FTZ.AND P0, PT, R22, RZ, PT ;  /* 0x000000ff1600720b */ /* 0x022fc80003f1d000 */
[----:B------:R-:W-:-:S05]  /*8a80*/  SEL R3, RZ, 0x1, !P0 ;  /* 0x00000001ff037807 */ /* 0x000fca0004000000 */
[----:B------:R0:W-:Y:S01]  /*8a90*/  STG.E.U8 [R8.64], R3 ;  /* 0x0000000308007986 */ /* 0x0001e2000c101124 */
[----:B------:R-:W-:Y:S05]  /*8aa0*/  BRA `(.L_x_2373) ;  /* 0x000009c000007947 */ /* 0x000fea0003800000 */
.L_x_2382:
[----:B-1---5:R-:W-:Y:S01]  /*8ab0*/  FMUL.FTZ R4, R22, 1 ;  /* 0x3f80000016047820 */ /* 0x022fe20000410000 */
[----:B------:R-:W-:-:S05]  /*8ac0*/  CS2R R6, SRZ ;  /* 0x0000000000067805 */ /* 0x000fca000001ff00 */
[----:B------:R-:W0:Y:S02]  /*8ad0*/  F2F.F64.F32 R4, R4 ;  /* 0x0000000400047310 */ /* 0x000e240000201800 */
[----:B0-----:R0:W-:Y:S01]  /*8ae0*/  STG.E.128 [R8.64], R4 ;  /* 0x0000000408007986 */ /* 0x0011e2000c101d24 */
[----:B------:R-:W-:Y:S05]  /*8af0*/  BRA `(.L_x_2373) ;  /* 0x0000097000007947 */ /* 0x000fea0003800000 */
.L_x_2381:
[----:B------:R-:W-:-:S13]  /*8b00*/  ISETP.NE.AND P0, PT, R0, 0xf, PT ;  /* 0x0000000f0000780c */ /* 0x000fda0003f05270 */
[----:B------:R-:W-:Y:S05]  /*8b10*/  @!P0 BRA `(.L_x_2383) ;  /* 0x000002b000008947 */ /* 0x000fea0003800000 */
[----:B------:R-:W-:-:S13]  /*8b20*/  ISETP.NE.AND P0, PT, R0, 0x17, PT ;  /* 0x000000170000780c */ /* 0x000fda0003f05270 */
[----:B------:R-:W-:Y:S05]  /*8b30*/  @!P0 BRA `(.L_x_2384) ;  /* 0x0000014000008947 */ /* 0x000fea0003800000 */
[----:B------:R-:W-:-:S13]  /*8b40*/  ISETP.NE.AND P0, PT, R0, 0x18, PT ;  /* 0x000000180000780c */ /* 0x000fda0003f05270 */
[----:B------:R-:W-:Y:S05]  /*8b50*/  @P0 BRA `(.L_x_2372) ;  /* 0x0000078000000947 */ /* 0x000fea0003800000 */
[C---:B-1---5:R-:W-:Y:S01]  /*8b60*/  LOP3.LUT R4, R22.reuse, 0x7fffffff, RZ, 0xc0, !PT ;  /* 0x7fffffff16047812 */ /* 0x062fe200078ec0ff */
        /* <DEDUP_REMOVED lines=13> */
.L_x_2386:
[----:B------:R-:W-:Y:S05]  /*8c40*/  BSYNC B0 ;  /* 0x0000000000007941 */ /* 0x000fea0003800000 */
.L_x_2385:
[----:B------:R-:W-:-:S05]  /*8c50*/  LOP3.LUT R5, R0, R5, RZ, 0xfc, !PT ;  /* 0x0000000500057212 */ /* 0x000fca00078efcff */
[----:B------:R0:W-:Y:S01]  /*8c60*/  STG.E.U8 [R8.64], R5 ;  /* 0x0000000508007986 */ /* 0x0001e2000c101124 */
[----:B------:R-:W-:Y:S05]  /*8c70*/  BRA `(.L_x_2373) ;  /* 0x000007f000007947 */ /* 0x000fea0003800000 */
.L_x_2384:
[----:B-1---5:R-:W-:Y:S01]  /*8c80*/  LOP3.LUT R4, R22, 0x7fffffff, RZ, 0xc0, !PT ;  /* 0x7fffffff16047812 */ /* 0x022fe200078ec0ff */
        /* <DEDUP_REMOVED lines=11> */
.L_x_2388:
[----:B------:R-:W-:Y:S01]  /*8d40*/  IMAD.MOV.U32 R0, RZ, RZ, 0x7f ;  /* 0x0000007fff007424 */ /* 0x000fe200078e00ff */
[----:B------:R-:W-:-:S04]  /*8d50*/  ISETP.GT.U32.AND P0, PT, R4, 0x7f800000, PT ;  /* 0x7f8000000400780c */ /* 0x000fc80003f04070 */
[----:B------:R-:W-:-:S04]  /*8d60*/  SEL R0, R0, 0x7c, P0 ;  /* 0x0000007c00007807 */ /* 0x000fc80000000000 */
.L_x_2389:
[----:B------:R-:W-:Y:S05]  /*8d70*/  BSYNC B0 ;  /* 0x0000000000007941 */ /* 0x000fea0003800000 */
.L_x_2387:
[----:B------:R-:W-:-:S04]  /*8d80*/  LOP3.LUT R22, R22, 0x80000000, RZ, 0xc0, !PT ;  /* 0x8000000016167812 */ /* 0x000fc800078ec0ff */
[----:B------:R-:W-:-:S04]  /*8d90*/  SHF.R.U32.HI R3, RZ, 0x18, R22 ;  /* 0x00000018ff037819 */ /* 0x000fc80000011616 */
[----:B------:R-:W-:-:S05]  /*8da0*/  LOP3.LUT R3, R0, R3, RZ, 0xfc, !PT ;  /* 0x0000000300037212 */ /* 0x000fca00078efcff */
[----:B------:R0:W-:Y:S01]  /*8db0*/  STG.E.U8 [R8.64], R3 ;  /* 0x0000000308007986 */ /* 0x0001e2000c101124 */
[----:B------:R-:W-:Y:S05]  /*8dc0*/  BRA `(.L_x_2373) ;  /* 0x000006a000007947 */ /* 0x000fea0003800000 */
.L_x_2383:
[----:B-1---5:R-:W-:-:S05]  /*8dd0*/  F2FP.BF16.PACK_AB R22, RZ, R22 ;  /* 0x00000016ff16723e */ /* 0x022fca00000010ff */
[----:B------:R0:W-:Y:S01]  /*8de0*/  STG.E.U16 [R8.64], R22 ;  /* 0x0000001608007986 */ /* 0x0001e2000c101524 */
[----:B------:R-:W-:Y:S05]  /*8df0*/  BRA `(.L_x_2373) ;  /* 0x0000067000007947 */ /* 0x000fea0003800000 */
.L_x_2380:
        /* <DEDUP_REMOVED lines=8> */
[----:B-1---5:R-:W0:Y:S02]  /*8e80*/  F2I.FTZ.U32.TRUNC.NTZ R3, R22 ;  /* 0x0000001600037305 */ /* 0x022e24000021f000 */
[----:B0-----:R0:W-:Y:S01]  /*8e90*/  STG.E.U16 [R8.64], R3 ;  /* 0x0000000308007986 */ /* 0x0011e2000c101524 */
[----:B------:R-:W-:Y:S05]  /*8ea0*/  BRA `(.L_x_2373) ;  /* 0x000005c000007947 */ /* 0x000fea0003800000 */
.L_x_2392:
[----:B-1---5:R-:W-:Y:S01]  /*8eb0*/  LOP3.LUT R3, R22, 0x7fffffff, RZ, 0xc0, !PT ;  /* 0x7fffffff16037812 */ /* 0x022fe200078ec0ff */
        /* <DEDUP_REMOVED lines=15> */
.L_x_2395:
[----:B------:R-:W-:-:S04]  /*8fb0*/  LOP3.LUT R22, R22, 0x80000000, RZ, 0xc0, !PT ;  /* 0x8000000016167812 */ /* 0x000fc800078ec0ff */
[----:B------:R-:W-:-:S04]  /*8fc0*/  SHF.R.U32.HI R3, RZ, 0x18, R22 ;  /* 0x00000018ff037819 */ /* 0x000fc80000011616 */
[----:B------:R-:W-:-:S04]  /*8fd0*/  LOP3.LUT R0, R0, R3, RZ, 0xfc, !PT ;  /* 0x0000000300007212 */ /* 0x000fc800078efcff */
[----:B------:R-:W-:Y:S02]  /*8fe0*/  PRMT R4, R0, 0x7610, R4 ;  /* 0x0000761000047816 */ /* 0x000fe40000000004 */
.L_x_2394:
[----:B------:R-:W-:Y:S05]  /*8ff0*/  BSYNC B0 ;  /* 0x0000000000007941 */ /* 0x000fea0003800000 */
.L_x_2393:
[----:B------:R0:W-:Y:S01]  /*9000*/  STG.E.U8 [R8.64], R4 ;  /* 0x0000000408007986 */ /* 0x0001e2000c101124 */
[----:B------:R-:W-:Y:S05]  /*9010*/  BRA `(.L_x_2373) ;  /* 0x0000045000007947 */ /* 0x000fea0003800000 */
.L_x_2391:
        /* <DEDUP_REMOVED lines=16> */
.L_x_2398:
[----:B------:R-:W-:-:S04]  /*9120*/  LOP3.LUT R22, R22, 0x80000000, RZ, 0xc0, !PT ;  /* 0x8000000016167812 */ /* 0x000fc800078ec0ff */
[----:B------:R-:W-:-:S04]  /*9130*/  SHF.R.U32.HI R3, RZ, 0x18, R22 ;  /* 0x00000018ff037819 */ /* 0x000fc80000011616 */
[----:B------:R-:W-:-:S04]  /*9140*/  LOP3.LUT R0, R0, R3, RZ, 0xfc, !PT ;  /* 0x0000000300007212 */ /* 0x000fc800078efcff */
[----:B------:R-:W-:Y:S02]  /*9150*/  PRMT R4, R0, 0x7610, R4 ;  /* 0x0000761000047816 */ /* 0x000fe40000000004 */
.L_x_2397:
[----:B------:R-:W-:Y:S05]  /*9160*/  BSYNC B0 ;  /* 0x0000000000007941 */ /* 0x000fea0003800000 */
.L_x_2396:
[----:B------:R0:W-:Y:S01]  /*9170*/  STG.E.U8 [R8.64], R4 ;  /* 0x0000000408007986 */ /* 0x0001e2000c101124 */
[----:B------:R-:W-:Y:S05]  /*9180*/  BRA `(.L_x_2373) ;  /* 0x000002e000007947 */ /* 0x000fea0003800000 */
.L_x_2390:
[----:B------:R-:W-:-:S13]  /*9190*/  ISETP.NE.AND P0, PT, R0, 0x1c, PT ;  /* 0x0000001c0000780c */ /* 0x000fda0003f05270 */
[----:B------:R-:W-:Y:S05]  /*91a0*/  @!P0 BRA `(.L_x_2399) ;  /* 0x000002a000008947 */ /* 0x000fea0003800000 */
[----:B------:R-:W-:-:S13]  /*91b0*/  ISETP.NE.AND P0, PT, R0, 0x1d, PT ;  /* 0x0000001d0000780c */ /* 0x000fda0003f05270 */
[----:B------:R-:W-:Y:S05]  /*91c0*/  @!P0 BRA `(.L_x_2400) ;  /* 0x0000025000008947 */ /* 0x000fea0003800000 */
[----:B------:R-:W-:-:S13]  /*91d0*/  ISETP.NE.AND P0, PT, R0, 0x2c, PT ;  /* 0x0000002c0000780c */ /* 0x000fda0003f05270 */
[----:B------:R-:W-:Y:S05]  /*91e0*/  @P0 BRA `(.L_x_2372) ;  /* 0x000000f000000947 */ /* 0x000fea0003800000 */
[----:B-1---5:R-:W-:Y:S02]  /*91f0*/  SHF.R.U32.HI R4, RZ, 0x17, R22 ;  /* 0x00000017ff047819 */ /* 0x022fe40000011616 */
        /* <DEDUP_REMOVED lines=14> */
.L_x_2372:
        /* <DEDUP_REMOVED lines=19> */
[----:B------:R-:W-:Y:S05]  /*9410*/  BRA `(.L_x_2373) ;  /* 0x0000005000007947 */ /* 0x000fea0003800000 */
.L_x_2400:
[----:B-1---5:R-:W0:Y:S02]  /*9420*/  F2I.U64.TRUNC R22, R22 ;  /* 0x0000001600167311 */ /* 0x022e24000020d800 */
[----:B0-----:R0:W-:Y:S01]  /*9430*/  STG.E.64 [R8.64], R22 ;  /* 0x0000001608007986 */ /* 0x0011e2000c101b24 */
[----:B------:R-:W-:Y:S05]  /*9440*/  BRA `(.L_x_2373) ;  /* 0x0000002000007947 */ /* 0x000fea0003800000 */
.L_x_2399:
[----:B-1---5:R-:W0:Y:S02]  /*9450*/  F2I.FTZ.U32.TRUNC.NTZ R3, R22 ;  /* 0x0000001600037305 */ /* 0x022e24000021f000 */
[----:B0-----:R0:W-:Y:S02]  /*9460*/  STG.E [R8.64], R3 ;  /* 0x0000000308007986 */ /* 0x0011e4000c101924 */
.L_x_2373:
[----:B------:R-:W-:-:S04]  /*9470*/  IADD3 R27, R27, 0x80, RZ ;  /* 0x000000801b1b7810 */ /* 0x000fc80007ffe0ff */
[----:B------:R-:W-:-:S13]  /*9480*/  ISETP.GE.AND P0, PT, R27, R26, PT ;  /* 0x0000001a1b00720c */ /* 0x000fda0003f06270 */
        /* <DEDUP_REMOVED lines=20> */
.L_x_2404:
[----:B------:R-:W0:Y:S02]  /*95d0*/  F2I.S64.TRUNC R24, R24 ;  /* 0x0000001800187311 */ /* 0x000e24000020d900 */
[----:B0-----:R-:W-:-:S05]  /*95e0*/  IMAD.MOV.U32 R3, RZ, RZ, R24 ;  /* 0x000000ffff037224 */ /* 0x001fca00078e0018 */
[----:B------:R0:W-:Y:S01]  /*95f0*/  STG.E.U8 [R8.64], R3 ;  /* 0x0000000308007986 */ /* 0x0001e2000c101124 */
[----:B------:R-:W-:Y:S05]  /*9600*/  BRA `(.L_x_2406) ;  /* 0x00000d3000007947 */ /* 0x000fea0003800000 */
.L_x_2403:
        /* <DEDUP_REMOVED lines=9> */
.L_x_2408:
[----:B------:R-:W0:Y:S02]  /*96a0*/  F2I.FTZ.TRUNC.NTZ R3, R24 ;  /* 0x0000001800037305 */ /* 0x000e24000021f100 */
[----:B0-----:R0:W-:Y:S01]  /*96b0*/  STG.E [R8.64], R3 ;  /* 0x0000000308007986 */ /* 0x0011e2000c101924 */
[----:B------:R-:W-:Y:S05]  /*96c0*/  BRA `(.L_x_2406) ;  /* 0x00000c7000007947 */ /* 0x000fea0003800000 */
.L_x_2407:
[----:B------:R-:W0:Y:S02]  /*96d0*/  F2I.FTZ.TRUNC.NTZ R3, R24 ;  /* 0x0000001800037305 */ /* 0x000e24000021f100 */
[----:B0-----:R0:W-:Y:S01]  /*96e0*/  STG.E.U16 [R8.64], R3 ;  /* 0x0000000308007986 */ /* 0x0011e2000c101524 */
[----:B------:R-:W-:Y:S05]  /*96f0*/  BRA `(.L_x_2406) ;  /* 0x00000c4000007947 */ /* 0x000fea0003800000 */
.L_x_2402:
        /* <DEDUP_REMOVED lines=8> */
.L_x_2410:
[----:B------:R-:W-:-:S05]  /*9780*/  F2FP.PACK_AB R24, RZ, R24 ;  /* 0x00000018ff18723e */ /* 0x000fca00000000ff */
[----:B------:R0:W-:Y:S01]  /*9790*/  STG.E.U16 [R8.64], R24 ;  /* 0x0000001808007986 */ /* 0x0001e2000c101524 */
[----:B------:R-:W-:Y:S05]  /*97a0*/  BRA `(.L_x_2406) ;  /* 0x00000b9000007947 */ /* 0x000fea0003800000 */
.L_x_2409:
        /* <DEDUP_REMOVED lines=9> */
.L_x_2412:
[----:B------:R-:W-:-:S04]  /*9840*/  F2FP.PACK_AB R3, RZ, R24 ;  /* 0x00000018ff03723e */ /* 0x000fc800000000ff */
[----:B------:R-:W-:-:S05]  /*9850*/  PRMT R3, R3, 0x5410, RZ ;  /* 0x0000541003037816 */ /* 0x000fca00000000ff */
[----:B------:R0:W-:Y:S01]  /*9860*/  STG.E [R8.64], R3 ;  /* 0x0000000308007986 */ /* 0x0001e2000c101924 */
[----:B------:R-:W-:Y:S05]  /*9870*/  BRA `(.L_x_2406) ;  /* 0x00000ac000007947 */ /* 0x000fea0003800000 */
.L_x_2411:
[----:B------:R-:W-:-:S06]  /*9880*/  FMUL.FTZ R4, R24, 1 ;  /* 0x3f80000018047820 */ /* 0x000fcc0000410000 */
[----:B------:R-:W0:Y:S02]  /*9890*/  F2F.F64.F32 R4, R4 ;  /* 0x0000000400047310 */ /* 0x000e240000201800 */
[----:B0-----:R0:W-:Y:S01]  /*98a0*/  STG.E.64 [R8.64], R4 ;  /* 0x0000000408007986 */ /* 0x0011e2000c101b24 */
[----:B------:R-:W-:Y:S05]  /*98b0*/  BRA `(.L_x_2406) ;  /* 0x00000a8000007947 */ /* 0x000fea0003800000 */
.L_x_2401:
        /* <DEDUP_REMOVED lines=12> */
.L_x_2415:
[----:B------:R-:W-:Y:S01]  /*9980*/  FMUL.FTZ R4, R24, 1 ;  /* 0x3f80000018047820 */ /* 0x000fe20000410000 */
[----:B------:R-:W-:-:S05]  /*9990*/  CS2R R6, SRZ ;  /* 0x0000000000067805 */ /* 0x000fca000001ff00 */
[----:B------:R-:W0:Y:S02]  /*99a0*/  F2F.F64.F32 R4, R4 ;  /* 0x0000000400047310 */ /* 0x000e240000201800 */
[----:B0-----:R0:W-:Y:S01]  /*99b0*/  STG.E.128 [R8.64], R4 ;  /* 0x0000000408007986 */ /* 0x0011e2000c101d24 */
[----:B------:R-:W-:Y:S05]  /*99c0*/  BRA `(.L_x_2406) ;  /* 0x0000097000007947 */ /* 0x000fea0003800000 */
.L_x_2414:
        /* <DEDUP_REMOVED lines=20> */
.L_x_2419:
[----:B------:R-:W-:Y:S05]  /*9b10*/  BSYNC B0 ;  /* 0x0000000000007941 */ /* 0x000fea0003800000 */
.L_x_2418:
[----:B------:R-:W-:-:S05]  /*9b20*/  LOP3.LUT R5, R0, R5, RZ, 0xfc, !PT ;  /* 0x0000000500057212 */ /* 0x000fca00078efcff */
[----:B------:R0:W-:Y:S01]  /*9b30*/  STG.E.U8 [R8.64], R5 ;  /* 0x0000000508007986 */ /* 0x0001e2000c101124 */
[----:B------:R-:W-:Y:S05]  /*9b40*/  BRA `(.L_x_2406) ;  /* 0x000007f000007947 */ /* 0x000fea0003800000 */
.L_x_2417:
[----:B------:R-:W-:Y:S01]  /*9b50*/  LOP3.LUT R4, R24, 0x7fffffff, RZ, 0xc0, !PT ;  /* 0x7fffffff18047812 */ /* 0x000fe200078ec0ff */
        /* <DEDUP_REMOVED lines=11> */
.L_x_2421:
[----:B------:R-:W-:Y:S01]  /*9c10*/  IMAD.MOV.U32 R0, RZ, RZ, 0x7f ;  /* 0x0000007fff007424 */ /* 0x000fe200078e00ff */
[----:B------:R-:W-:-:S04]  /*9c20*/  ISETP.GT.U32.AND P0, PT, R4, 0x7f800000, PT ;  /* 0x7f8000000400780c */ /* 0x000fc80003f04070 */
[----:B------:R-:W-:-:S04]  /*9c30*/  SEL R0, R0, 0x7c, P0 ;  /* 0x0000007c00007807 */ /* 0x000fc80000000000 */
.L_x_2422:
[----:B------:R-:W-:Y:S05]  /*9c40*/  BSYNC B0 ;  /* 0x0000000000007941 */ /* 0x000fea0003800000 */
.L_x_2420:
[----:B------:R-:W-:-:S04]  /*9c50*/  LOP3.LUT R24, R24, 0x80000000, RZ, 0xc0, !PT ;  /* 0x8000000018187812 */ /* 0x000fc800078ec0ff */
[----:B------:R-:W-:-:S04]  /*9c60*/  SHF.R.U32.HI R3, RZ, 0x18, R24 ;  /* 0x00000018ff037819 */ /* 0x000fc80000011618 */
[----:B------:R-:W-:-:S05]  /*9c70*/  LOP3.LUT R3, R0, R3, RZ, 0xfc, !PT ;  /* 0x0000000300037212 */ /* 0x000fca00078efcff */
[----:B------:R0:W-:Y:S01]  /*9c80*/  STG.E.U8 [R8.64], R3 ;  /* 0x0000000308007986 */ /* 0x0001e2000c101124 */
[----:B------:R-:W-:Y:S05]  /*9c90*/  BRA `(.L_x_2406) ;  /* 0x000006a000007947 */ /* 0x000fea0003800000 */
.L_x_2416:
[----:B------:R-:W-:-:S05]  /*9ca0*/  F2FP.BF16.PACK_AB R24, RZ, R24 ;  /* 0x00000018ff18723e */ /* 0x000fca00000010ff */
[----:B------:R0:W-:Y:S01]  /*9cb0*/  STG.E.U16 [R8.64], R24 ;  /* 0x0000001808007986 */ /* 0x0001e2000c101524 */
[----:B------:R-:W-:Y:S05]  /*9cc0*/  BRA `(.L_x_2406) ;  /* 0x0000067000007947 */ /* 0x000fea0003800000 */
.L_x_2413:
        /* <DEDUP_REMOVED lines=11> */
.L_x_2425:
        /* <DEDUP_REMOVED lines=16> */
.L_x_2428:
[----:B------:R-:W-:-:S04]  /*9e80*/  LOP3.LUT R24, R24, 0x80000000, RZ, 0xc0, !PT ;  /* 0x8000000018187812 */ /* 0x000fc800078ec0ff */
[----:B------:R-:W-:-:S04]  /*9e90*/  SHF.R.U32.HI R3, RZ, 0x18, R24 ;  /* 0x00000018ff037819 */ /* 0x000fc80000011618 */
[----:B------:R-:W-:-:S04]  /*9ea0*/  LOP3.LUT R0, R0, R3, RZ, 0xfc, !PT ;  /* 0x0000000300007212 */ /* 0x000fc800078efcff */
[----:B------:R-:W-:Y:S02]  /*9eb0*/  PRMT R4, R0, 0x7610, R4 ;  /* 0x0000761000047816 */ /* 0x000fe40000000004 */
.L_x_2427:
[----:B------:R-:W-:Y:S05]  /*9ec0*/  BSYNC B0 ;  /* 0x0000000000007941 */ /* 0x000fea0003800000 */
.L_x_2426:
[----:B------:R0:W-:Y:S01]  /*9ed0*/  STG.E.U8 [R8.64], R4 ;  /* 0x0000000408007986 */ /* 0x0001e2000c101124 */
[----:B------:R-:W-:Y:S05]  /*9ee0*/  BRA `(.L_x_2406) ;  /* 0x0000045000007947 */ /* 0x000fea0003800000 */
.L_x_2424:
        /* <DEDUP_REMOVED lines=16> */
.L_x_2431:
[----:B------:R-:W-:-:S04]  /*9ff0*/  LOP3.LUT R24, R24, 0x80000000, RZ, 0xc0, !PT ;  /* 0x8000000018187812 */ /* 0x000fc800078ec0ff */
[----:B------:R-:W-:-:S04]  /*a000*/  SHF.R.U32.HI R3, RZ, 0x18, R24 ;  /* 0x00000018ff037819 */ /* 0x000fc80000011618 */
[----:B------:R-:W-:-:S04]  /*a010*/  LOP3.LUT R0, R0, R3, RZ, 0xfc, !PT ;  /* 0x0000000300007212 */ /* 0x000fc800078efcff */
[----:B------:R-:W-:Y:S02]  /*a020*/  PRMT R4, R0, 0x7610, R4 ;  /* 0x0000761000047816 */ /* 0x000fe40000000004 */
.L_x_2430:
[----:B------:R-:W-:Y:S05]  /*a030*/  BSYNC B0 ;  /* 0x0000000000007941 */ /* 0x000fea0003800000 */
.L_x_2429:
[----:B------:R0:W-:Y:S01]  /*a040*/  STG.E.U8 [R8.64], R4 ;  /* 0x0000000408007986 */ /* 0x0001e2000c101124 */
[----:B------:R-:W-:Y:S05]  /*a050*/  BRA `(.L_x_2406) ;  /* 0x000002e000007947 */ /* 0x000fea0003800000 */
.L_x_2423:
        /* <DEDUP_REMOVED lines=21> */
.L_x_2405:
        /* <DEDUP_REMOVED lines=18> */
[----:B0-23--:R-:W-:Y:S05]  /*a2d0*/  CALL.ABS.NOINC R14 ;  /* 0x000000000e007343 */ /* 0x00dfea0003c00000 */
[----:B------:R-:W-:Y:S05]  /*a2e0*/  BRA `(.L_x_2406) ;  /* 0x0000005000007947 */ /* 0x000fea0003800000 */
.L_x_2433:
[----:B------:R-:W0:Y:S02]  /*a2f0*/  F2I.U64.TRUNC R24, R24 ;  /* 0x0000001800187311 */ /* 0x000e24000020d800 */
[----:B0-----:R0:W-:Y:S01]  /*a300*/  STG.E.64 [R8.64], R24 ;  /* 0x0000001808007986 */ /* 0x0011e2000c101b24 */
[----:B------:R-:W-:Y:S05]  /*a310*/  BRA `(.L_x_2406) ;  /* 0x0000002000007947 */ /* 0x000fea0003800000 */
.L_x_2432:
[----:B------:R-:W0:Y:S02]  /*a320*/  F2I.FTZ.U32.TRUNC.NTZ R3, R24 ;  /* 0x0000001800037305 */ /* 0x000e24000021f000 */
[----:B0-----:R0:W-:Y:S02]  /*a330*/  STG.E [R8.64], R3 ;  /* 0x0000000308007986 */ /* 0x0011e4000c101924 */
.L_x_2406:
[----:B------:R-:W-:Y:S02]  /*a340*/  IADD3 R27, R27, 0x80, RZ ;  /* 0x000000801b1b7810 */ /* 0x000fe40007ffe0ff */
.L_x_2367:
[----:B------:R-:W-:Y:S05]  /*a350*/  BSYNC B6 ;  /* 0x0000000000067941 */ /* 0x000fea0003800000 */
.L_x_2366:
[----:B------:R-:W-:-:S13]  /*a360*/  ISETP.GE.AND P0, PT, R27, R26, PT ;  /* 0x0000001a1b00720c */ /* 0x000fda0003f06270 */
[----:B------:R-:W-:Y:S05]  /*a370*/  @P0 EXIT ;  /* 0x000000000000094d */ /* 0x000fea0003800000 */
[----:B------:R-:W-:Y:S01]  /*a380*/  PRMT R0, R17, 0x9910, RZ ;  /* 0x0000991011007816 */ /* 0x000fe200000000ff */
[----:B------:R-:W-:-:S03]  /*a390*/  IMAD R2, R2, 0x200, R27 ;  /* 0x0000020002027824 */ /* 0x000fc600078e021b */
[----:B------:R-:W-:Y:S01]  /*a3a0*/  ISETP.GT.AND P1, PT, R0, 0x9, PT ;  /* 0x000000090000780c */ /* 0x000fe20003f24270 */
[----:B------:R-:W-:-:S05]  /*a3b0*/  IMAD R2, R2, c[0x0][0x1a4], RZ ;  /* 0x0000690002027a24 */ /* 0x000fca00078e02ff */
[----:B------:R-:W-:-:S05]  /*a3c0*/  IADD3 R2, P0, R2, c[0x0][0x178], RZ ;  /* 0x00005e0002027a10 */ /* 0x000fca0007f1e0ff */
[----:B0-----:R-:W-:Y:S02]  /*a3d0*/  IMAD.X R3, RZ, RZ, c[0x0][0x17c], P0 ;  /* 0x00005f00ff037624 */ /* 0x001fe400000e06ff */
        /* <DEDUP_REMOVED lines=9> */
[----:B-----5:R-:W0:Y:S02]  /*a470*/  F2I.FTZ.TRUNC.NTZ R5, R16 ;  /* 0x0000001000057305 */ /* 0x020e24000021f100 */
[----:B0-----:R-:W-:Y:S01]  /*a480*/  STG.E.U8 [R2.64], R5 ;  /* 0x0000000502007986 */ /* 0x001fe2000c101124 */
[----:B------:R-:W-:Y:S05]  /*a490*/  EXIT ;  /* 0x000000000000794d */ /* 0x000fea0003800000 */
.L_x_2437:
[----:B-----5:R-:W0:Y:S02]  /*a4a0*/  F2I.S64.TRUNC R16, R16 ;  /* 0x0000001000107311 */ /* 0x020e24000020d900 */
[----:B0-----:R-:W-:-:S05]  /*a4b0*/  IMAD.MOV.U32 R5, RZ, RZ, R16 ;  /* 0x000000ffff057224 */ /* 0x001fca00078e0010 */
[----:B------:R-:W-:Y:S01]  /*a4c0*/  STG.E.U8 [R2.64], R5 ;  /* 0x0000000502007986 */ /* 0x000fe2000c101124 */
[----:B------:R-:W-:Y:S05]  /*a4d0*/  EXIT ;  /* 0x000000000000794d */ /* 0x000fea0003800000 */
.L_x_2436:
[----:B------:R-:W-:-:S13]  /*a4e0*/  ISETP.NE.AND P0, PT, R0, 0x2, PT ;  /* 0x000000020000780c */ /* 0x000fda0003f05270 */
[----:B------:R-:W-:Y:S05]  /*a4f0*/  @!P0 BRA `(.L_x_2439) ;  /* 0x000000a000008947 */ /* 0x000fea0003800000 */
[----:B------:R-:W-:-:S13]  /*a500*/  ISETP.NE.AND P0, PT, R0, 0x3, PT ;  /* 0x000000030000780c */ /* 0x000fda0003f05270 */
[----:B------:R-:W-:Y:S05]  /*a510*/  @!P0 BRA `(.L_x_2440) ;  /* 0x0000005000008947 */ /* 0x000fea0003800000 */
[----:B------:R-:W-:-:S13]  /*a520*/  ISETP.NE.AND P0, PT, R0, 0x4, PT ;  /* 0x000000040000780c */ /* 0x000fda0003f05270 */
[----:B------:R-:W-:Y:S05]  /*a530*/  @P0 BRA `(.L_x_2438) ;  /* 0x00000b4000000947 */ /* 0x000fea0003800000 */
[----:B-----5:R-:W0:Y:S02]  /*a540*/  F2I.S64.TRUNC R16, R16 ;  /* 0x0000001000107311 */ /* 0x020e24000020d900 */
[----:B0-----:R-:W-:Y:S01]  /*a550*/  STG.E.64 [R2.64], R16 ;  /* 0x0000001002007986 */ /* 0x001fe2000c101b24 */
[----:B------:R-:W-:Y:S05]  /*a560*/  EXIT ;  /* 0x000000000000794d */ /* 0x000fea0003800000 */
.L_x_2440:
[----:B-----5:R-:W0:Y:S02]  /*a570*/  F2I.FTZ.TRUNC.NTZ R5, R16 ;  /* 0x0000001000057305 */ /* 0x020e24000021f100 */
[----:B0-----:R-:W-:Y:S01]  /*a580*/  STG.E [R2.64], R5 ;  /* 0x0000000502007986 */ /* 0x001fe2000c101924 */
[----:B------:R-:W-:Y:S05]  /*a590*/  EXIT ;  /* 0x000000000000794d */ /* 0x000fea0003800000 */
.L_x_2439:
[----:B-----5:R-:W0:Y:S02]  /*a5a0*/  F2I.FTZ.TRUNC.NTZ R5, R16 ;  /* 0x0000001000057305 */ /* 0x020e24000021f100 */
[----:B0-----:R-:W-:Y:S01]  /*a5b0*/  STG.E.U16 [R2.64], R5 ;  /* 0x0000000502007986 */ /* 0x001fe2000c101524 */
[----:B------:R-:W-:Y:S05]  /*a5c0*/  EXIT ;  /* 0x000000000000794d */ /* 0x000fea0003800000 */
.L_x_2435:
[----:B------:R-:W-:-:S13]  /*a5d0*/  ISETP.GT.AND P0, PT, R0, 0x6, PT ;  /* 0x000000060000780c */ /* 0x000fda0003f04270 */
[----:B------:R-:W-:Y:S05]  /*a5e0*/  @P0 BRA `(.L_x_2441) ;  /* 0x0000009000000947 */ /* 0x000fea0003800000 */
[----:B------:R-:W-:-:S13]  /*a5f0*/  ISETP.NE.AND P0, PT, R0, 0x5, PT ;  /* 0x000000050000780c */ /* 0x000fda0003f05270 */
[----:B------:R-:W-:Y:S05]  /*a600*/  @!P0 BRA `(.L_x_2442) ;  /* 0x0000004000008947 */ /* 0x000fea0003800000 */
[----:B------:R-:W-:-:S13]  /*a610*/  ISETP.NE.AND P0, PT, R0, 0x6, PT ;  /* 0x000000060000780c */ /* 0x000fda0003f05270 */
[----:B------:R-:W-:Y:S05]  /*a620*/  @P0 BRA `(.L_x_2438) ;  /* 0x00000a5000000947 */ /* 0x000fea0003800000 */
[----:B-----5:R-:W-:Y:S01]  /*a630*/  STG.E [R2.64], R16 ;  /* 0x0000001002007986 */ /* 0x020fe2000c101924 */
[----:B------:R-:W-:Y:S05]  /*a640*/  EXIT ;  /* 0x000000000000794d */ /* 0x000fea0003800000 */
.L_x_2442:
[----:B-----5:R-:W-:-:S05]  /*a650*/  F2FP.PACK_AB R16, RZ, R16 ;  /* 0x00000010ff10723e */ /* 0x020fca00000000ff */
[----:B------:R-:W-:Y:S01]  /*a660*/  STG.E.U16 [R2.64], R16 ;  /* 0x0000001002007986 */ /* 0x000fe2000c101524 */
[----:B------:R-:W-:Y:S05]  /*a670*/  EXIT ;  /* 0x000000000000794d */ /* 0x000fea0003800000 */
.L_x_2441:
[----:B------:R-:W-:-:S13]  /*a680*/  ISETP.NE.AND P0, PT, R0, 0x7, PT ;  /* 0x000000070000780c */ /* 0x000fda0003f05270 */
[----:B------:R-:W-:Y:S05]  /*a690*/  @!P0 BRA `(.L_x_2443) ;  /* 0x000000b000008947 */ /* 0x000fea0003800000 */
[----:B------:R-:W-:-:S13]  /*a6a0*/  ISETP.NE.AND P0, PT, R0, 0x8, PT ;  /* 0x000000080000780c */ /* 0x000fda0003f05270 */
[----:B------:R-:W-:Y:S05]  /*a6b0*/  @!P0 BRA `(.L_x_2444) ;  /* 0x0000005000008947 */ /* 0x000fea0003800000 */
[----:B------:R-:W-:-:S13]  /*a6c0*/  ISETP.NE.AND P0, PT, R0, 0x9, PT ;  /* 0x000000090000780c */ /* 0x000fda0003f05270 */
[----:B------:R-:W-:Y:S05]  /*a6d0*/  @P0 BRA `(.L_x_2438) ;  /* 0x000009a000000947 */ /* 0x000fea0003800000 */
[----:B------:R-:W-:-:S05]  /*a6e0*/  IMAD.MOV.U32 R17, RZ, RZ, RZ ;  /* 0x000000ffff117224 */ /* 0x000fca00078e00ff */
[----:B-----5:R-:W-:Y:S01]  /*a6f0*/  STG.E.64 [R2.64], R16 ;  /* 0x0000001002007986 */ /* 0x020fe2000c101b24 */
[----:B------:R-:W-:Y:S05]  /*a700*/  EXIT ;  /* 0x000000000000794d */ /* 0x000fea0003800000 */
.L_x_2444:
[----:B-----5:R-:W-:-:S04]  /*a710*/  F2FP.PACK_AB R5, RZ, R16 ;  /* 0x00000010ff05723e */ /* 0x020fc800000000ff */
[----:B------:R-:W-:-:S05]  /*a720*/  PRMT R5, R5, 0x5410, RZ ;  /* 0x0000541005057816 */ /* 0x000fca00000000ff */
[----:B------:R-:W-:Y:S01]  /*a730*/  STG.E [R2.64], R5 ;  /* 0x0000000502007986 */ /* 0x000fe2000c101924 */
[----:B------:R-:W-:Y:S05]  /*a740*/  EXIT ;  /* 0x000000000000794d */ /* 0x000fea0003800000 */
.L_x_2443:
[----:B-----5:R-:W-:-:S06]  /*a750*/  FMUL.FTZ R4, R16, 1 ;  /* 0x3f80000010047820 */ /* 0x020fcc0000410000 */
[----:B------:R-:W0:Y:S02]  /*a760*/  F2F.F64.F32 R4, R4 ;  /* 0x0000000400047310 */ /* 0x000e240000201800 */
[----:B0-----:R-:W-:Y:S01]  /*a770*/  STG.E.64 [R2.64], R4 ;  /* 0x0000000402007986 */ /* 0x001fe2000c101b24 */
[----:B------:R-:W-:Y:S05]  /*a780*/  EXIT ;  /* 0x000000000000794d */ /* 0x000fea0003800000 */
.L_x_2434:
        /* <DEDUP_REMOVED lines=8> */
[----:B-----5:R-:W-:-:S04]  /*a810*/  FSETP.NEU.FTZ.AND P0, PT, R16, RZ, PT ;  /* 0x000000ff1000720b */ /* 0x020fc80003f1d000 */
[----:B------:R-:W-:-:S05]  /*a820*/  SEL R5, RZ, 0x1, !P0 ;  /* 0x00000001ff057807 */ /* 0x000fca0004000000 */
[----:B------:R-:W-:Y:S01]  /*a830*/  STG.E.U8 [R2.64], R5 ;  /* 0x0000000502007986 */ /* 0x000fe2000c101124 */
[----:B------:R-:W-:Y:S05]  /*a840*/  EXIT ;  /* 0x000000000000794d */ /* 0x000fea0003800000 */
.L_x_2447:
[----:B-----5:R-:W-:Y:S01]  /*a850*/  FMUL.FTZ R4, R16, 1 ;  /* 0x3f80000010047820 */ /* 0x020fe20000410000 */
[----:B------:R-:W-:-:S05]  /*a860*/  CS2R R6, SRZ ;  /* 0x0000000000067805 */ /* 0x000fca000001ff00 */
[----:B------:R-:W0:Y:S02]  /*a870*/  F2F.F64.F32 R4, R4 ;  /* 0x0000000400047310 */ /* 0x000e240000201800 */
[----:B0-----:R-:W-:Y:S01]  /*a880*/  STG.E.128 [R2.64], R4 ;  /* 0x0000000402007986 */ /* 0x001fe2000c101d24 */
[----:B------:R-:W-:Y:S05]  /*a890*/  EXIT ;  /* 0x000000000000794d */ /* 0x000fea0003800000 */
.L_x_2446:
        /* <DEDUP_REMOVED lines=20> */
.L_x_2451:
[----:B------:R-:W-:Y:S05]  /*a9e0*/  BSYNC B0 ;  /* 0x0000000000007941 */ /* 0x000fea0003800000 */
.L_x_2450:
[----:B------:R-:W-:-:S05]  /*a9f0*/  LOP3.LUT R7, R0, R7, RZ, 0xfc, !PT ;  /* 0x0000000700077212 */ /* 0x000fca00078efcff */
[----:B------:R-:W-:Y:S01]  /*aa00*/  STG.E.U8 [R2.64], R7 ;  /* 0x0000000702007986 */ /* 0x000fe2000c101124 */
[----:B------:R-:W-:Y:S05]  /*aa10*/  EXIT ;  /* 0x000000000000794d */ /* 0x000fea0003800000 */
.L_x_2449:
[----:B-----5:R-:W-:Y:S01]  /*aa20*/  LOP3.LUT R4, R16, 0x7fffffff, RZ, 0xc0, !PT ;  /* 0x7fffffff10047812 */ /* 0x020fe200078ec0ff */
        /* <DEDUP_REMOVED lines=11> */
.L_x_2453:
[----:B------:R-:W-:Y:S01]  /*aae0*/  IMAD.MOV.U32 R0, RZ, RZ, 0x7f ;  /* 0x0000007fff007424 */ /* 0x000fe200078e00ff */
[----:B------:R-:W-:-:S04]  /*aaf0*/  ISETP.GT.U32.AND P0, PT, R4, 0x7f800000, PT ;  /* 0x7f8000000400780c */ /* 0x000fc80003f04070 */
[----:B------:R-:W-:-:S04]  /*ab00*/  SEL R0, R0, 0x7c, P0 ;  /* 0x0000007c00007807 */ /* 0x000fc80000000000 */
.L_x_2454:
[----:B------:R-:W-:Y:S05]  /*ab10*/  BSYNC B0 ;  /* 0x0000000000007941 */ /* 0x000fea0003800000 */
.L_x_2452:
[----:B------:R-:W-:-:S04]  /*ab20*/  LOP3.LUT R16, R16, 0x80000000, RZ, 0xc0, !PT ;  /* 0x8000000010107812 */ /* 0x000fc800078ec0ff */
[----:B------:R-:W-:-:S04]  /*ab30*/  SHF.R.U32.HI R5, RZ, 0x18, R16 ;  /* 0x00000018ff057819 */ /* 0x000fc80000011610 */
[----:B------:R-:W-:-:S05]  /*ab40*/  LOP3.LUT R5, R0, R5, RZ, 0xfc, !PT ;  /* 0x0000000500057212 */ /* 0x000fca00078efcff */
[----:B------:R-:W-:Y:S01]  /*ab50*/  STG.E.U8 [R2.64], R5 ;  /* 0x0000000502007986 */ /* 0x000fe2000c101124 */
[----:B------:R-:W-:Y:S05]  /*ab60*/  EXIT ;  /* 0x000000000000794d */ /* 0x000fea0003800000 */
.L_x_2448:
[----:B-----5:R-:W-:-:S05]  /*ab70*/  F2FP.BF16.PACK_AB R16, RZ, R16 ;  /* 0x00000010ff10723e */ /* 0x020fca00000010ff */
[----:B------:R-:W-:Y:S01]  /*ab80*/  STG.E.U16 [R2.64], R16 ;  /* 0x0000001002007986 */ /* 0x000fe2000c101524 */
[----:B------:R-:W-:Y:S05]  /*ab90*/  EXIT ;  /* 0x000000000000794d */ /* 0x000fea0003800000 */
.L_x_2445:
        /* <DEDUP_REMOVED lines=8> */
[----:B-----5:R-:W0:Y:S02]  /*ac20*/  F2I.FTZ.U32.TRUNC.NTZ R5, R16 ;  /* 0x0000001000057305 */ /* 0x020e24000021f000 */
[----:B0-----:R-:W-:Y:S01]  /*ac30*/  STG.E.U16 [R2.64], R5 ;  /* 0x0000000502007986 */ /* 0x001fe2000c101524 */
[----:B------:R-:W-:Y:S05]  /*ac40*/  EXIT ;  /* 0x000000000000794d */ /* 0x000fea0003800000 */
.L_x_2457:
        /* <DEDUP_REMOVED lines=16> */
.L_x_2460:
[----:B------:R-:W-:-:S04]  /*ad50*/  LOP3.LUT R16, R16, 0x80000000, RZ, 0xc0, !PT ;  /* 0x8000000010107812 */ /* 0x000fc800078ec0ff */
[----:B------:R-:W-:-:S04]  /*ad60*/  SHF.R.U32.HI R5, RZ, 0x18, R16 ;  /* 0x00000018ff057819 */ /* 0x000fc80000011610 */
[----:B------:R-:W-:-:S04]  /*ad70*/  LOP3.LUT R4, R4, R5, RZ, 0xfc, !PT ;  /* 0x0000000504047212 */ /* 0x000fc800078efcff */
[----:B------:R-:W-:Y:S02]  /*ad80*/  PRMT R0, R4, 0x7610, R0 ;  /* 0x0000761004007816 */ /* 0x000fe40000000000 */
.L_x_2459:
[----:B------:R-:W-:Y:S05]  /*ad90*/  BSYNC B0 ;  /* 0x0000000000007941 */ /* 0x000fea0003800000 */
.L_x_2458:
[----:B------:R-:W-:Y:S01]  /*ada0*/  STG.E.U8 [R2.64], R0 ;  /* 0x0000000002007986 */ /* 0x000fe2000c101124 */
[----:B------:R-:W-:Y:S05]  /*adb0*/  EXIT ;  /* 0x000000000000794d */ /* 0x000fea0003800000 */
.L_x_2456:
        /* <DEDUP_REMOVED lines=16> */
.L_x_2463:
[----:B------:R-:W-:-:S04]  /*aec0*/  LOP3.LUT R16, R16, 0x80000000, RZ, 0xc0, !PT ;  /* 0x8000000010107812 */ /* 0x000fc800078ec0ff */
[----:B------:R-:W-:-:S04]  /*aed0*/  SHF.R.U32.HI R5, RZ, 0x18, R16 ;  /* 0x00000018ff057819 */ /* 0x000fc80000011610 */
[----:B------:R-:W-:-:S04]  /*aee0*/  LOP3.LUT R4, R4, R5, RZ, 0xfc, !PT ;  /* 0x0000000504047212 */ /* 0x000fc800078efcff */
[----:B------:R-:W-:Y:S02]  /*aef0*/  PRMT R0, R4, 0x7610, R0 ;  /* 0x0000761004007816 */ /* 0x000fe40000000000 */
.L_x_2462:
[----:B------:R-:W-:Y:S05]  /*af00*/  BSYNC B0 ;  /* 0x0000000000007941 */ /* 0x000fea0003800000 */
.L_x_2461:
[----:B------:R-:W-:Y:S01]  /*af10*/  STG.E.U8 [R2.64], R0 ;  /* 0x0000000002007986 */ /* 0x000fe2000c101124 */
[----:B------:R-:W-:Y:S05]  /*af20*/  EXIT ;  /* 0x000000000000794d */ /* 0x000fea0003800000 */
.L_x_2455:
[----:B------:R-:W-:-:S13]  /*af30*/  ISETP.NE.AND P0, PT, R0, 0x1c, PT ;  /* 0x0000001c0000780c */ /* 0x000fda0003f05270 */
[----:B------:R-:W-:Y:S05]  /*af40*/  @!P0 BRA `(.L_x_2464) ;  /* 0x000002a000008947 */ /* 0x000fea0003800000 */
[----:B------:R-:W-:-:S13]  /*af50*/  ISETP.NE.AND P0, PT, R0, 0x1d, PT ;  /* 0x0000001d0000780c */ /* 0x000fda0003f05270 */
[----:B------:R-:W-:Y:S05]  /*af60*/  @!P0 BRA `(.L_x_2465) ;  /* 0x0000025000008947 */ /* 0x000fea0003800000 */
[----:B------:R-:W-:-:S13]  /*af70*/  ISETP.NE.AND P0, PT, R0, 0x2c, PT ;  /* 0x0000002c0000780c */ /* 0x000fda0003f05270 */
[----:B------:R-:W-:Y:S05]  /*af80*/  @P0 BRA `(.L_x_2438) ;  /* 0x000000f000000947 */ /* 0x000fea0003800000 */
[----:B-----5:R-:W-:Y:S02]  /*af90*/  SHF.R.U32.HI R4, RZ, 0x17, R16 ;  /* 0x00000017ff047819 */ /* 0x020fe40000011610 */
        /* <DEDUP_REMOVED lines=14> */
.L_x_2438:
        /* <DEDUP_REMOVED lines=18> */
[----:B0123-5:R-:W-:Y:S05]  /*b1a0*/  CALL.ABS.NOINC R2 ;  /* 0x0000000002007343 */ /* 0x02ffea0003c00000 */
[----:B------:R-:W-:Y:S05]  /*b1b0*/  EXIT ;  /* 0x000000000000794d */ /* 0x000fea0003800000 */
.L_x_2465:
[----:B-----5:R-:W0:Y:S02]  /*b1c0*/  F2I.U64.TRUNC R16, R16 ;  /* 0x0000001000107311 */ /* 0x020e24000020d800 */
[----:B0-----:R-:W-:Y:S01]  /*b1d0*/  STG.E.64 [R2.64], R16 ;  /* 0x0000001002007986 */ /* 0x001fe2000c101b24 */
[----:B------:R-:W-:Y:S05]  /*b1e0*/  EXIT ;  /* 0x000000000000794d */ /* 0x000fea0003800000 */
.L_x_2464:
[----:B-----5:R-:W0:Y:S02]  /*b1f0*/  F2I.FTZ.U32.TRUNC.NTZ R5, R16 ;  /* 0x0000001000057305 */ /* 0x020e24000021f000 */
[----:B0-----:R-:W-:Y:S01]  /*b200*/  STG.E [R2.64], R5 ;  /* 0x0000000502007986 */ /* 0x001fe2000c101924 */
[----:B------:R-:W-:Y:S05]  /*b210*/  EXIT ;  /* 0x000000000000794d */ /* 0x000fea0003800000 */
.L_x_2466:
        /* <DEDUP_REMOVED lines=14> */
.L_x_7107:


//--------------------- .text._ZN2at6native18elementwise_kernelILi128ELi2EZNS0_22gpu_kernel_impl_nocastIZZZNS0_65_GLOBAL__N__cd49fe81_27_ActivationSoftplusKernel_cu_9e10b42f_309424softplus_backward_kernelERNS_18TensorIteratorBaseERKN3c106ScalarES9_ENKUlvE_clEvENKUlvE0_clEvEUlffE_EEvS5_RKT_EUliE_EEviT1_ --------------------------
	.section	.text._ZN2at6native18elementwise_kernelILi128ELi2EZNS0_22gpu_kernel_impl_nocastIZZZNS0_65_GLOBAL__N__cd49fe81_27_ActivationSoftplusKernel_cu_9e10b42f_309424softplus_backward_kernelERNS_18TensorIteratorBaseERKN3c106ScalarES9_ENKUlvE_clEvENKUlvE0_clEvEUlffE_EEvS5_RKT_EUliE_EEviT1_,"ax",@progbits
	.sectioninfo	@"SHI_REGISTERS=16"
	.align	128
        .global         _ZN2at6native18elementwise_kernelILi128ELi2EZNS0_22gpu_kernel_impl_nocastIZZZNS0_65_GLOBAL__N__cd49fe81_27_ActivationSoftplusKernel_cu_9e10b42f_309424softplus_backward_kernelERNS_18TensorIteratorBaseERKN3c106ScalarES9_ENKUlvE_clEvENKUlvE0_clEvEUlffE_EEvS5_RKT_EUliE_EEviT1_
        .type           _ZN2at6native18elementwise_kernelILi128ELi2EZNS0_22gpu_kernel_impl_nocastIZZZNS0_65_GLOBAL__N__cd49fe81_27_ActivationSoftplusKernel_cu_9e10b42f_309424softplus_backward_kernelERNS_18TensorIteratorBaseERKN3c106ScalarES9_ENKUlvE_clEvENKUlvE0_clEvEUlffE_EEvS5_RKT_EUliE_EEviT1_,@function
        .size           _ZN2at6native18elementwise_kernelILi128ELi2EZNS0_22gpu_kernel_impl_nocastIZZZNS0_65_GLOBAL__N__cd49fe81_27_ActivationSoftplusKernel_cu_9e10b42f_309424softplus_backward_kernelERNS_18TensorIteratorBaseERKN3c106ScalarES9_ENKUlvE_clEvENKUlvE0_clEvEUlffE_EEvS5_RKT_EUliE_EEviT1_,(.L_x_7108 - _ZN2at6native18elementwise_kernelILi128ELi2EZNS0_22gpu_kernel_impl_nocastIZZZNS0_65_GLOBAL__N__cd49fe81_27_ActivationSoftplusKernel_cu_9e10b42f_309424softplus_backward_kernelERNS_18TensorIteratorBaseERKN3c106ScalarES9_ENKUlvE_clEvENKUlvE0_clEvEUlffE_EEvS5_RKT_EUliE_EEviT1_)
        .other          _ZN2at6native18elementwise_kernelILi128ELi2EZNS0_22gpu_kernel_impl_nocastIZZZNS0_65_GLOBAL__N__cd49fe81_27_ActivationSoftplusKernel_cu_9e10b42f_309424softplus_backward_kernelERNS_18TensorIteratorBaseERKN3c106ScalarES9_ENKUlvE_clEvENKUlvE0_clEvEUlffE_EEvS5_RKT_EUliE_EEviT1_,@"STO_CUDA_ENTRY STV_DEFAULT"
_ZN2at6native18elementwise_kernelILi128ELi2EZNS0_22gpu_kernel_impl_nocastIZZZNS0_65_GLOBAL__N__cd49fe81_27_ActivationSoftplusKernel_cu_9e10b42f_309424softplus_backward_kernelERNS_18TensorIteratorBaseERKN3c106ScalarES9_ENKUlvE_clEvENKUlvE0_clEvEUlffE_EEvS5_RKT_EUliE_EEviT1_:
.text._ZN2at6native18elementwise_kernelILi128ELi2EZNS0_22gpu_kernel_impl_nocastIZZZNS0_65_GLOBAL__N__cd49fe81_27_ActivationSoftplusKernel_cu_9e10b42f_309424softplus_backward_kernelERNS_18TensorIteratorBaseERKN3c106ScalarES9_ENKUlvE_clEvENKUlvE0_clEvEUlffE_EEvS5_RKT_EUliE_EEviT1_:
        /* <DEDUP_REMOVED lines=261> */
.L_x_2469:
[----:B------:R-:W-:-:S04]  /*1050*/  IADD3 R6, P0, R4, c[0x0][0x3d8], RZ ;  /* 0x0000f60004067a10 */ /* 0x000fc80007f1e0ff */
[----:B------:R-:W-:-:S05]  /*1060*/  IADD3.X R7, RZ, c[0x0][0x3dc], RZ, P0, !PT ;  /* 0x0000f700ff077a10 */ /* 0x000fca00007fe4ff */
[----:B------:R-:W2:Y:S01]  /*1070*/  LDG.E R6, [R6.64] ;  /* 0x0000000406067981 */ /* 0x000ea2000c1e1900 */
[----:B------:R-:W-:-:S04]  /*1080*/  IADD3 R4, P0, R2, c[0x0][0x3d0], RZ ;  /* 0x0000f40002047a10 */ /* 0x000fc80007f1e0ff */
[----:B------:R-:W-:-:S05]  /*1090*/  IADD3.X R5, RZ, c[0x0][0x3d4], RZ, P0, !PT ;  /* 0x0000f500ff057a10 */ /* 0x000fca00007fe4ff */
[----:B------:R-:W3:Y:S01]  /*10a0*/  LDG.E R11, [R4.64] ;  /* 0x00000004040b7981 */ /* 0x000ee2000c1e1900 */
[----:B------:R-:W-:Y:S02]  /*10b0*/  IADD3 R8, P1, R0, c[0x0][0x3c8], RZ ;  /* 0x0000f20000087a10 */ /* 0x000fe40007f3e0ff */
[----:B------:R-:W-:Y:S02]  /*10c0*/  IADD3 R3, R3, 0x80, RZ ;  /* 0x0000008003037810 */ /* 0x000fe40007ffe0ff */
[----:B------:R-:W-:Y:S01]  /*10d0*/  IADD3.X R9, RZ, c[0x0][0x3cc], RZ, P1, !PT ;  /* 0x0000f300ff097a10 */ /* 0x000fe20000ffe4ff */
[----:B--2---:R-:W-:-:S05]  /*10e0*/  FMUL.FTZ R2, R6, c[0x0][0x3e0] ;  /* 0x0000f80006027a20 */ /* 0x004fca0000410000 */
[----:B------:R-:W-:-:S13]  /*10f0*/  FSETP.GT.FTZ.AND P0, PT, R2, c[0x0][0x3e4], PT ;  /* 0x0000f90002007a0b */ /* 0x000fda0003f14000 */
[----:B------:R-:W-:-:S06]  /*1100*/  @!P0 FMUL.FTZ R2, R2, 1.4426950216293334961 ;  /* 0x3fb8aa3b02028820 */ /* 0x000fcc0000410000 */
[----:B------:R-:W0:Y:S02]  /*1110*/  @!P0 MUFU.EX2 R2, R2 ;  /* 0x0000000200028308 */ /* 0x000e240000000800 */
[----:B0-----:R-:W-:Y:S02]  /*1120*/  @!P0 FADD.FTZ R10, R2, 1 ;  /* 0x3f800000020a8421 */ /* 0x001fe40000010000 */
[----:B---3--:R-:W-:-:S04]  /*1130*/  @!P0 FMUL.FTZ R0, R11, R2 ;  /* 0x000000020b008220 */ /* 0x008fc80000410000 */
[----:B------:R-:W0:Y:S02]  /*1140*/  @!P0 MUFU.RCP R13, R10 ;  /* 0x0000000a000d8308 */ /* 0x000e240000001000 */
[----:B0-----:R-:W-:-:S05]  /*1150*/  @!P0 FMUL.FTZ R11, R0, R13 ;  /* 0x0000000d000b8220 */ /* 0x001fca0000410000 */
[----:B------:R0:W-:Y:S02]  /*1160*/  STG.E [R8.64], R11 ;  /* 0x0000000b08007986 */ /* 0x0001e4000c101904 */
.L_x_2468:
[----:B------:R-:W-:Y:S05]  /*1170*/  BSYNC B0 ;  /* 0x0000000000007941 */ /* 0x000fea0003800000 */
.L_x_2467:
[----:B------:R-:W-:-:S13]  /*1180*/  ISETP.GE.AND P0, PT, R3, c[0x0][0x160], PT ;  /* 0x0000580003007a0c */ /* 0x000fda0003f06270 */
[----:B------:R-:W-:Y:S05]  /*1190*/  @P0 EXIT ;  /* 0x000000000000094d */ /* 0x000fea0003800000 */
        /* <DEDUP_REMOVED lines=18> */
[----:B0-----:R-:W-:-:S05]  /*12c0*/  IMAD.HI.U32 R8, R7, c[0x0][0x17c], R6 ;  /* 0x00005f0007087a27 */ /* 0x001fca00078e0006 */
        /* <DEDUP_REMOVED lines=234> */
.L_x_2470:
[----:B------:R-:W-:-:S04]  /*2170*/  IADD3 R4, P0, R4, c[0x0][0x3d8], RZ ;  /* 0x0000f60004047a10 */ /* 0x000fc80007f1e0ff */
[----:B------:R-:W-:-:S05]  /*2180*/  IADD3.X R5, RZ, c[0x0][0x3dc], RZ, P0, !PT ;  /* 0x0000f700ff057a10 */ /* 0x000fca00007fe4ff */
[----:B------:R-:W2:Y:S01]  /*2190*/  LDG.E R4, [R4.64] ;  /* 0x0000000404047981 */ /* 0x000ea2000c1e1900 */
[----:B------:R-:W-:-:S04]  /*21a0*/  IADD3 R2, P0, R2, c[0x0][0x3d0], RZ ;  /* 0x0000f40002027a10 */ /* 0x000fc80007f1e0ff */
[----:B------:R-:W-:-:S05]  /*21b0*/  IADD3.X R3, RZ, c[0x0][0x3d4], RZ, P0, !PT ;  /* 0x0000f500ff037a10 */ /* 0x000fca00007fe4ff */
[----:B0-----:R-:W3:Y:S01]  /*21c0*/  LDG.E R9, [R2.64] ;  /* 0x0000000402097981 */ /* 0x001ee2000c1e1900 */
[----:B------:R-:W-:-:S04]  /*21d0*/  IADD3 R6, P1, R0, c[0x0][0x3c8], RZ ;  /* 0x0000f20000067a10 */ /* 0x000fc80007f3e0ff */
        /* <DEDUP_REMOVED lines=9> */
[----:B------:R-:W-:Y:S01]  /*2270*/  STG.E [R6.64], R9 ;  /* 0x0000000906007986 */ /* 0x000fe2000c101904 */
[----:B------:R-:W-:Y:S05]  /*2280*/  EXIT ;  /* 0x000000000000794d */ /* 0x000fea0003800000 */
.L_x_2471:
        /* <DEDUP_REMOVED lines=15> */
.L_x_7108:


//--------------------- .text._ZN2at6native27unrolled_elementwise_kernelIZZZNS0_65_GLOBAL__N__cd49fe81_27_ActivationSoftplusKernel_cu_9e10b42f_309424softplus_backward_kernelERNS_18TensorIteratorBaseERKN3c106ScalarES8_ENKUlvE_clEvENKUlvE0_clEvEUlffE_St5arrayIPcLm3EELi4E23TrivialOffsetCalculatorILi2EjESF_ILi1EjENS0_6memory15LoadWithoutCastENSI_16StoreWithoutCastEEEviT_T0_T2_T3_T4_T5_ --------------------------
	.section	.text._ZN2at6native27unrolled_elementwise_kernelIZZZNS0_65_GLOBAL__N__cd49fe81_27_ActivationSoftplusKernel_cu_9e10b42f_309424softplus_backward_kernelERNS_18TensorIteratorBaseERKN3c106ScalarES8_ENKUlvE_clEvENKUlvE0_clEvEUlffE_St5arrayIPcLm3EELi4E23TrivialOffsetCalculatorILi2EjESF_ILi1EjENS0_6memory15LoadWithoutCastENSI_16StoreWithoutCastEEEviT_T0_T2_T3_T4_T5_,"ax",@progbits
	.sectioninfo	@"SHI_REGISTERS=30"
	.align	128
        .global         _ZN2at6native27unrolled_elementwise_kernelIZZZNS0_65_GLOBAL__N__cd49fe81_27_ActivationSoftplusKernel_cu_9e10b42f_309424softplus_backward_kernelERNS_18TensorIteratorBaseERKN3c106ScalarES8_ENKUlvE_clEvENKUlvE0_clEvEUlffE_St5arrayIPcLm3EELi4E23TrivialOffsetCalculatorILi2EjESF_ILi1EjENS0_6memory15LoadWithoutCastENSI_16StoreWithoutCastEEEviT_T0_T2_T3_T4_T5_
        .type           _ZN2at6native27unrolled_elementwise_kernelIZZZNS0_65_GLOBAL__N__cd49fe81_27_ActivationSoftplusKernel_cu_9e10b42f_309424softplus_backward_kernelERNS_18TensorIteratorBaseERKN3c106ScalarES8_ENKUlvE_clEvENKUlvE0_clEvEUlffE_St5arrayIPcLm3EELi4E23TrivialOffsetCalculatorILi2EjESF_ILi1EjENS0_6memory15LoadWithoutCastENSI_16StoreWithoutCastEEEviT_T0_T2_T3_T4_T5_,@function
        .size           _ZN2at6native27unrolled_elementwise_kernelIZZZNS0_65_GLOBAL__N__cd49fe81_27_ActivationSoftplusKernel_cu_9e10b42f_309424softplus_backward_kernelERNS_18TensorIteratorBaseERKN3c106ScalarES8_ENKUlvE_clEvENKUlvE0_clEvEUlffE_St5arrayIPcLm3EELi4E23TrivialOffsetCalculatorILi2EjESF_ILi1EjENS0_6memory15LoadWithoutCastENSI_16StoreWithoutCastEEEviT_T0_T2_T3_T4_T5_,(.L_x_7109 - _ZN2at6native27unrolled_elementwise_kernelIZZZNS0_65_GLOBAL__N__cd49fe81_27_ActivationSoftplusKernel_cu_9e10b42f_309424softplus_backward_kernelERNS_18TensorIteratorBaseERKN3c106ScalarES8_ENKUlvE_clEvENKUlvE0_clEvEUlffE_St5arrayIPcLm3EELi4E23TrivialOffsetCalculatorILi2EjESF_ILi1EjENS0_6memory15LoadWithoutCastENSI_16StoreWithoutCastEEEviT_T0_T2_T3_T4_T5_)
        .other          _ZN2at6native27unrolled_elementwise_kernelIZZZNS0_65_GLOBAL__N__cd49fe81_27_ActivationSoftplusKernel_cu_9e10b42f_309424softplus_backward_kernelERNS_18TensorIteratorBaseERKN3c106ScalarES8_ENKUlvE_clEvENKUlvE0_clEvEUlffE_St5arrayIPcLm3EELi4E23TrivialOffsetCalculatorILi2EjESF_ILi1EjENS0_6memory15LoadWithoutCastENSI_16StoreWithoutCastEEEviT_T0_T2_T3_T4_T5_,@"STO_CUDA_ENTRY STV_DEFAULT"
_ZN2at6native27unrolled_elementwise_kernelIZZZNS0_65_GLOBAL__N__cd49fe81_27_ActivationSoftplusKernel_cu_9e10b42f_309424softplus_backward_kernelERNS_18TensorIteratorBaseERKN3c106ScalarES8_ENKUlvE_clEvENKUlvE0_clEvEUlffE_St5arrayIPcLm3EELi4E23TrivialOffsetCalculatorILi2EjESF_ILi1EjENS0_6memory15LoadWithoutCastENSI_16StoreWithoutCastEEEviT_T0_T2_T3_T4_T5_:
.text._ZN2at6native27unrolled_elementwise_kernelIZZZNS0_65_GLOBAL__N__cd49fe81_27_ActivationSoftplusKernel_cu_9e10b42f_309424softplus_backward_kernelERNS_18TensorIteratorBaseERKN3c106ScalarES8_ENKUlvE_clEvENKUlvE0_clEvEUlffE_St5arrayIPcLm3EELi4E23TrivialOffsetCalculatorILi2EjESF_ILi1EjENS0_6memory15LoadWithoutCastENSI_16StoreWithoutCastEEEviT_T0_T2_T3_T4_T5_:
[----:B------:R-:W-:Y:S02]  /*0000*/  MOV R1, c[0x0][0x28] ;  /* 0x00000a0000017a02 */ /* 0x000fe40000000f00 */
[----:B------:R-:W0:Y:S01]  /*0010*/  S2R R15, SR_CTAID.X ;  /* 0x00000000000f7919 */ /* 0x000e220000002500 */
[----:B------:R-:W-:Y:S01]  /*0020*/  MOV R2, 0xfffffe00 ;  /* 0xfffffe0000027802 */ /* 0x000fe20000000f00 */
[----:B------:R-:W-:Y:S01]  /*0030*/  CS2R R10, SRZ ;  /* 0x00000000000a7805 */ /* 0x000fe2000001ff00 */
[----:B------:R-:W-:Y:S01]  /*0040*/  ULDC.64 UR4, c[0x0][0x118] ;  /* 0x0000460000047ab9 */ /* 0x000fe20000000a00 */
[----:B------:R-:W1:Y:S02]  /*0050*/  S2R R0, SR_TID.X ;  /* 0x0000000000007919 */ /* 0x000e640000002100 */
[----:B0-----:R-:W-:Y:S01]  /*0060*/  IMAD R13, R15, R2, c[0x0][0x160] ;  /* 0x000058000f0d7624 */ /* 0x001fe200078e0202 */
[----:B-1----:R-:W-:-:S04]  /*0070*/  MOV R12, R0 ;  /* 0x00000000000c7202 */ /* 0x002fc80000000f00 */
[----:B------:R-:W-:-:S13]  /*0080*/  ISETP.GE.AND P0, PT, R0, R13, PT ;  /* 0x0000000d0000720c */ /* 0x000fda0003f06270 */
[----:B------:R-:W-:-:S04]  /*0090*/  @!P0 IADD3 R0, R12, 0x80, RZ ;  /* 0x000000800c008810 */ /* 0x000fc80007ffe0ff */
[----:B------:R-:W-:Y:S02]  /*00a0*/  ISETP.GE.AND P1, PT, R0, R13, PT ;  /* 0x0000000d0000720c */ /* 0x000fe40003f26270 */
[----:B------:R-:W-:Y:S02]  /*00b0*/  @!P0 LEA R26, R15, R12, 0x9 ;  /* 0x0000000c0f1a8211 */ /* 0x000fe400078e48ff */
[----:B------:R-:W-:-:S09]  /*00c0*/  @!P0 MOV R27, 0x4 ;  /* 0x00000004001b8802 */ /* 0x000fd20000000f00 */
[----:B------:R-:W-:Y:S01]  /*00d0*/  @!P1 MOV R25, 0x4 ;  /* 0x0000000400199802 */ /* 0x000fe20000000f00 */
[----:B------:R-:W-:Y:S01]  /*00e0*/  @!P1 IMAD R24, R15, 0x200, R0 ;  /* 0x000002000f189824 */ /* 0x000fe200078e0200 */
[----:B------:R-:W-:Y:S01]  /*00f0*/  CS2R R22, SRZ ;  /* 0x0000000000167805 */ /* 0x000fe2000001ff00 */
[----:B------:R-:W-:Y:S02]  /*0100*/  @!P1 IADD3 R0, R0, 0x80, RZ ;  /* 0x0000008000009810 */ /* 0x000fe40007ffe0ff */
[----:B------:R-:W-:Y:S02]  /*0110*/  @!P1 IMAD.WIDE.U32 R4, R24, R25, c[0x0][0x188] ;  /* 0x0000620018049625 */ /* 0x000fe400078e0019 */
[----:B------:R-:W-:-:S03]  /*0120*/  ISETP.GE.AND P3, PT, R0, R13, PT ;  /* 0x0000000d0000720c */ /* 0x000fc60003f66270 */
[----:B------:R0:W5:Y:S02]  /*0130*/  @!P1 LDG.E R11, [R4.64] ;  /* 0x00000004040b9981 */ /* 0x000164000c1e1900 */
[----:B0-----:R-:W-:-:S08]  /*0140*/  @!P0 IMAD.WIDE.U32 R4, R26, R27, c[0x0][0x188] ;  /* 0x000062001a048625 */ /* 0x001fd000078e001b */
[----:B------:R-:W-:Y:S02]  /*0150*/  @!P3 LEA R20, R15, R0, 0x9 ;  /* 0x000000000f14b211 */ /* 0x000fe400078e48ff */
[----:B------:R-:W-:Y:S01]  /*0160*/  @!P3 IADD3 R0, R0, 0x80, RZ ;  /* 0x000000800000b810 */ /* 0x000fe20007ffe0ff */
[----:B------:R-:W-:Y:S01]  /*0170*/  @!P3 IMAD.MOV.U32 R21, RZ, RZ, 0x4 ;  /* 0x00000004ff15b424 */ /* 0x000fe200078e00ff */
[----:B------:R0:W5:Y:S02]  /*0180*/  @!P0 LDG.E R22, [R4.64] ;  /* 0x0000000404168981 */ /* 0x000164000c1e1900 */
[----:B------:R-:W-:Y:S01]  /*0190*/  ISETP.GE.AND P2, PT, R0, R13, PT ;  /* 0x0000000d0000720c */ /* 0x000fe20003f46270 */
[----:B------:R-:W-:Y:S01]  /*01a0*/  @!P3 IMAD.WIDE.U32 R6, R20, R21, c[0x0][0x188] ;  /* 0x000062001406b625 */ /* 0x000fe200078e0015 */
[----:B------:R-:W-:-:S03]  /*01b0*/  HFMA2.MMA R14, -RZ, RZ, 0, 0 ;  /* 0x00000000ff0e7435 */ /* 0x000fc600000001ff */
[----:B------:R-:W-:-:S08]  /*01c0*/  @!P0 IMAD.WIDE.U32 R2, R26, R27, c[0x0][0x180] ;  /* 0x000060001a028625 */ /* 0x000fd000078e001b */
[----:B------:R-:W-:Y:S01]  /*01d0*/  @!P2 LEA R16, R15, R0, 0x9 ;  /* 0x000000000f10a211 */ /* 0x000fe200078e48ff */
[----:B------:R-:W-:Y:S01]  /*01e0*/  IMAD.MOV.U32 R0, RZ, RZ, RZ ;  /* 0x000000ffff007224 */ /* 0x000fe200078e00ff */
[----:B------:R-:W-:Y:S01]  /*01f0*/  @!P2 MOV R17, 0x4 ;  /* 0x000000040011a802 */ /* 0x000fe20000000f00 */
[----:B------:R1:W5:Y:S04]  /*0200*/  @!P3 LDG.E R10, [R6.64] ;  /* 0x00000004060ab981 */ /* 0x000368000c1e1900 */
[-C--:B------:R-:W-:Y:S01]  /*0210*/  @!P2 IMAD.WIDE.U32 R8, R16, R17.reuse, c[0x0][0x188] ;  /* 0x000062001008a625 */ /* 0x080fe200078e0011 */
[----:B------:R-:W-:Y:S01]  /*0220*/  IADD3 R26, R12, 0x80, RZ ;  /* 0x000000800c1a7810 */ /* 0x000fe20007ffe0ff */
[----:B------:R-:W-:Y:S01]  /*0230*/  CS2R R18, SRZ ;  /* 0x0000000000127805 */ /* 0x000fe2000001ff00 */
[----:B------:R2:W5:Y:S01]  /*0240*/  @!P0 LDG.E R23, [R2.64] ;  /* 0x0000000402178981 */ /* 0x000562000c1e1900 */
[----:B------:R-:W-:-:S03]  /*0250*/  @!P2 IMAD.WIDE.U32 R16, R16, R17, c[0x0][0x180] ;  /* 0x000060001010a625 */ /* 0x000fc600078e0011 */
[----:B------:R3:W5:Y:S01]  /*0260*/  @!P2 LDG.E R0, [R8.64] ;  /* 0x000000040800a981 */ /* 0x000762000c1e1900 */
[----:B-1----:R-:W-:Y:S01]  /*0270*/  @!P1 IMAD.WIDE.U32 R6, R24, R25, c[0x0][0x180] ;  /* 0x0000600018069625 */ /* 0x002fe200078e0019 */
[----:B------:R-:W-:Y:S01]  /*0280*/  IADD3 R24, R12, 0x180, RZ ;  /* 0x000001800c187810 */ /* 0x000fe20007ffe0ff */
[----:B------:R-:W-:Y:S01]  /*0290*/  BSSY B0, `(.L_x_2472) ;  /* 0x0000017000007945 */ /* 0x000fe20003800000 */
[----:B------:R0:W5:Y:S01]  /*02a0*/  @!P2 LDG.E R14, [R16.64] ;  /* 0x00000004100ea981 */ /* 0x000162000c1e1900 */
[----:B--2---:R-:W-:-:S03]  /*02b0*/  @!P0 MOV R2, 0x4 ;  /* 0x0000000400028802 */ /* 0x004fc60000000f00 */
[----:B------:R0:W5:Y:S01]  /*02c0*/  @!P1 LDG.E R19, [R6.64] ;  /* 0x0000000406139981 */ /* 0x000162000c1e1900 */
[----:B---3--:R-:W-:Y:S01]  /*02d0*/  @!P3 IMAD.WIDE.U32 R8, R20, R21, c[0x0][0x180] ;  /* 0x000060001408b625 */ /* 0x008fe200078e0015 */
[----:B------:R-:W-:-:S03]  /*02e0*/  IADD3 R20, R12, 0x100, RZ ;  /* 0x000001000c147810 */ /* 0x000fc60007ffe0ff */
[----:B------:R-:W-:Y:S01]  /*02f0*/  @!P0 IMAD R21, R15, 0x200, R12 ;  /* 0x000002000f158824 */ /* 0x000fe200078e020c */
[----:B------:R-:W-:Y:S01]  /*0300*/  @!P0 MOV R12, R26 ;  /* 0x0000001a000c8202 */ /* 0x000fe20000000f00 */
[----:B------:R0:W5:Y:S01]  /*0310*/  @!P3 LDG.E R18, [R8.64] ;  /* 0x000000040812b981 */ /* 0x000162000c1e1900 */
[-C--:B------:R-:W-:Y:S01]  /*0320*/  ISETP.GE.AND P5, PT, R26, R13.reuse, PT ;  /* 0x0000000d1a00720c */ /* 0x080fe20003fa6270 */
[----:B------:R-:W-:Y:S01]  /*0330*/  @!P0 IMAD.WIDE.U32 R2, R21, R2, c[0x0][0x178] ;  /* 0x00005e0015028625 */ /* 0x000fe200078e0002 */
[-C--:B------:R-:W-:Y:S02]  /*0340*/  ISETP.GE.AND P3, PT, R20, R13.reuse, PT ;  /* 0x0000000d1400720c */ /* 0x080fe40003f66270 */
[-C--:B------:R-:W-:Y:S02]  /*0350*/  ISETP.GE.AND P1, PT, R24, R13.reuse, PT ;  /* 0x0000000d1800720c */ /* 0x080fe40003f26270 */
[----:B------:R-:W-:Y:S01]  /*0360*/  ISETP.GE.AND P2, PT, R12, R13, PT ;  /* 0x0000000d0c00720c */ /* 0x000fe20003f46270 */
[----:B------:R-:W-:Y:S07]  /*0370*/  @P0 BRA `(.L_x_2473) ;  /* 0x0000008000000947 */ /* 0x000fee0003800000 */
[----:B-----5:R-:W-:-:S05]  /*0380*/  FMUL.FTZ R22, R22, c[0x0][0x168] ;  /* 0x00005a0016167a20 */ /* 0x020fca0000410000 */
[----:B------:R-:W-:-:S13]  /*0390*/  FSETP.GT.FTZ.AND P4, PT, R22, c[0x0][0x16c], PT ;  /* 0x00005b0016007a0b */ /* 0x000fda0003f94000 */
[----:B0-----:R-:W-:-:S06]  /*03a0*/  @!P4 FMUL.FTZ R4, R22, 1.4426950216293334961 ;  /* 0x3fb8aa3b1604c820 */ /* 0x001fcc0000410000 */
[----:B------:R-:W0:Y:S02]  /*03b0*/  @!P4 MUFU.EX2 R4, R4 ;  /* 0x000000040004c308 */ /* 0x000e240000000800 */
[----:B0-----:R-:W-:Y:S02]  /*03c0*/  @!P4 FADD.FTZ R6, R4, 1 ;  /* 0x3f8000000406c421 */ /* 0x001fe40000010000 */
[----:B------:R-:W-:-:S04]  /*03d0*/  @!P4 FMUL.FTZ R5, R23, R4 ;  /* 0x000000041705c220 */ /* 0x000fc80000410000 */
[----:B------:R-:W0:Y:S02]  /*03e0*/  @!P4 MUFU.RCP R6, R6 ;  /* 0x000000060006c308 */ /* 0x000e240000001000 */
[----:B0-----:R-:W-:-:S06]  /*03f0*/  @!P4 FMUL.FTZ R23, R5, R6 ;  /* 0x000000060517c220 */ /* 0x001fcc0000410000 */
.L_x_2473:
[----:B------:R-:W-:Y:S05]  /*0400*/  BSYNC B0 ;  /* 0x0000000000007941 */ /* 0x000fea0003800000 */
.L_x_2472:
[----:B------:R-:W-:Y:S01]  /*0410*/  BSSY B0, `(.L_x_2474) ;  /* 0x000000a000007945 */ /* 0x000fe20003800000 */
[----:B------:R-:W-:Y:S05]  /*0420*/  @P5 BRA `(.L_x_2475) ;  /* 0x0000008000005947 */ /* 0x000fea0003800000 */
        /* <DEDUP_REMOVED lines=8> */
.L_x_2475:
[----:B------:R-:W-:Y:S05]  /*04b0*/  BSYNC B0 ;  /* 0x0000000000007941 */ /* 0x000fea0003800000 */
.L_x_2474:
[----:B------:R-:W-:Y:S01]  /*04c0*/  BSSY B0, `(.L_x_2476) ;  /* 0x000000a000007945 */ /* 0x000fe20003800000 */
[----:B------:R-:W-:Y:S05]  /*04d0*/  @P3 BRA `(.L_x_2477) ;  /* 0x0000008000003947 */ /* 0x000fea0003800000 */
[----:B-----5:R-:W-:-:S05]  /*04e0*/  FMUL.FTZ R10, R10, c[0x0][0x168] ;  /* 0x00005a000a0a7a20 */ /* 0x020fca0000410000 */
[----:B------:R-:W-:-:S13]  /*04f0*/  FSETP.GT.FTZ.AND P3, PT, R10, c[0x0][0x16c], PT ;  /* 0x00005b000a007a0b */ /* 0x000fda0003f74000 */
[----:B0-----:R-:W-:-:S04]  /*0500*/  @!P3 FMUL.FTZ R4, R10, 1.4426950216293334961 ;  /* 0x3fb8aa3b0a04b820 */ /* 0x001fc80000410000 */
[----:B------:R-:W0:Y:S02]  /*0510*/  @!P3 MUFU.EX2 R5, R4 ;  /* 0x000000040005b308 */ /* 0x000e240000000800 */
[----:B0-----:R-:W-:Y:S02]  /*0520*/  @!P3 FADD.FTZ R6, R5, 1 ;  /* 0x3f8000000506b421 */ /* 0x001fe40000010000 */
[----:B------:R-:W-:-:S04]  /*0530*/  @!P3 FMUL.FTZ R5, R18, R5 ;  /* 0x000000051205b220 */ /* 0x000fc80000410000 */
[----:B------:R-:W0:Y:S02]  /*0540*/  @!P3 MUFU.RCP R6, R6 ;  /* 0x000000060006b308 */ /* 0x000e240000001000 */
[----:B0-----:R-:W-:-:S06]  /*0550*/  @!P3 FMUL.FTZ R18, R5, R6 ;  /* 0x000000060512b220 */ /* 0x001fcc0000410000 */
.L_x_2477:
[----:B------:R-:W-:Y:S05]  /*0560*/  BSYNC B0 ;  /* 0x0000000000007941 */ /* 0x000fea0003800000 */
.L_x_2476:
[----:B------:R-:W-:Y:S01]  /*0570*/  BSSY B0, `(.L_x_2478) ;  /* 0x000000a000007945 */ /* 0x000fe20003800000 */
[----:B------:R-:W-:Y:S05]  /*0580*/  @P1 BRA `(.L_x_2479) ;  /* 0x0000008000001947 */ /* 0x000fea0003800000 */
[----:B-----5:R-:W-:-:S05]  /*0590*/  FMUL.FTZ R0, R0, c[0x0][0x168] ;  /* 0x00005a0000007a20 */ /* 0x020fca0000410000 */
[----:B------:R-:W-:-:S13]  /*05a0*/  FSETP.GT.FTZ.AND P1, PT, R0, c[0x0][0x16c], PT ;  /* 0x00005b0000007a0b */ /* 0x000fda0003f34000 */
[----:B------:R-:W-:-:S04]  /*05b0*/  @!P1 FMUL.FTZ R0, R0, 1.4426950216293334961 ;  /* 0x3fb8aa3b00009820 */ /* 0x000fc80000410000 */
[----:B0-----:R-:W0:Y:S02]  /*05c0*/  @!P1 MUFU.EX2 R5, R0 ;  /* 0x0000000000059308 */ /* 0x001e240000000800 */
[----:B0-----:R-:W-:Y:S02]  /*05d0*/  @!P1 FADD.FTZ R4, R5, 1 ;  /* 0x3f80000005049421 */ /* 0x001fe40000010000 */
[----:B------:R-:W-:-:S04]  /*05e0*/  @!P1 FMUL.FTZ R5, R14, R5 ;  /* 0x000000050e059220 */ /* 0x000fc80000410000 */
[----:B------:R-:W0:Y:S02]  /*05f0*/  @!P1 MUFU.RCP R4, R4 ;  /* 0x0000000400049308 */ /* 0x000e240000001000 */
[----:B0-----:R-:W-:-:S06]  /*0600*/  @!P1 FMUL.FTZ R14, R5, R4 ;  /* 0x00000004050e9220 */ /* 0x001fcc0000410000 */
.L_x_2479:
[----:B------:R-:W-:Y:S05]  /*0610*/  BSYNC B0 ;  /* 0x0000000000007941 */ /* 0x000fea0003800000 */
.L_x_2478:
[----:B-----5:R1:W-:Y:S01]  /*0620*/  @!P0 STG.E [R2.64], R23 ;  /* 0x0000001702008986 */ /* 0x0203e2000c101904 */
[----:B------:R-:W-:Y:S01]  /*0630*/  BSSY B0, `(.L_x_2480) ;  /* 0x000000c000007945 */ /* 0x000fe20003800000 */
[----:B------:R-:W-:Y:S05]  /*0640*/  @P2 BRA `(.L_x_2481) ;  /* 0x000000a000002947 */ /* 0x000fea0003800000 */
[----:B-1----:R-:W-:Y:S01]  /*0650*/  LEA R2, R15, R12, 0x9 ;  /* 0x0000000c0f027211 */ /* 0x002fe200078e48ff */
[----:B0-----:R-:W-:Y:S01]  /*0660*/  IMAD.MOV.U32 R5, RZ, RZ, 0x4 ;  /* 0x00000004ff057424 */ /* 0x001fe200078e00ff */
[----:B------:R-:W-:-:S03]  /*0670*/  IADD3 R12, R12, 0x80, RZ ;  /* 0x000000800c0c7810 */ /* 0x000fc60007ffe0ff */
[----:B------:R-:W-:Y:S01]  /*0680*/  IMAD.WIDE.U32 R2, R2, R5, c[0x0][0x178] ;  /* 0x00005e0002027625 */ /* 0x000fe200078e0005 */
[----:B------:R-:W-:-:S04]  /*0690*/  ISETP.GE.AND P0, PT, R12, R13, PT ;  /* 0x0000000d0c00720c */ /* 0x000fc80003f06270 */
[----:B------:R0:W-:Y:S09]  /*06a0*/  STG.E [R2.64], R19 ;  /* 0x0000001302007986 */ /* 0x0001f2000c101904 */
[----:B------:R-:W-:Y:S02]  /*06b0*/  @!P0 LEA R4, R15, R12, 0x9 ;  /* 0x0000000c0f048211 */ /* 0x000fe400078e48ff */
[----:B------:R-:W-:-:S03]  /*06c0*/  @!P0 IADD3 R12, R12, 0x80, RZ ;  /* 0x000000800c0c8810 */ /* 0x000fc60007ffe0ff */
[----:B------:R-:W-:-:S05]  /*06d0*/  @!P0 IMAD.WIDE.U32 R4, R4, R5, c[0x0][0x178] ;  /* 0x00005e0004048625 */ /* 0x000fca00078e0005 */
[----:B------:R0:W-:Y:S02]  /*06e0*/  @!P0 STG.E [R4.64], R18 ;  /* 0x0000001204008986 */ /* 0x0001e4000c101904 */
.L_x_2481:
[----:B------:R-:W-:Y:S05]  /*06f0*/  BSYNC B0 ;  /* 0x0000000000007941 */ /* 0x000fea0003800000 */
.L_x_2480:
[----:B------:R-:W-:-:S13]  /*0700*/  ISETP.GE.AND P0, PT, R12, R13, PT ;  /* 0x0000000d0c00720c */ /* 0x000fda0003f06270 */
[----:B------:R-:W-:Y:S05]  /*0710*/  @P0 EXIT ;  /* 0x000000000000094d */ /* 0x000fea0003800000 */
[----:B01----:R-:W-:Y:S01]  /*0720*/  HFMA2.MMA R3, -RZ, RZ, 0, 2.384185791015625e-07 ;  /* 0x00000004ff037435 */ /* 0x003fe200000001ff */
[----:B------:R-:W-:-:S09]  /*0730*/  LEA R2, R15, R12, 0x9 ;  /* 0x0000000c0f027211 */ /* 0x000fd200078e48ff */
[----:B------:R-:W-:-:S05]  /*0740*/  IMAD.WIDE.U32 R2, R2, R3, c[0x0][0x178] ;  /* 0x00005e0002027625 */ /* 0x000fca00078e0003 */
[----:B------:R-:W-:Y:S01]  /*0750*/  STG.E [R2.64], R14 ;  /* 0x0000000e02007986 */ /* 0x000fe2000c101904 */
[----:B------:R-:W-:Y:S05]  /*0760*/  EXIT ;  /* 0x000000000000794d */ /* 0x000fea0003800000 */
.L_x_2482:
        /* <DEDUP_REMOVED lines=9> */
.L_x_7109:


//--------------------- .text._ZN2at6native29vectorized_elementwise_kernelILi2EZZZNS0_65_GLOBAL__N__cd49fe81_27_ActivationSoftplusKernel_cu_9e10b42f_309424softplus_backward_kernelERNS_18TensorIteratorBaseERKN3c106ScalarES8_ENKUlvE_clEvENKUlvE0_clEvEUlffE_St5arrayIPcLm3EEEEviT0_T1_ --------------------------
	.section	.text._ZN2at6native29vectorized_elementwise_kernelILi2EZZZNS0_65_GLOBAL__N__cd49fe81_27_ActivationSoftplusKernel_cu_9e10b42f_309424softplus_backward_kernelERNS_18TensorIteratorBaseERKN3c106ScalarES8_ENKUlvE_clEvENKUlvE0_clEvEUlffE_St5arrayIPcLm3EEEEviT0_T1_,"ax",@progbits
	.sectioninfo	@"SHI_REGISTERS=32"
	.align	128
        .global         _ZN2at6native29vectorized_elementwise_kernelILi2EZZZNS0_65_GLOBAL__N__cd49fe81_27_ActivationSoftplusKernel_cu_9e10b42f_309424softplus_backward_kernelERNS_18TensorIteratorBaseERKN3c106ScalarES8_ENKUlvE_clEvENKUlvE0_clEvEUlffE_St5arrayIPcLm3EEEEviT0_T1_
        .type           _ZN2at6native29vectorized_elementwise_kernelILi2EZZZNS0_65_GLOBAL__N__cd49fe81_27_ActivationSoftplusKernel_cu_9e10b42f_309424softplus_backward_kernelERNS_18TensorIteratorBaseERKN3c106ScalarES8_ENKUlvE_clEvENKUlvE0_clEvEUlffE_St5arrayIPcLm3EEEEviT0_T1_,@function
        .size           _ZN2at6native29vectorized_elementwise_kernelILi2EZZZNS0_65_GLOBAL__N__cd49fe81_27_ActivationSoftplusKernel_cu_9e10b42f_309424softplus_backward_kernelERNS_18TensorIteratorBaseERKN3c106ScalarES8_ENKUlvE_clEvENKUlvE0_clEvEUlffE_St5arrayIPcLm3EEEEviT0_T1_,(.L_x_7110 - _ZN2at6native29vectorized_elementwise_kernelILi2EZZZNS0_65_GLOBAL__N__cd49fe81_27_ActivationSoftplusKernel_cu_9e10b42f_309424softplus_backward_kernelERNS_18TensorIteratorBaseERKN3c106ScalarES8_ENKUlvE_clEvENKUlvE0_clEvEUlffE_St5arrayIPcLm3EEEEviT0_T1_)
        .other          _ZN2at6native29vectorized_elementwise_kernelILi2EZZZNS0_65_GLOBAL__N__cd49fe81_27_ActivationSoftplusKernel_cu_9e10b42f_309424softplus_backward_kernelERNS_18TensorIteratorBaseERKN3c106ScalarES8_ENKUlvE_clEvENKUlvE0_clEvEUlffE_St5arrayIPcLm3EEEEviT0_T1_,@"STO_CUDA_ENTRY STV_DEFAULT"
_ZN2at6native29vectorized_elementwise_kernelILi2EZZZNS0_65_GLOBAL__N__cd49fe81_27_ActivationSoftplusKernel_cu_9e10b42f_309424softplus_backward_kernelERNS_18TensorIteratorBaseERKN3c106ScalarES8_ENKUlvE_clEvENKUlvE0_clEvEUlffE_St5arrayIPcLm3EEEEviT0_T1_:
.text._ZN2at6native29vectorized_elementwise_kernelILi2EZZZNS0_65_GLOBAL__N__cd49fe81_27_ActivationSoftplusKernel_cu_9e10b42f_309424softplus_backward_kernelERNS_18TensorIteratorBaseERKN3c106ScalarES8_ENKUlvE_clEvENKUlvE0_clEvEUlffE_St5arrayIPcLm3EEEEviT0_T1_:
        /* <DEDUP_REMOVED lines=8> */
[----:B------:R-:W-:-:S10]  /*0080*/  HFMA2.MMA R19, -RZ, RZ, 0, 2.384185791015625e-07 ;  /* 0x00000004ff137435 */ /* 0x000fd400000001ff */
[----:B------:R-:W-:-:S06]  /*0090*/  IMAD.WIDE R2, R18, R19, c[0x0][0x188] ;  /* 0x0000620012027625 */ /* 0x000fcc00078e0213 */
[----:B0-----:R-:W-:-:S05]  /*00a0*/  IMAD.WIDE.U32 R22, R0, 0x8, R2 ;  /* 0x0000000800167825 */ /* 0x001fca00078e0002 */
[----:B------:R-:W2:Y:S04]  /*00b0*/  LDG.E.64 R16, [R22.64] ;  /* 0x0000000416107981 */ /* 0x000ea8000c1e1b00 */
[----:B------:R-:W3:Y:S01]  /*00c0*/  LDG.E.64 R10, [R22.64+0x400] ;  /* 0x00040004160a7981 */ /* 0x000ee2000c1e1b00 */
[----:B------:R-:W-:-:S03]  /*00d0*/  IMAD.WIDE R2, R18, R19, c[0x0][0x180] ;  /* 0x0000600012027625 */ /* 0x000fc600078e0213 */
[----:B------:R3:W4:Y:S03]  /*00e0*/  LDG.E.64 R14, [R22.64+0x800] ;  /* 0x00080004160e7981 */ /* 0x000726000c1e1b00 */
[----:B------:R-:W-:Y:S01]  /*00f0*/  IMAD.WIDE.U32 R20, R0, 0x8, R2 ;  /* 0x0000000800147825 */ /* 0x000fe200078e0002 */
[----:B------:R3:W5:Y:S04]  /*0100*/  LDG.E.64 R12, [R22.64+0xc00] ;  /* 0x000c0004160c7981 */ /* 0x000768000c1e1b00 */
[----:B------:R0:W3:Y:S04]  /*0110*/  LDG.E.64 R2, [R20.64] ;  /* 0x0000000414027981 */ /* 0x0000e8000c1e1b00 */
[----:B------:R0:W3:Y:S04]  /*0120*/  LDG.E.64 R4, [R20.64+0x400] ;  /* 0x0004000414047981 */ /* 0x0000e8000c1e1b00 */
[----:B------:R0:W3:Y:S04]  /*0130*/  LDG.E.64 R8, [R20.64+0xc00] ;  /* 0x000c000414087981 */ /* 0x0000e8000c1e1b00 */
[----:B------:R0:W4:Y:S01]  /*0140*/  LDG.E.64 R6, [R20.64+0x800] ;  /* 0x0008000414067981 */ /* 0x000122000c1e1b00 */
[----:B------:R-:W-:-:S06]  /*0150*/  IMAD.WIDE.U32 R18, R18, R19, c[0x0][0x178] ;  /* 0x00005e0012127625 */ /* 0x000fcc00078e0013 */
[----:B------:R-:W-:-:S04]  /*0160*/  IMAD.WIDE R18, R0, 0x8, R18 ;  /* 0x0000000800127825 */ /* 0x000fc800078e0212 */
[----:B--2---:R-:W-:-:S05]  /*0170*/  FMUL.FTZ R16, R16, c[0x0][0x168] ;  /* 0x00005a0010107a20 */ /* 0x004fca0000410000 */
[----:B------:R-:W-:Y:S01]  /*0180*/  FSETP.GT.FTZ.AND P6, PT, R16, c[0x0][0x16c], PT ;  /* 0x00005b0010007a0b */ /* 0x000fe20003fd4000 */
[----:B------:R-:W-:-:S12]  /*0190*/  FMUL.FTZ R24, R17, c[0x0][0x168] ;  /* 0x00005a0011187a20 */ /* 0x000fd80000410000 */
[----:B------:R-:W-:-:S06]  /*01a0*/  @!P6 FMUL.FTZ R17, R16, 1.4426950216293334961 ;  /* 0x3fb8aa3b1011e820 */ /* 0x000fcc0000410000 */
[----:B------:R-:W1:Y:S01]  /*01b0*/  @!P6 MUFU.EX2 R17, R17 ;  /* 0x000000110011e308 */ /* 0x000e620000000800 */
[----:B---3--:R-:W-:-:S05]  /*01c0*/  FMUL.FTZ R22, R10, c[0x0][0x168] ;  /* 0x00005a000a167a20 */ /* 0x008fca0000410000 */
[----:B------:R-:W-:Y:S01]  /*01d0*/  FSETP.GT.FTZ.AND P4, PT, R22, c[0x0][0x16c], PT ;  /* 0x00005b0016007a0b */ /* 0x000fe20003f94000 */
[----:B-1----:R-:W-:-:S06]  /*01e0*/  @!P6 FADD.FTZ R16, R17, 1 ;  /* 0x3f8000001110e421 */ /* 0x002fcc0000010000 */
[----:B------:R-:W1:Y:S01]  /*01f0*/  @!P6 MUFU.RCP R16, R16 ;  /* 0x000000100010e308 */ /* 0x000e620000001000 */
[----:B0-----:R-:W-:-:S05]  /*0200*/  FMUL.FTZ R20, R11, c[0x0][0x168] ;  /* 0x00005a000b147a20 */ /* 0x001fca0000410000 */
[----:B------:R-:W-:Y:S02]  /*0210*/  @!P4 FMUL.FTZ R11, R22, 1.4426950216293334961 ;  /* 0x3fb8aa3b160bc820 */ /* 0x000fe40000410000 */
[----:B----4-:R-:W-:Y:S01]  /*0220*/  FMUL.FTZ R21, R14, c[0x0][0x168] ;  /* 0x00005a000e157a20 */ /* 0x010fe20000410000 */
[----:B------:R-:W-:Y:S01]  /*0230*/  FSETP.GT.FTZ.AND P3, PT, R20, c[0x0][0x16c], PT ;  /* 0x00005b0014007a0b */ /* 0x000fe20003f74000 */
[----:B------:R-:W-:Y:S02]  /*0240*/  FMUL.FTZ R15, R15, c[0x0][0x168] ;  /* 0x00005a000f0f7a20 */ /* 0x000fe40000410000 */
[----:B-----5:R-:W-:Y:S02]  /*0250*/  FMUL.FTZ R22, R12, c[0x0][0x168] ;  /* 0x00005a000c167a20 */ /* 0x020fe40000410000 */
[----:B------:R-:W-:Y:S02]  /*0260*/  FMUL.FTZ R13, R13, c[0x0][0x168] ;  /* 0x00005a000d0d7a20 */ /* 0x000fe40000410000 */
[----:B------:R-:W-:Y:S01]  /*0270*/  @!P6 FMUL.FTZ R17, R2, R17 ;  /* 0x000000110211e220 */ /* 0x000fe20000410000 */
[----:B------:R-:W-:-:S02]  /*0280*/  FSETP.GT.FTZ.AND P5, PT, R24, c[0x0][0x16c], PT ;  /* 0x00005b0018007a0b */ /* 0x000fc40003fb4000 */
[----:B------:R-:W-:Y:S01]  /*0290*/  FSETP.GT.FTZ.AND P2, PT, R21, c[0x0][0x16c], PT ;  /* 0x00005b0015007a0b */ /* 0x000fe20003f54000 */
[----:B-1----:R-:W-:Y:S01]  /*02a0*/  @!P6 FMUL.FTZ R2, R17, R16 ;  /* 0x000000101102e220 */ /* 0x002fe20000410000 */
[----:B------:R-:W-:Y:S02]  /*02b0*/  FSETP.GT.FTZ.AND P1, PT, R15, c[0x0][0x16c], PT ;  /* 0x00005b000f007a0b */ /* 0x000fe40003f34000 */
[----:B------:R-:W-:Y:S02]  /*02c0*/  FSETP.GT.FTZ.AND P0, PT, R22, c[0x0][0x16c], PT ;  /* 0x00005b0016007a0b */ /* 0x000fe40003f14000 */
[----:B------:R-:W-:Y:S01]  /*02d0*/  FSETP.GT.FTZ.AND P6, PT, R13, c[0x0][0x16c], PT ;  /* 0x00005b000d007a0b */ /* 0x000fe20003fd4000 */
[----:B------:R-:W-:Y:S01]  /*02e0*/  @!P3 FMUL.FTZ R14, R20, 1.4426950216293334961 ;  /* 0x3fb8aa3b140eb820 */ /* 0x000fe20000410000 */
[----:B------:R-:W-:Y:S03]  /*02f0*/  @!P4 MUFU.EX2 R11, R11 ;  /* 0x0000000b000bc308 */ /* 0x000fe60000000800 */
[----:B------:R-:W-:-:S02]  /*0300*/  @!P5 FMUL.FTZ R10, R24, 1.4426950216293334961 ;  /* 0x3fb8aa3b180ad820 */ /* 0x000fc40000410000 */
[----:B------:R-:W-:Y:S02]  /*0310*/  @!P2 FMUL.FTZ R21, R21, 1.4426950216293334961 ;  /* 0x3fb8aa3b1515a820 */ /* 0x000fe40000410000 */
[----:B------:R-:W-:Y:S01]  /*0320*/  @!P1 FMUL.FTZ R20, R15, 1.4426950216293334961 ;  /* 0x3fb8aa3b0f149820 */ /* 0x000fe20000410000 */
[----:B------:R0:W1:Y:S01]  /*0330*/  @!P3 MUFU.EX2 R12, R14 ;  /* 0x0000000e000cb308 */ /* 0x0000620000000800 */
[----:B------:R-:W-:Y:S02]  /*0340*/  @!P0 FMUL.FTZ R17, R22, 1.4426950216293334961 ;  /* 0x3fb8aa3b16118820 */ /* 0x000fe40000410000 */
[----:B0-----:R-:W-:-:S05]  /*0350*/  @!P6 FMUL.FTZ R14, R13, 1.4426950216293334961 ;  /* 0x3fb8aa3b0d0ee820 */ /* 0x001fca0000410000 */
[----:B------:R-:W0:Y:S08]  /*0360*/  @!P5 MUFU.EX2 R10, R10 ;  /* 0x0000000a000ad308 */ /* 0x000e300000000800 */
[----:B------:R-:W2:Y:S08]  /*0370*/  @!P2 MUFU.EX2 R21, R21 ;  /* 0x000000150015a308 */ /* 0x000eb00000000800 */
[----:B------:R-:W3:Y:S08]  /*0380*/  @!P1 MUFU.EX2 R20, R20 ;  /* 0x0000001400149308 */ /* 0x000ef00000000800 */
[----:B------:R-:W4:Y:S08]  /*0390*/  @!P0 MUFU.EX2 R17, R17 ;  /* 0x0000001100118308 */ /* 0x000f300000000800 */
[----:B------:R-:W5:Y:S01]  /*03a0*/  @!P6 MUFU.EX2 R14, R14 ;  /* 0x0000000e000ee308 */ /* 0x000f620000000800 */
[----:B-1----:R-:W-:-:S02]  /*03b0*/  @!P3 FADD.FTZ R23, R12, 1 ;  /* 0x3f8000000c17b421 */ /* 0x002fc40000010000 */
[----:B------:R-:W-:Y:S02]  /*03c0*/  @!P4 FADD.FTZ R24, R11, 1 ;  /* 0x3f8000000b18c421 */ /* 0x000fe40000010000 */
[----:B0-----:R-:W-:Y:S02]  /*03d0*/  @!P5 FADD.FTZ R22, R10, 1 ;  /* 0x3f8000000a16d421 */ /* 0x001fe40000010000 */
[----:B--2---:R-:W-:Y:S01]  /*03e0*/  @!P2 FADD.FTZ R13, R21, 1 ;  /* 0x3f800000150da421 */ /* 0x004fe20000010000 */
[----:B------:R-:W0:Y:S01]  /*03f0*/  @!P3 MUFU.RCP R23, R23 ;  /* 0x000000170017b308 */ /* 0x000e220000001000 */
[----:B---3--:R-:W-:Y:S02]  /*0400*/  @!P1 FADD.FTZ R16, R20, 1 ;  /* 0x3f80000014109421 */ /* 0x008fe40000010000 */
[----:B----4-:R-:W-:-:S05]  /*0410*/  @!P0 FADD.FTZ R15, R17, 1 ;  /* 0x3f800000110f8421 */ /* 0x010fca0000010000 */
[----:B------:R-:W1:Y:S01]  /*0420*/  @!P4 MUFU.RCP R24, R24 ;  /* 0x000000180018c308 */ /* 0x000e620000001000 */
[----:B-----5:R-:W-:-:S07]  /*0430*/  @!P6 FADD.FTZ R26, R14, 1 ;  /* 0x3f8000000e1ae421 */ /* 0x020fce0000010000 */
[----:B------:R-:W2:Y:S01]  /*0440*/  @!P5 MUFU.RCP R22, R22 ;  /* 0x000000160016d308 */ /* 0x000ea20000001000 */
[----:B------:R-:W-:-:S07]  /*0450*/  @!P3 FMUL.FTZ R12, R5, R12 ;  /* 0x0000000c050cb220 */ /* 0x000fce0000410000 */
[----:B------:R-:W3:Y:S01]  /*0460*/  @!P2 MUFU.RCP R13, R13 ;  /* 0x0000000d000da308 */ /* 0x000ee20000001000 */
[----:B------:R-:W-:-:S07]  /*0470*/  @!P4 FMUL.FTZ R11, R4, R11 ;  /* 0x0000000b040bc220 */ /* 0x000fce0000410000 */
[----:B------:R-:W4:Y:S08]  /*0480*/  @!P1 MUFU.RCP R16, R16 ;  /* 0x0000001000109308 */ /* 0x000f300000001000 */
[----:B------:R-:W5:Y:S08]  /*0490*/  @!P0 MUFU.RCP R15, R15 ;  /* 0x0000000f000f8308 */ /* 0x000f700000001000 */
[----:B------:R-:W3:Y:S01]  /*04a0*/  @!P6 MUFU.RCP R0, R26 ;  /* 0x0000001a0000e308 */ /* 0x000ee20000001000 */
[----:B0-----:R-:W-:-:S02]  /*04b0*/  @!P3 FMUL.FTZ R5, R12, R23 ;  /* 0x000000170c05b220 */ /* 0x001fc40000410000 */
[----:B------:R-:W-:Y:S02]  /*04c0*/  @!P5 FMUL.FTZ R25, R3, R10 ;  /* 0x0000000a0319d220 */ /* 0x000fe40000410000 */
[----:B-1----:R-:W-:Y:S02]  /*04d0*/  @!P4 FMUL.FTZ R4, R11, R24 ;  /* 0x000000180b04c220 */ /* 0x002fe40000410000 */
[----:B------:R-:W-:Y:S02]  /*04e0*/  @!P0 FMUL.FTZ R12, R8, R17 ;  /* 0x00000011080c8220 */ /* 0x000fe40000410000 */
[----:B------:R-:W-:Y:S02]  /*04f0*/  @!P2 FMUL.FTZ R10, R6, R21 ;  /* 0x00000015060aa220 */ /* 0x000fe40000410000 */
[----:B------:R-:W-:Y:S02]  /*0500*/  @!P1 FMUL.FTZ R11, R7, R20 ;  /* 0x00000014070b9220 */ /* 0x000fe40000410000 */
[----:B------:R-:W-:-:S02]  /*0510*/  @!P6 FMUL.FTZ R17, R9, R14 ;  /* 0x0000000e0911e220 */ /* 0x000fc40000410000 */
[----:B--2---:R-:W-:Y:S02]  /*0520*/  @!P5 FMUL.FTZ R3, R25, R22 ;  /* 0x000000161903d220 */ /* 0x004fe40000410000 */
[----:B---3--:R-:W-:Y:S02]  /*0530*/  @!P2 FMUL.FTZ R6, R10, R13 ;  /* 0x0000000d0a06a220 */ /* 0x008fe40000410000 */
[----:B----4-:R-:W-:Y:S02]  /*0540*/  @!P1 FMUL.FTZ R7, R11, R16 ;  /* 0x000000100b079220 */ /* 0x010fe40000410000 */
[----:B-----5:R-:W-:Y:S02]  /*0550*/  @!P0 FMUL.FTZ R8, R12, R15 ;  /* 0x0000000f0c088220 */ /* 0x020fe40000410000 */
[----:B------:R-:W-:Y:S01]  /*0560*/  @!P6 FMUL.FTZ R9, R17, R0 ;  /* 0x000000001109e220 */ /* 0x000fe20000410000 */
[----:B------:R-:W-:Y:S04]  /*0570*/  STG.E.64 [R18.64], R2 ;  /* 0x0000000212007986 */ /* 0x000fe8000c101b04 */
[----:B------:R-:W-:Y:S04]  /*0580*/  STG.E.64 [R18.64+0x400], R4 ;  /* 0x0004000412007986 */ /* 0x000fe8000c101b04 */
[----:B------:R-:W-:Y:S04]  /*0590*/  STG.E.64 [R18.64+0x800], R6 ;  /* 0x0008000612007986 */ /* 0x000fe8000c101b04 */
[----:B------:R-:W-:Y:S01]  /*05a0*/  STG.E.64 [R18.64+0xc00], R8 ;  /* 0x000c000812007986 */ /* 0x000fe2000c101b04 */
[----:B------:R-:W-:Y:S05]  /*05b0*/  EXIT ;  /* 0x000000000000794d */ /* 0x000fea0003800000 */
.L_x_2483:
[----:B------:R-:W0:Y:S01]  /*05c0*/  S2R R11, SR_TID.X ;  /* 0x00000000000b7919 */ /* 0x000e220000002100 */
[----:B------:R-:W-:Y:S01]  /*05d0*/  HFMA2.MMA R10, -RZ, RZ, 0, 0 ;  /* 0x00000000ff0a7435 */ /* 0x000fe200000001ff */
[----:B------:R-:W-:Y:S01]  /*05e0*/  CS2R R8, SRZ ;  /* 0x0000000000087805 */ /* 0x000fe2000001ff00 */
[----:B0-----:R-:W-:-:S02]  /*05f0*/  ISETP.GE.AND P0, PT, R11, R12, PT ;  /* 0x0000000c0b00720c */ /* 0x001fc40003f06270 */
[----:B------:R-:W-:-:S11]  /*0600*/  MOV R29, R11 ;  /* 0x0000000b001d7202 */ /* 0x000fd60000000f00 */
[----:B------:R-:W-:Y:S02]  /*0610*/  @!P0 IADD3 R16, R18, R29, RZ ;  /* 0x0000001d12108210 */ /* 0x000fe40007ffe0ff */
[----:B------:R-:W-:Y:S02]  /*0620*/  @!P0 IADD3 R29, R29, 0x80, RZ ;  /* 0x000000801d1d8810 */ /* 0x000fe40007ffe0ff */
[----:B------:R-:W-:Y:S02]  /*0630*/  @!P0 MOV R17, 0x4 ;  /* 0x0000000400118802 */ /* 0x000fe40000000f00 */
[----:B------:R-:W-:-:S03]  /*0640*/  ISETP.GE.AND P5, PT, R29, R12, PT ;  /* 0x0000000c1d00720c */ /* 0x000fc60003fa6270 */
[----:B------:R-:W-:-:S04]  /*0650*/  @!P0 IMAD.WIDE.U32 R14, R16, R17, c[0x0][0x180] ;  /* 0x00006000100e8625 */ /* 0x000fc800078e0011 */
[----:B------:R-:W-:Y:S01]  /*0660*/  @!P0 IMAD.WIDE.U32 R16, R16, R17, c[0x0][0x188] ;  /* 0x0000620010108625 */ /* 0x000fe200078e0011 */
[----:B------:R0:W5:Y:S01]  /*0670*/  @!P0 LDG.E R10, [R14.64] ;  /* 0x000000040e0a8981 */ /* 0x000162000c1e1900 */
[----:B------:R-:W-:-:S03]  /*0680*/  CS2R R6, SRZ ;  /* 0x0000000000067805 */ /* 0x000fc6000001ff00 */
[----:B------:R1:W5:Y:S01]  /*0690*/  @!P0 LDG.E R9, [R16.64] ;  /* 0x0000000410098981 */ /* 0x000362000c1e1900 */
[----:B------:R-:W-:Y:S02]  /*06a0*/  @!P5 IADD3 R26, R18, R29, RZ ;  /* 0x0000001d121ad210 */ /* 0x000fe40007ffe0ff */
[----:B------:R-:W-:-:S04]  /*06b0*/  @!P5 IADD3 R29, R29, 0x80, RZ ;  /* 0x000000801d1dd810 */ /* 0x000fc80007ffe0ff */
[----:B------:R-:W-:-:S13]  /*06c0*/  ISETP.GE.AND P6, PT, R29, R12, PT ;  /* 0x0000000c1d00720c */ /* 0x000fda0003fc6270 */
        /* <DEDUP_REMOVED lines=8> */
[----:B------:R-:W-:Y:S02]  /*0750*/  ISETP.GE.AND P3, PT, R29, R12, PT ;  /* 0x0000000c1d00720c */ /* 0x000fe40003f66270 */
[----:B------:R-:W-:-:S11]  /*0760*/  @!P5 MOV R27, 0x4 ;  /* 0x00000004001bd802 */ /* 0x000fd60000000f00 */
[----:B------:R-:W-:Y:S02]  /*0770*/  @!P3 IADD3 R13, R18, R29, RZ ;  /* 0x0000001d120db210 */ /* 0x000fe40007ffe0ff */
[----:B------:R-:W-:-:S04]  /*0780*/  @!P3 IADD3 R29, R29, 0x80, RZ ;  /* 0x000000801d1db810 */ /* 0x000fc80007ffe0ff */
[----:B------:R-:W-:Y:S02]  /*0790*/  ISETP.GE.AND P4, PT, R29, R12, PT ;  /* 0x0000000c1d00720c */ /* 0x000fe40003f86270 */
[----:B------:R-:W-:Y:S01]  /*07a0*/  @!P6 MOV R19, 0x4 ;  /* 0x000000040013e802 */ /* 0x000fe20000000f00 */
[----:B------:R-:W-:-:S04]  /*07b0*/  @!P5 IMAD.WIDE.U32 R2, R26, R27, c[0x0][0x180] ;  /* 0x000060001a02d625 */ /* 0x000fc800078e001b */
[----:B------:R-:W-:Y:S01]  /*07c0*/  @!P5 IMAD.WIDE.U32 R26, R26, R27, c[0x0][0x188] ;  /* 0x000062001a1ad625 */ /* 0x000fe200078e001b */
[----:B------:R2:W5:Y:S03]  /*07d0*/  @!P5 LDG.E R8, [R2.64] ;  /* 0x000000040208d981 */ /* 0x000566000c1e1900 */
[CC--:B0-----:R-:W-:Y:S01]  /*07e0*/  @!P6 IMAD.WIDE.U32 R14, R0.reuse, R19.reuse, c[0x0][0x180] ;  /* 0x00006000000ee625 */ /* 0x0c1fe200078e0013 */
[----:B------:R0:W5:Y:S03]  /*07f0*/  @!P5 LDG.E R7, [R26.64] ;  /* 0x000000041a07d981 */ /* 0x000166000c1e1900 */
[----:B-1----:R-:W-:Y:S01]  /*0800*/  @!P6 IMAD.WIDE.U32 R16, R0, R19, c[0x0][0x188] ;  /* 0x000062000010e625 */ /* 0x002fe200078e0013 */
[----:B------:R-:W-:Y:S01]  /*0810*/  @!P4 IADD3 R19, R18, R29, RZ ;  /* 0x0000001d1213c210 */ /* 0x000fe20007ffe0ff */
[----:B------:R-:W-:Y:S01]  /*0820*/  CS2R R4, SRZ ;  /* 0x0000000000047805 */ /* 0x000fe2000001ff00 */
[----:B------:R-:W-:Y:S01]  /*0830*/  @!P4 IADD3 R29, R29, 0x80, RZ ;  /* 0x000000801d1dc810 */ /* 0x000fe20007ffe0ff */
[----:B------:R-:W-:Y:S01]  /*0840*/  HFMA2.MMA R0, -RZ, RZ, 0, 0 ;  /* 0x00000000ff007435 */ /* 0x000fe200000001ff */
[----:B------:R-:W-:Y:S01]  /*0850*/  @!P2 MOV R28, 0x4 ;  /* 0x00000004001ca802 */ /* 0x000fe20000000f00 */
[----:B------:R1:W5:Y:S01]  /*0860*/  @!P6 LDG.E R6, [R14.64] ;  /* 0x000000040e06e981 */ /* 0x000362000c1e1900 */
[----:B------:R-:W-:-:S02]  /*0870*/  ISETP.GE.AND P5, PT, R29, R12, PT ;  /* 0x0000000c1d00720c */ /* 0x000fc40003fa6270 */
[----:B------:R-:W-:Y:S01]  /*0880*/  @!P3 MOV R24, 0x4 ;  /* 0x000000040018b802 */ /* 0x000fe20000000f00 */
[----:B------:R3:W5:Y:S01]  /*0890*/  @!P6 LDG.E R5, [R16.64] ;  /* 0x000000041005e981 */ /* 0x000762000c1e1900 */
[----:B--2---:R-:W-:Y:S01]  /*08a0*/  CS2R R2, SRZ ;  /* 0x0000000000027805 */ /* 0x004fe2000001ff00 */
[----:B------:R-:W-:Y:S01]  /*08b0*/  @!P1 MOV R23, 0x4 ;  /* 0x0000000400179802 */ /* 0x000fe20000000f00 */
[----:B-1----:R-:W-:-:S04]  /*08c0*/  @!P2 IMAD.WIDE.U32 R14, R25, R28, c[0x0][0x188] ;  /* 0x00006200190ea625 */ /* 0x002fc800078e001c */
[----:B---3--:R-:W-:Y:S01]  /*08d0*/  @!P3 IMAD.WIDE.U32 R16, R13, R24, c[0x0][0x188] ;  /* 0x000062000d10b625 */ /* 0x008fe200078e0018 */
[----:B------:R1:W5:Y:S03]  /*08e0*/  @!P2 LDG.E R2, [R14.64] ;  /* 0x000000040e02a981 */ /* 0x000366000c1e1900 */
[CC--:B------:R-:W-:Y:S01]  /*08f0*/  @!P1 IMAD.WIDE.U32 R20, R22.reuse, R23.reuse, c[0x0][0x180] ;  /* 0x0000600016149625 */ /* 0x0c0fe200078e0017 */
[----:B------:R2:W5:Y:S03]  /*0900*/  @!P3 LDG.E R0, [R16.64] ;  /* 0x000000041000b981 */ /* 0x000566000c1e1900 */
[----:B------:R-:W-:Y:S01]  /*0910*/  @!P1 IMAD.WIDE.U32 R22, R22, R23, c[0x0][0x188] ;  /* 0x0000620016169625 */ /* 0x000fe200078e0017 */
[----:B0-----:R-:W-:Y:S01]  /*0920*/  @!P4 MOV R26, 0x4 ;  /* 0x00000004001ac802 */ /* 0x001fe20000000f00 */
[----:B------:R-:W-:Y:S01]  /*0930*/  HFMA2.MMA R27, -RZ, RZ, 0, 0 ;  /* 0x00000000ff1b7435 */ /* 0x000fe200000001ff */
[----:B------:R0:W5:Y:S01]  /*0940*/  @!P1 LDG.E R4, [R20.64] ;  /* 0x0000000414049981 */ /* 0x000162000c1e1900 */
[----:B-1----:R-:W-:Y:S01]  /*0950*/  @!P2 IMAD.WIDE.U32 R14, R25, R28, c[0x0][0x180] ;  /* 0x00006000190ea625 */ /* 0x002fe200078e001c */
[----:B--2---:R-:W-:-:S03]  /*0960*/  @!P5 IADD3 R16, R18, R29, RZ ;  /* 0x0000001d1210d210 */ /* 0x004fc60007ffe0ff */
[----:B------:R-:W-:Y:S01]  /*0970*/  @!P3 IMAD.WIDE.U32 R24, R13, R24, c[0x0][0x180] ;  /* 0x000060000d18b625 */ /* 0x000fe200078e0018 */
[----:B------:R-:W-:Y:S01]  /*0980*/  @!P5 MOV R29, 0x4 ;  /* 0x00000004001dd802 */ /* 0x000fe20000000f00 */
[----:B------:R-:W-:Y:S01]  /*0990*/  HFMA2.MMA R13, -RZ, RZ, 0, 0 ;  /* 0x00000000ff0d7435 */ /* 0x000fe200000001ff */
[----:B------:R1:W5:Y:S03]  /*09a0*/  @!P1 LDG.E R3, [R22.64] ;  /* 0x0000000416039981 */ /* 0x000366000c1e1900 */
[----:B-1----:R-:W-:-:S04]  /*09b0*/  @!P5 IMAD.WIDE.U32 R22, R16, R29, c[0x0][0x188] ;  /* 0x000062001016d625 */ /* 0x002fc800078e001d */
[----:B------:R-:W-:-:S05]  /*09c0*/  @!P5 IMAD.WIDE.U32 R28, R16, R29, c[0x0][0x180] ;  /* 0x00006000101cd625 */ /* 0x000fca00078e001d */
[----:B------:R1:W5:Y:S01]  /*09d0*/  @!P5 LDG.E R13, [R28.64] ;  /* 0x000000041c0dd981 */ /* 0x000362000c1e1900 */
[----:B0-----:R-:W-:Y:S01]  /*09e0*/  @!P4 IMAD.WIDE.U32 R20, R19, R26, c[0x0][0x188] ;  /* 0x000062001314c625 */ /* 0x001fe200078e001a */
[----:B------:R-:W-:-:S04]  /*09f0*/  HFMA2.MMA R17, -RZ, RZ, 0, 0 ;  /* 0x00000000ff117435 */ /* 0x000fc800000001ff */
[----:B------:R0:W5:Y:S01]  /*0a00*/  @!P4 LDG.E R27, [R20.64] ;  /* 0x00000004141bc981 */ /* 0x000162000c1e1900 */
[----:B------:R-:W-:-:S05]  /*0a10*/  IADD3 R16, R11, 0x200, RZ ;  /* 0x000002000b107810 */ /* 0x000fca0007ffe0ff */
[----:B------:R2:W5:Y:S01]  /*0a20*/  @!P5 LDG.E R17, [R22.64] ;  /* 0x000000041611d981 */ /* 0x000562000c1e1900 */
[----:B0-----:R-:W-:Y:S01]  /*0a30*/  CS2R R20, SRZ ;  /* 0x0000000000147805 */ /* 0x001fe2000001ff00 */
[----:B------:R-:W-:Y:S05]  /*0a40*/  BSSY B0, `(.L_x_2484) ;  /* 0x0000018000007945 */ /* 0x000fea0003800000 */
[----:B------:R0:W5:Y:S01]  /*0a50*/  @!P2 LDG.E R20, [R14.64] ;  /* 0x000000040e14a981 */ /* 0x000162000c1e1900 */
[----:B--2---:R-:W-:Y:S02]  /*0a60*/  MOV R22, RZ ;  /* 0x000000ff00167202 */ /* 0x004fe40000000f00 */
[----:B------:R-:W-:Y:S01]  /*0a70*/  IADD3 R23, R11, 0x180, RZ ;  /* 0x000001800b177810 */ /* 0x000fe20007ffe0ff */
[----:B------:R2:W5:Y:S01]  /*0a80*/  @!P3 LDG.E R21, [R24.64] ;  /* 0x000000041815b981 */ /* 0x000562000c1e1900 */
[----:B0-----:R-:W-:Y:S01]  /*0a90*/  @!P4 IMAD.WIDE.U32 R14, R19, R26, c[0x0][0x180] ;  /* 0x00006000130ec625 */ /* 0x001fe200078e001a */
[----:B------:R-:W-:-:S02]  /*0aa0*/  IADD3 R19, R11, 0x100, RZ ;  /* 0x000001000b137810 */ /* 0x000fc40007ffe0ff */
[----:B--2---:R-:W-:Y:S02]  /*0ab0*/  IADD3 R25, R11, 0x280, RZ ;  /* 0x000002800b197810 */ /* 0x004fe40007ffe0ff */
[----:B------:R1:W5:Y:S01]  /*0ac0*/  @!P4 LDG.E R22, [R14.64] ;  /* 0x000000040e16c981 */ /* 0x000362000c1e1900 */
[-C--:B------:R-:W-:Y:S02]  /*0ad0*/  ISETP.GE.AND P1, PT, R19, R12.reuse, PT ;  /* 0x0000000c1300720c */ /* 0x080fe40003f26270 */
[-C--:B------:R-:W-:Y:S02]  /*0ae0*/  ISETP.GE.AND P2, PT, R23, R12.reuse, PT ;  /* 0x0000000c1700720c */ /* 0x080fe40003f46270 */
[-C--:B------:R-:W-:Y:S02]  /*0af0*/  ISETP.GE.AND P3, PT, R16, R12.reuse, PT ;  /* 0x0000000c1000720c */ /* 0x080fe40003f66270 */
[----:B------:R-:W-:Y:S02]  /*0b00*/  ISETP.GE.AND P4, PT, R25, R12, PT ;  /* 0x0000000c1900720c */ /* 0x000fe40003f86270 */
[----:B------:R-:W-:-:S02]  /*0b10*/  IADD3 R19, R11, 0x80, RZ ;  /* 0x000000800b137810 */ /* 0x000fc40007ffe0ff */
[----:B------:R-:W-:Y:S01]  /*0b20*/  IADD3 R23, R11, 0x300, RZ ;  /* 0x000003000b177810 */ /* 0x000fe20007ffe0ff */
[----:B------:R-:W-:Y:S05]  /*0b30*/  @P0 BRA `(.L_x_2485) ;  /* 0x0000008000000947 */ /* 0x000fea0003800000 */
[----:B-1---5:R-:W-:-:S05]  /*0b40*/  FMUL.FTZ R9, R9, c[0x0][0x168] ;  /* 0x00005a0009097a20 */ /* 0x022fca0000410000 */
[----:B------:R-:W-:-:S13]  /*0b50*/  FSETP.GT.FTZ.AND P5, PT, R9, c[0x0][0x16c], PT ;  /* 0x00005b0009007a0b */ /* 0x000fda0003fb4000 */
[----:B------:R-:W-:-:S06]  /*0b60*/  @!P5 FMUL.FTZ R9, R9, 1.4426950216293334961 ;  /* 0x3fb8aa3b0909d820 */ /* 0x000fcc0000410000 */
[----:B------:R-:W0:Y:S02]  /*0b70*/  @!P5 MUFU.EX2 R9, R9 ;  /* 0x000000090009d308 */ /* 0x000e240000000800 */
[----:B0-----:R-:W-:Y:S02]  /*0b80*/  @!P5 FADD.FTZ R15, R9, 1 ;  /* 0x3f800000090fd421 */ /* 0x001fe40000010000 */
[----:B------:R-:W-:-:S04]  /*0b90*/  @!P5 FMUL.FTZ R14, R10, R9 ;  /* 0x000000090a0ed220 */ /* 0x000fc80000410000 */
[----:B------:R-:W0:Y:S02]  /*0ba0*/  @!P5 MUFU.RCP R15, R15 ;  /* 0x0000000f000fd308 */ /* 0x000e240000001000 */
[----:B0-----:R-:W-:-:S06]  /*0bb0*/  @!P5 FMUL.FTZ R10, R14, R15 ;  /* 0x0000000f0e0ad220 */ /* 0x001fcc0000410000 */
.L_x_2485:
[----:B-1----:R-:W-:Y:S05]  /*0bc0*/  BSYNC B0 ;  /* 0x0000000000007941 */ /* 0x002fea0003800000 */
.L_x_2484:
[-C--:B------:R-:W-:Y:S01]  /*0bd0*/  ISETP.GE.AND P6, PT, R19, R12.reuse, PT ;  /* 0x0000000c1300720c */ /* 0x080fe20003fc6270 */
[----:B------:R-:W-:Y:S01]  /*0be0*/  BSSY B0, `(.L_x_2486) ;  /* 0x000000c000007945 */ /* 0x000fe20003800000 */
[----:B------:R-:W-:Y:S02]  /*0bf0*/  ISETP.GE.AND P5, PT, R23, R12, PT ;  /* 0x0000000c1700720c */ /* 0x000fe40003fa6270 */
[----:B------:R-:W-:-:S09]  /*0c00*/  IADD3 R15, R11, 0x380, RZ ;  /* 0x000003800b0f7810 */ /* 0x000fd20007ffe0ff */
[----:B------:R-:W-:Y:S05]  /*0c10*/  @P6 BRA `(.L_x_2487) ;  /* 0x0000008000006947 */ /* 0x000fea0003800000 */
[----:B-----5:R-:W-:-:S05]  /*0c20*/  FMUL.FTZ R7, R7, c[0x0][0x168] ;  /* 0x00005a0007077a20 */ /* 0x020fca0000410000 */
[----:B------:R-:W-:-:S13]  /*0c30*/  FSETP.GT.FTZ.AND P6, PT, R7, c[0x0][0x16c], PT ;  /* 0x00005b0007007a0b */ /* 0x000fda0003fd4000 */
[----:B------:R-:W-:-:S06]  /*0c40*/  @!P6 FMUL.FTZ R7, R7, 1.4426950216293334961 ;  /* 0x3fb8aa3b0707e820 */ /* 0x000fcc0000410000 */
[----:B------:R-:W0:Y:S02]  /*0c50*/  @!P6 MUFU.EX2 R7, R7 ;  /* 0x000000070007e308 */ /* 0x000e240000000800 */
[----:B0-----:R-:W-:Y:S02]  /*0c60*/  @!P6 FADD.FTZ R14, R7, 1 ;  /* 0x3f800000070ee421 */ /* 0x001fe40000010000 */
[----:B------:R-:W-:-:S04]  /*0c70*/  @!P6 FMUL.FTZ R9, R8, R7 ;  /* 0x000000070809e220 */ /* 0x000fc80000410000 */
[----:B------:R-:W0:Y:S02]  /*0c80*/  @!P6 MUFU.RCP R14, R14 ;  /* 0x0000000e000ee308 */ /* 0x000e240000001000 */
[----:B0-----:R-:W-:-:S06]  /*0c90*/  @!P6 FMUL.FTZ R8, R9, R14 ;  /* 0x0000000e0908e220 */ /* 0x001fcc0000410000 */
.L_x_2487:
[----:B------:R-:W-:Y:S05]  /*0ca0*/  BSYNC B0 ;  /* 0x0000000000007941 */ /* 0x000fea0003800000 */
.L_x_2486:
[----:B------:R-:W-:Y:S01]  /*0cb0*/  ISETP.GE.AND P6, PT, R15, R12, PT ;  /* 0x0000000c0f00720c */ /* 0x000fe20003fc6270 */
[----:B------:R-:W-:Y:S01]  /*0cc0*/  BSSY B0, `(.L_x_2488) ;  /* 0x000000d000007945 */ /* 0x000fe20003800000 */
[----:B------:R-:W-:Y:S02]  /*0cd0*/  @!P0 IADD3 R14, R18, R11, RZ ;  /* 0x0000000b120e8210 */ /* 0x000fe40007ffe0ff */
[----:B------:R-:W-:-:S05]  /*0ce0*/  @!P0 MOV R15, 0x4 ;  /* 0x00000004000f8802 */ /* 0x000fca0000000f00 */
[----:B------:R-:W-:Y:S01]  /*0cf0*/  @!P0 IMAD.WIDE.U32 R14, R14, R15, c[0x0][0x178] ;  /* 0x00005e000e0e8625 */ /* 0x000fe200078e000f */
        /* <DEDUP_REMOVED lines=9> */
.L_x_2489:
[----:B------:R-:W-:Y:S05]  /*0d90*/  BSYNC B0 ;  /* 0x0000000000007941 */ /* 0x000fea0003800000 */
.L_x_2488:
[----:B------:R-:W-:Y:S01]  /*0da0*/  BSSY B0, `(.L_x_2490) ;  /* 0x000000a000007945 */ /* 0x000fe20003800000 */
        /* <DEDUP_REMOVED lines=9> */
.L_x_2491:
[----:B------:R-:W-:Y:S05]  /*0e40*/  BSYNC B0 ;  /* 0x0000000000007941 */ /* 0x000fea0003800000 */
.L_x_2490:
        /* <DEDUP_REMOVED lines=10> */
.L_x_2493:
[----:B------:R-:W-:Y:S05]  /*0ef0*/  BSYNC B0 ;  /* 0x0000000000007941 */ /* 0x000fea0003800000 */
.L_x_2492:
        /* <DEDUP_REMOVED lines=10> */
.L_x_2495:
[----:B------:R-:W-:Y:S05]  /*0fa0*/  BSYNC B0 ;  /* 0x0000000000007941 */ /* 0x000fea0003800000 */
.L_x_2494:
        /* <DEDUP_REMOVED lines=10> */
.L_x_2497:
[----:B------:R-:W-:Y:S05]  /*1050*/  BSYNC B0 ;  /* 0x0000000000007941 */ /* 0x000fea0003800000 */
.L_x_2496:
        /* <DEDUP_REMOVED lines=10> */
.L_x_2499:
[----:B------:R-:W-:Y:S05]  /*1100*/  BSYNC B0 ;  /* 0x0000000000007941 */ /* 0x000fea0003800000 */
.L_x_2498:
[----:B------:R-:W-:Y:S01]  /*1110*/  @!P0 MOV R11, R19 ;  /* 0x00000013000b8202 */ /* 0x000fe20000000f00 */
[----:B-----5:R0:W-:Y:S01]  /*1120*/  @!P0 STG.E [R14.64], R10 ;  /* 0x0000000a0e008986 */ /* 0x0201e2000c101904 */
[----:B------:R-:W-:Y:S01]  /*1130*/  BSSY B0, `(.L_x_2500) ;  /* 0x000002d000007945 */ /* 0x000fe20003800000 */
[----:B------:R-:W-:Y:S01]  /*1140*/  BSSY B1, `(.L_x_2501) ;  /* 0x0000025000017945 */ /* 0x000fe20003800000 */
[----:B------:R-:W-:-:S13]  /*1150*/  ISETP.GE.AND P0, PT, R11, R12, PT ;  /* 0x0000000c0b00720c */ /* 0x000fda0003f06270 */
[----:B------:R-:W-:Y:S05]  /*1160*/  @P0 BRA `(.L_x_2502) ;  /* 0x000000c000000947 */ /* 0x000fea0003800000 */
[----:B0-----:R-:W-:Y:S01]  /*1170*/  HFMA2.MMA R3, -RZ, RZ, 0, 2.384185791015625e-07 ;  /* 0x00000004ff037435 */ /* 0x001fe200000001ff */
[----:B------:R-:W-:Y:S02]  /*1180*/  IADD3 R2, R18, R11, RZ ;  /* 0x0000000b12027210 */ /* 0x000fe40007ffe0ff */
[----:B------:R-:W-:-:S04]  /*1190*/  IADD3 R11, R11, 0x80, RZ ;  /* 0x000000800b0b7810 */ /* 0x000fc80007ffe0ff */
[----:B------:R-:W-:-:S03]  /*11a0*/  ISETP.GE.AND P0, PT, R11, R12, PT ;  /* 0x0000000c0b00720c */ /* 0x000fc60003f06270 */
[----:B------:R-:W-:-:S05]  /*11b0*/  IMAD.WIDE.U32 R2, R2, R3, c[0x0][0x178] ;  /* 0x00005e0002027625 */ /* 0x000fca00078e0003 */
[----:B------:R0:W-:Y:S05]  /*11c0*/  STG.E [R2.64], R8 ;  /* 0x0000000802007986 */ /* 0x0001ea000c101904 */
[----:B------:R-:W-:Y:S05]  /*11d0*/  @P0 BRA `(.L_x_2503) ;  /* 0x000000c000000947 */ /* 0x000fea0003800000 */
[----:B0-----:R-:W-:Y:S02]  /*11e0*/  IADD3 R2, R18, R11, RZ ;  /* 0x0000000b12027210 */ /* 0x001fe40007ffe0ff */
[----:B------:R-:W-:Y:S02]  /*11f0*/  MOV R3, 0x4 ;  /* 0x0000000400037802 */ /* 0x000fe40000000f00 */
[----:B------:R-:W-:-:S03]  /*1200*/  IADD3 R11, R11, 0x80, RZ ;  /* 0x000000800b0b7810 */ /* 0x000fc60007ffe0ff */
[----:B------:R-:W-:-:S05]  /*1210*/  IMAD.WIDE.U32 R2, R2, R3, c[0x0][0x178] ;  /* 0x00005e0002027625 */ /* 0x000fca00078e0003 */
[----:B------:R0:W-:Y:S02]  /*1220*/  STG.E [R2.64], R6 ;  /* 0x0000000602007986 */ /* 0x0001e4000c101904 */
.L_x_2502:
[----:B0-----:R-:W-:-:S13]  /*1230*/  ISETP.GE.AND P0, PT, R11, R12, PT ;  /* 0x0000000c0b00720c */ /* 0x001fda0003f06270 */
[----:B------:R-:W-:Y:S05]  /*1240*/  @P0 BRA `(.L_x_2504) ;  /* 0x000000c000000947 */ /* 0x000fea0003800000 */
[----:B------:R-:W-:Y:S02]  /*1250*/  IADD3 R2, R18, R11, RZ ;  /* 0x0000000b12027210 */ /* 0x000fe40007ffe0ff */
[----:B------:R-:W-:Y:S02]  /*1260*/  MOV R3, 0x4 ;  /* 0x0000000400037802 */ /* 0x000fe40000000f00 */
[----:B------:R-:W-:-:S03]  /*1270*/  IADD3 R11, R11, 0x80, RZ ;  /* 0x000000800b0b7810 */ /* 0x000fc60007ffe0ff */
[----:B------:R-:W-:-:S05]  /*1280*/  IMAD.WIDE.U32 R2, R2, R3, c[0x0][0x178] ;  /* 0x00005e0002027625 */ /* 0x000fca00078e0003 */
[----:B------:R0:W-:Y:S02]  /*1290*/  STG.E [R2.64], R4 ;  /* 0x0000000402007986 */ /* 0x0001e4000c101904 */
.L_x_2503:
[----:B------:R-:W-:-:S13]  /*12a0*/  ISETP.GE.AND P0, PT, R11, R12, PT ;  /* 0x0000000c0b00720c */ /* 0x000fda0003f06270 */
[----:B------:R-:W-:Y:S05]  /*12b0*/  @P0 BRA `(.L_x_2505) ;  /* 0x000000d000000947 */ /* 0x000fea0003800000 */
[----:B0-----:R-:W-:Y:S01]  /*12c0*/  HFMA2.MMA R3, -RZ, RZ, 0, 2.384185791015625e-07 ;  /* 0x00000004ff037435 */ /* 0x001fe200000001ff */
[----:B------:R-:W-:Y:S02]  /*12d0*/  IADD3 R2, R18, R11, RZ ;  /* 0x0000000b12027210 */ /* 0x000fe40007ffe0ff */
[----:B------:R-:W-:-:S07]  /*12e0*/  IADD3 R11, R11, 0x80, RZ ;  /* 0x000000800b0b7810 */ /* 0x000fce0007ffe0ff */
[----:B------:R-:W-:-:S05]  /*12f0*/  IMAD.WIDE.U32 R2, R2, R3, c[0x0][0x178] ;  /* 0x00005e0002027625 */ /* 0x000fca00078e0003 */
[----:B------:R0:W-:Y:S02]  /*1300*/  STG.E [R2.64], R20 ;  /* 0x0000001402007986 */ /* 0x0001e4000c101904 */
.L_x_2504:
[----:B------:R-:W-:-:S13]  /*1310*/  ISETP.GE.AND P0, PT, R11, R12, PT ;  /* 0x0000000c0b00720c */ /* 0x000fda0003f06270 */
[----:B------:R-:W-:Y:S01]  /*1320*/  @P0 BREAK B1 ;  /* 0x0000000000010942 */ /* 0x000fe20003800000 */
[----:B------:R-:W-:Y:S05]  /*1330*/  @P0 BRA `(.L_x_2506) ;  /* 0x000000c000000947 */ /* 0x000fea0003800000 */
[----:B0-----:R-:W-:Y:S02]  /*1340*/  IADD3 R2, R18, R11, RZ ;  /* 0x0000000b12027210 */ /* 0x001fe40007ffe0ff */
[----:B------:R-:W-:Y:S02]  /*1350*/  MOV R3, 0x4 ;  /* 0x0000000400037802 */ /* 0x000fe40000000f00 */
[----:B------:R-:W-:-:S03]  /*1360*/  IADD3 R11, R11, 0x80, RZ ;  /* 0x000000800b0b7810 */ /* 0x000fc60007ffe0ff */
[----:B------:R-:W-:-:S05]  /*1370*/  IMAD.WIDE.U32 R2, R2, R3, c[0x0][0x178] ;  /* 0x00005e0002027625 */ /* 0x000fca00078e0003 */
[----:B------:R0:W-:Y:S02]  /*1380*/  STG.E [R2.64], R21 ;  /* 0x0000001502007986 */ /* 0x0001e4000c101904 */
.L_x_2505:
[----:B------:R-:W-:Y:S05]  /*1390*/  BSYNC B1 ;  /* 0x0000000000017941 */ /* 0x000fea0003800000 */
.L_x_2501:
[----:B------:R-:W-:-:S13]  /*13a0*/  ISETP.GE.AND P0, PT, R11, R12, PT ;  /* 0x0000000c0b00720c */ /* 0x000fda0003f06270 */
[----:B0-----:R-:W-:Y:S02]  /*13b0*/  @!P0 IADD3 R2, R18, R11, RZ ;  /* 0x0000000b12028210 */ /* 0x001fe40007ffe0ff */
[----:B------:R-:W-:Y:S02]  /*13c0*/  @!P0 MOV R3, 0x4 ;  /* 0x0000000400038802 */ /* 0x000fe40000000f00 */
[----:B------:R-:W-:-:S03]  /*13d0*/  @!P0 IADD3 R11, R11, 0x80, RZ ;  /* 0x000000800b0b8810 */ /* 0x000fc60007ffe0ff */
[----:B------:R-:W-:-:S05]  /*13e0*/  @!P0 IMAD.WIDE.U32 R2, R2, R3, c[0x0][0x178] ;  /* 0x00005e0002028625 */ /* 0x000fca00078e0003 */
[----:B------:R0:W-:Y:S02]  /*13f0*/  @!P0 STG.E [R2.64], R22 ;  /* 0x0000001602008986 */ /* 0x0001e4000c101904 */
.L_x_2506:
[----:B------:R-:W-:Y:S05]  /*1400*/  BSYNC B0 ;  /* 0x0000000000007941 */ /* 0x000fea0003800000 */
.L_x_2500:
[----:B------:R-:W-:Y:S01]  /*1410*/  WARPSYNC 0xffffffff ;  /* 0xffffffff00007948 */ /* 0x000fe20003800000 */
[----:B------:R-:W-:-:S13]  /*1420*/  ISETP.GE.AND P0, PT, R11, R12, PT ;  /* 0x0000000c0b00720c */ /* 0x000fda0003f06270 */
[----:B------:R-:W-:Y:S05]  /*1430*/  @P0 EXIT ;  /* 0x000000000000094d */ /* 0x000fea0003800000 */
[----:B0-----:R-:W-:Y:S01]  /*1440*/  HFMA2.MMA R3, -RZ, RZ, 0, 2.384185791015625e-07 ;  /* 0x00000004ff037435 */ /* 0x001fe200000001ff */
[----:B------:R-:W-:-:S09]  /*1450*/  IADD3 R2, R18, R11, RZ ;  /* 0x0000000b12027210 */ /* 0x000fd20007ffe0ff */
[----:B------:R-:W-:-:S05]  /*1460*/  IMAD.WIDE.U32 R2, R2, R3, c[0x0][0x178] ;  /* 0x00005e0002027625 */ /* 0x000fca00078e0003 */
[----:B------:R-:W-:Y:S01]  /*1470*/  STG.E [R2.64], R13 ;  /* 0x0000000d02007986 */ /* 0x000fe2000c101904 */
[----:B------:R-:W-:Y:S05]  /*1480*/  EXIT ;  /* 0x000000000000794d */ /* 0x000fea0003800000 */
.L_x_2507:
        /* <DEDUP_REMOVED lines=15> */
.L_x_7110:


//--------------------- .text._ZN2at6native29vectorized_elementwise_kernelILi4EZZZNS0_65_GLOBAL__N__cd49fe81_27_ActivationSoftplusKernel_cu_9e10b42f_309424softplus_backward_kernelERNS_18TensorIteratorBaseERKN3c106ScalarES8_ENKUlvE_clEvENKUlvE0_clEvEUlffE_St5arrayIPcLm3EEEEviT0_T1_ --------------------------
	.section	.text._ZN2at6native29vectorized_elementwise_kernelILi4EZZZNS0_65_GLOBAL__N__cd49fe81_27_ActivationSoftplusKernel_cu_9e10b42f_309424softplus_backward_kernelERNS_18TensorIteratorBaseERKN3c106ScalarES8_ENKUlvE_clEvENKUlvE0_clEvEUlffE_St5arrayIPcLm3EEEEviT0_T1_,"ax",@progbits
	.sectioninfo	@"SHI_REGISTERS=32"
	.align	128
        .global         _ZN2at6native29vectorized_elementwise_kernelILi4EZZZNS0_65_GLOBAL__N__cd49fe81_27_ActivationSoftplusKernel_cu_9e10b42f_309424softplus_backward_kernelERNS_18TensorIteratorBaseERKN3c106ScalarES8_ENKUlvE_clEvENKUlvE0_clEvEUlffE_St5arrayIPcLm3EEEEviT0_T1_
        .type           _ZN2at6native29vectorized_elementwise_kernelILi4EZZZNS0_65_GLOBAL__N__cd49fe81_27_ActivationSoftplusKernel_cu_9e10b42f_309424softplus_backward_kernelERNS_18TensorIteratorBaseERKN3c106ScalarES8_ENKUlvE_clEvENKUlvE0_clEvEUlffE_St5arrayIPcLm3EEEEviT0_T1_,@function
        .size           _ZN2at6native29vectorized_elementwise_kernelILi4EZZZNS0_65_GLOBAL__N__cd49fe81_27_ActivationSoftplusKernel_cu_9e10b42f_309424softplus_backward_kernelERNS_18TensorIteratorBaseERKN3c106ScalarES8_ENKUlvE_clEvENKUlvE0_clEvEUlffE_St5arrayIPcLm3EEEEviT0_T1_,(.L_x_7111 - _ZN2at6native29vectorized_elementwise_kernelILi4EZZZNS0_65_GLOBAL__N__cd49fe81_27_ActivationSoftplusKernel_cu_9e10b42f_309424softplus_backward_kernelERNS_18TensorIteratorBaseERKN3c106ScalarES8_ENKUlvE_clEvENKUlvE0_clEvEUlffE_St5arrayIPcLm3EEEEviT0_T1_)
        .other          _ZN2at6native29vectorized_elementwise_kernelILi4EZZZNS0_65_GLOBAL__N__cd49fe81_27_ActivationSoftplusKernel_cu_9e10b42f_309424softplus_backward_kernelERNS_18TensorIteratorBaseERKN3c106ScalarES8_ENKUlvE_clEvENKUlvE0_clEvEUlffE_St5arrayIPcLm3EEEEviT0_T1_,@"STO_CUDA_ENTRY STV_DEFAULT"
_ZN2at6native29vectorized_elementwise_kernelILi4EZZZNS0_65_GLOBAL__N__cd49fe81_27_ActivationSoftplusKernel_cu_9e10b42f_309424softplus_backward_kernelERNS_18TensorIteratorBaseERKN3c106ScalarES8_ENKUlvE_clEvENKUlvE0_clEvEUlffE_St5arrayIPcLm3EEEEviT0_T1_:
.text._ZN2at6native29vectorized_elementwise_kernelILi4EZZZNS0_65_GLOBAL__N__cd49fe81_27_ActivationSoftplusKernel_cu_9e10b42f_309424softplus_backward_kernelERNS_18TensorIteratorBaseERKN3c106ScalarES8_ENKUlvE_clEvENKUlvE0_clEvEUlffE_St5arrayIPcLm3EEEEviT0_T1_:
        /* <DEDUP_REMOVED lines=11> */
[----:B------:R-:W2:Y:S01]  /*00b0*/  LDG.E.128 R20, [R26.64] ;  /* 0x000000041a147981 */ /* 0x000ea2000c1e1d00 */
[----:B------:R-:W-:-:S03]  /*00c0*/  IMAD.WIDE R2, R18, R19, c[0x0][0x180] ;  /* 0x0000600012027625 */ /* 0x000fc600078e0213 */
[----:B------:R-:W3:Y:S03]  /*00d0*/  LDG.E.128 R12, [R26.64+0x800] ;  /* 0x000800041a0c7981 */ /* 0x000ee6000c1e1d00 */
[----:B------:R-:W-:-:S05]  /*00e0*/  IMAD.WIDE.U32 R24, R0, 0x10, R2 ;  /* 0x0000001000187825 */ /* 0x000fca00078e0002 */
[----:B------:R-:W4:Y:S04]  /*00f0*/  LDG.E.128 R8, [R24.64] ;  /* 0x0000000418087981 */ /* 0x000f28000c1e1d00 */
[----:B------:R0:W5:Y:S01]  /*0100*/  LDG.E.128 R4, [R24.64+0x800] ;  /* 0x0008000418047981 */ /* 0x000162000c1e1d00 */
[----:B------:R-:W-:-:S06]  /*0110*/  IMAD.WIDE.U32 R18, R18, R19, c[0x0][0x178] ;  /* 0x00005e0012127625 */ /* 0x000fcc00078e0013 */
[----:B------:R-:W-:-:S04]  /*0120*/  IMAD.WIDE R18, R0, 0x10, R18 ;  /* 0x0000001000127825 */ /* 0x000fc800078e0212 */
[----:B--2---:R-:W-:Y:S02]  /*0130*/  FMUL.FTZ R20, R20, c[0x0][0x168] ;  /* 0x00005a0014147a20 */ /* 0x004fe40000410000 */
[----:B------:R-:W-:Y:S02]  /*0140*/  FMUL.FTZ R23, R23, c[0x0][0x168] ;  /* 0x00005a0017177a20 */ /* 0x000fe40000410000 */
[----:B------:R-:W-:Y:S01]  /*0150*/  FMUL.FTZ R22, R22, c[0x0][0x168] ;  /* 0x00005a0016167a20 */ /* 0x000fe20000410000 */
[----:B------:R-:W-:Y:S01]  /*0160*/  FSETP.GT.FTZ.AND P6, PT, R20, c[0x0][0x16c], PT ;  /* 0x00005b0014007a0b */ /* 0x000fe20003fd4000 */
[----:B------:R-:W-:Y:S01]  /*0170*/  FMUL.FTZ R21, R21, c[0x0][0x168] ;  /* 0x00005a0015157a20 */ /* 0x000fe20000410000 */
[----:B------:R-:W-:Y:S01]  /*0180*/  FSETP.GT.FTZ.AND P3, PT, R23, c[0x0][0x16c], PT ;  /* 0x00005b0017007a0b */ /* 0x000fe20003f74000 */
[----:B---3--:R-:W-:Y:S01]  /*0190*/  FMUL.FTZ R13, R13, c[0x0][0x168] ;  /* 0x00005a000d0d7a20 */ /* 0x008fe20000410000 */
[----:B------:R-:W-:Y:S01]  /*01a0*/  FSETP.GT.FTZ.AND P4, PT, R22, c[0x0][0x16c], PT ;  /* 0x00005b0016007a0b */ /* 0x000fe20003f94000 */
[----:B------:R-:W-:Y:S01]  /*01b0*/  FMUL.FTZ R14, R14, c[0x0][0x168] ;  /* 0x00005a000e0e7a20 */ /* 0x000fe20000410000 */
[----:B------:R-:W-:Y:S01]  /*01c0*/  FSETP.GT.FTZ.AND P5, PT, R21, c[0x0][0x16c], PT ;  /* 0x00005b0015007a0b */ /* 0x000fe20003fb4000 */
[----:B------:R-:W-:Y:S01]  /*01d0*/  FMUL.FTZ R15, R15, c[0x0][0x168] ;  /* 0x00005a000f0f7a20 */ /* 0x000fe20000410000 */
[----:B------:R-:W-:-:S02]  /*01e0*/  FSETP.GT.FTZ.AND P1, PT, R13, c[0x0][0x16c], PT ;  /* 0x00005b000d007a0b */ /* 0x000fc40003f34000 */
[----:B------:R-:W-:-:S03]  /*01f0*/  FSETP.GT.FTZ.AND P0, PT, R14, c[0x0][0x16c], PT ;  /* 0x00005b000e007a0b */ /* 0x000fc60003f14000 */
[----:B------:R-:W-:Y:S02]  /*0200*/  @!P6 FMUL.FTZ R17, R20, 1.4426950216293334961 ;  /* 0x3fb8aa3b1411e820 */ /* 0x000fe40000410000 */
[----:B------:R-:W-:Y:S02]  /*0210*/  FMUL.FTZ R20, R12, c[0x0][0x168] ;  /* 0x00005a000c147a20 */ /* 0x000fe40000410000 */
[----:B------:R-:W-:Y:S02]  /*0220*/  @!P3 FMUL.FTZ R12, R23, 1.4426950216293334961 ;  /* 0x3fb8aa3b170cb820 */ /* 0x000fe40000410000 */
[----:B------:R-:W1:Y:S01]  /*0230*/  @!P6 MUFU.EX2 R17, R17 ;  /* 0x000000110011e308 */ /* 0x000e620000000800 */
[----:B------:R-:W-:Y:S01]  /*0240*/  FSETP.GT.FTZ.AND P2, PT, R20, c[0x0][0x16c], PT ;  /* 0x00005b0014007a0b */ /* 0x000fe20003f54000 */
[----:B------:R-:W-:Y:S02]  /*0250*/  @!P4 FMUL.FTZ R3, R22, 1.4426950216293334961 ;  /* 0x3fb8aa3b1603c820 */ /* 0x000fe40000410000 */
[----:B------:R-:W-:-:S04]  /*0260*/  @!P5 FMUL.FTZ R2, R21, 1.4426950216293334961 ;  /* 0x3fb8aa3b1502d820 */ /* 0x000fc80000410000 */
[----:B------:R-:W2:Y:S06]  /*0270*/  @!P3 MUFU.EX2 R12, R12 ;  /* 0x0000000c000cb308 */ /* 0x000eac0000000800 */
[----:B------:R-:W-:Y:S02]  /*0280*/  @!P2 FMUL.FTZ R21, R20, 1.4426950216293334961 ;  /* 0x3fb8aa3b1415a820 */ /* 0x000fe40000410000 */
[----:B-1----:R-:W-:Y:S01]  /*0290*/  @!P6 FADD.FTZ R16, R17, 1 ;  /* 0x3f8000001110e421 */ /* 0x002fe20000010000 */
[----:B------:R-:W0:Y:S01]  /*02a0*/  @!P4 MUFU.EX2 R3, R3 ;  /* 0x000000030003c308 */ /* 0x000e220000000800 */
[----:B----4-:R-:W-:-:S02]  /*02b0*/  @!P6 FMUL.FTZ R17, R8, R17 ;  /* 0x000000110811e220 */ /* 0x010fc40000410000 */
[----:B------:R-:W-:Y:S02]  /*02c0*/  @!P1 FMUL.FTZ R20, R13, 1.4426950216293334961 ;  /* 0x3fb8aa3b0d149820 */ /* 0x000fe40000410000 */
[----:B--2---:R-:W-:-:S03]  /*02d0*/  @!P3 FADD.FTZ R23, R12, 1 ;  /* 0x3f8000000c17b421 */ /* 0x004fc60000010000 */
[----:B------:R-:W1:Y:S01]  /*02e0*/  @!P6 MUFU.RCP R16, R16 ;  /* 0x000000100010e308 */ /* 0x000e620000001000 */
[----:B------:R-:W-:-:S07]  /*02f0*/  @!P3 FMUL.FTZ R12, R11, R12 ;  /* 0x0000000c0b0cb220 */ /* 0x000fce0000410000 */
[----:B------:R-:W2:Y:S01]  /*0300*/  @!P5 MUFU.EX2 R2, R2 ;  /* 0x000000020002d308 */ /* 0x000ea20000000800 */
[----:B0-----:R-:W-:Y:S02]  /*0310*/  @!P4 FADD.FTZ R24, R3, 1 ;  /* 0x3f8000000318c421 */ /* 0x001fe40000010000 */
[----:B------:R-:W-:Y:S02]  /*0320*/  @!P4 FMUL.FTZ R3, R10, R3 ;  /* 0x000000030a03c220 */ /* 0x000fe40000410000 */
[----:B-1----:R-:W-:Y:S01]  /*0330*/  @!P6 FMUL.FTZ R8, R17, R16 ;  /* 0x000000101108e220 */ /* 0x002fe20000410000 */
[----:B------:R-:W-:Y:S01]  /*0340*/  FSETP.GT.FTZ.AND P6, PT, R15, c[0x0][0x16c], PT ;  /* 0x00005b000f007a0b */ /* 0x000fe20003fd4000 */
[----:B------:R-:W-:Y:S01]  /*0350*/  @!P0 FMUL.FTZ R17, R14, 1.4426950216293334961 ;  /* 0x3fb8aa3b0e118820 */ /* 0x000fe20000410000 */
[----:B------:R-:W0:Y:S01]  /*0360*/  @!P2 MUFU.EX2 R21, R21 ;  /* 0x000000150015a308 */ /* 0x000e220000000800 */
[----:B--2---:R-:W-:Y:S02]  /*0370*/  @!P5 FADD.FTZ R22, R2, 1 ;  /* 0x3f8000000216d421 */ /* 0x004fe40000010000 */
[----:B------:R-:W-:-:S05]  /*0380*/  @!P5 FMUL.FTZ R25, R9, R2 ;  /* 0x000000020919d220 */ /* 0x000fca0000410000 */
[----:B------:R-:W1:Y:S03]  /*0390*/  @!P1 MUFU.EX2 R20, R20 ;  /* 0x0000001400149308 */ /* 0x000e660000000800 */
[----:B------:R-:W-:-:S05]  /*03a0*/  @!P6 FMUL.FTZ R14, R15, 1.4426950216293334961 ;  /* 0x3fb8aa3b0f0ee820 */ /* 0x000fca0000410000 */
[----:B------:R-:W2:Y:S01]  /*03b0*/  @!P0 MUFU.EX2 R17, R17 ;  /* 0x0000001100118308 */ /* 0x000ea20000000800 */
[----:B0-----:R-:W-:Y:S02]  /*03c0*/  @!P2 FADD.FTZ R13, R21, 1 ;  /* 0x3f800000150da421 */ /* 0x001fe40000010000 */
[----:B-----5:R-:W-:-:S05]  /*03d0*/  @!P2 FMUL.FTZ R2, R4, R21 ;  /* 0x000000150402a220 */ /* 0x020fca0000410000 */
[----:B------:R-:W0:Y:S01]  /*03e0*/  @!P6 MUFU.EX2 R14, R14 ;  /* 0x0000000e000ee308 */ /* 0x000e220000000800 */
[----:B-1----:R-:W-:-:S07]  /*03f0*/  @!P1 FADD.FTZ R16, R20, 1 ;  /* 0x3f80000014109421 */ /* 0x002fce0000010000 */
[----:B------:R-:W1:Y:S01]  /*0400*/  @!P3 MUFU.RCP R23, R23 ;  /* 0x000000170017b308 */ /* 0x000e620000001000 */
[----:B--2---:R-:W-:-:S07]  /*0410*/  @!P0 FADD.FTZ R15, R17, 1 ;  /* 0x3f800000110f8421 */ /* 0x004fce0000010000 */
[----:B------:R-:W2:Y:S01]  /*0420*/  @!P4 MUFU.RCP R24, R24 ;  /* 0x000000180018c308 */ /* 0x000ea20000001000 */
[----:B0-----:R-:W-:-:S07]  /*0430*/  @!P6 FADD.FTZ R26, R14, 1 ;  /* 0x3f8000000e1ae421 */ /* 0x001fce0000010000 */
[----:B------:R-:W0:Y:S01]  /*0440*/  @!P5 MUFU.RCP R22, R22 ;  /* 0x000000160016d308 */ /* 0x000e220000001000 */
[----:B-1----:R-:W-:Y:S02]  /*0450*/  @!P3 FMUL.FTZ R11, R12, R23 ;  /* 0x000000170c0bb220 */ /* 0x002fe40000410000 */
[----:B------:R-:W-:Y:S02]  /*0460*/  @!P0 FMUL.FTZ R12, R6, R17 ;  /* 0x00000011060c8220 */ /* 0x000fe40000410000 */
[----:B------:R-:W-:-:S03]  /*0470*/  @!P6 FMUL.FTZ R17, R7, R14 ;  /* 0x0000000e0711e220 */ /* 0x000fc60000410000 */
[----:B------:R-:W1:Y:S01]  /*0480*/  @!P2 MUFU.RCP R13, R13 ;  /* 0x0000000d000da308 */ /* 0x000e620000001000 */
[----:B--2---:R-:W-:Y:S02]  /*0490*/  @!P4 FMUL.FTZ R10, R3, R24 ;  /* 0x00000018030ac220 */ /* 0x004fe40000410000 */
[----:B------:R-:W-:-:S05]  /*04a0*/  @!P1 FMUL.FTZ R3, R5, R20 ;  /* 0x0000001405039220 */ /* 0x000fca0000410000 */
[----:B------:R-:W2:Y:S01]  /*04b0*/  @!P1 MUFU.RCP R16, R16 ;  /* 0x0000001000109308 */ /* 0x000ea20000001000 */
[----:B0-----:R-:W-:-:S05]  /*04c0*/  @!P5 FMUL.FTZ R9, R25, R22 ;  /* 0x000000161909d220 */ /* 0x001fca0000410000 */
[----:B------:R-:W-:Y:S02]  /*04d0*/  STG.E.128 [R18.64], R8 ;  /* 0x0000000812007986 */ /* 0x000fe4000c101d04 */
[----:B------:R-:W0:Y:S01]  /*04e0*/  @!P0 MUFU.RCP R15, R15 ;  /* 0x0000000f000f8308 */ /* 0x000e220000001000 */
[----:B-1----:R-:W-:-:S07]  /*04f0*/  @!P2 FMUL.FTZ R4, R2, R13 ;  /* 0x0000000d0204a220 */ /* 0x002fce0000410000 */
[----:B------:R-:W1:Y:S01]  /*0500*/  @!P6 MUFU.RCP R0, R26 ;  /* 0x0000001a0000e308 */ /* 0x000e620000001000 */
[----:B--2---:R-:W-:Y:S02]  /*0510*/  @!P1 FMUL.FTZ R5, R3, R16 ;  /* 0x0000001003059220 */ /* 0x004fe40000410000 */
[----:B0-----:R-:W-:Y:S02]  /*0520*/  @!P0 FMUL.FTZ R6, R12, R15 ;  /* 0x0000000f0c068220 */ /* 0x001fe40000410000 */
[----:B-1----:R-:W-:-:S05]  /*0530*/  @!P6 FMUL.FTZ R7, R17, R0 ;  /* 0x000000001107e220 */ /* 0x002fca0000410000 */
[----:B------:R-:W-:Y:S01]  /*0540*/  STG.E.128 [R18.64+0x800], R4 ;  /* 0x0008000412007986 */ /* 0x000fe2000c101d04 */
[----:B------:R-:W-:Y:S05]  /*0550*/  EXIT ;  /* 0x000000000000794d */ /* 0x000fea0003800000 */
.L_x_2508:
[----:B------:R-:W0:Y:S01]  /*0560*/  S2R R11, SR_TID.X ;  /* 0x00000000000b7919 */ /* 0x000e220000002100 */
[----:B------:R-:W-:Y:S01]  /*0570*/  HFMA2.MMA R10, -RZ, RZ, 0, 0 ;  /* 0x00000000ff0a7435 */ /* 0x000fe200000001ff */
[----:B------:R-:W-:Y:S01]  /*0580*/  CS2R R8, SRZ ;  /* 0x0000000000087805 */ /* 0x000fe2000001ff00 */
[----:B0-----:R-:W-:Y:S02]  /*0590*/  ISETP.GE.AND P0, PT, R11, R12, PT ;  /* 0x0000000c0b00720c */ /* 0x001fe40003f06270 */
        /* <DEDUP_REMOVED lines=92> */
.L_x_2510:
[----:B-1----:R-:W-:Y:S05]  /*0b60*/  BSYNC B0 ;  /* 0x0000000000007941 */ /* 0x002fea0003800000 */
.L_x_2509:
        /* <DEDUP_REMOVED lines=13> */
.L_x_2512:
[----:B------:R-:W-:Y:S05]  /*0c40*/  BSYNC B0 ;  /* 0x0000000000007941 */ /* 0x000fea0003800000 */
.L_x_2511:
        /* <DEDUP_REMOVED lines=14> */
.L_x_2514:
[----:B------:R-:W-:Y:S05]  /*0d30*/  BSYNC B0 ;  /* 0x0000000000007941 */ /* 0x000fea0003800000 */
.L_x_2513:
        /* <DEDUP_REMOVED lines=10> */
.L_x_2516:
[----:B------:R-:W-:Y:S05]  /*0de0*/  BSYNC B0 ;  /* 0x0000000000007941 */ /* 0x000fea0003800000 */
.L_x_2515:
        /* <DEDUP_REMOVED lines=10> */
.L_x_2518:
[----:B------:R-:W-:Y:S05]  /*0e90*/  BSYNC B0 ;  /* 0x0000000000007941 */ /* 0x000fea0003800000 */
.L_x_2517:
        /* <DEDUP_REMOVED lines=10> */
.L_x_2520:
[----:B------:R-:W-:Y:S05]  /*0f40*/  BSYNC B0 ;  /* 0x0000000000007941 */ /* 0x000fea0003800000 */
.L_x_2519:
        /* <DEDUP_REMOVED lines=10> */
.L_x_2522:
[----:B------:R-:W-:Y:S05]  /*0ff0*/  BSYNC B0 ;  /* 0x0000000000007941 */ /* 0x000fea0003800000 */
.L_x_2521:
        /* <DEDUP_REMOVED lines=10> */
.L_x_2524:
[----:B------:R-:W-:Y:S05]  /*10a0*/  BSYNC B0 ;  /* 0x0000000000007941 */ /* 0x000fea0003800000 */
.L_x_2523:
        /* <DEDUP_REMOVED lines=18> */
.L_x_2527:
[----:B0-----:R-:W-:-:S13]  /*11d0*/  ISETP.GE.AND P0, PT, R11, R12, PT ;  /* 0x0000000c0b00720c */ /* 0x001fda0003f06270 */
[----:B------:R-:W-:Y:S05]  /*11e0*/  @P0 BRA `(.L_x_2529) ;  /* 0x000000c000000947 */ /* 0x000fea0003800000 */
[----:B------:R-:W-:Y:S02]  /*11f0*/  IADD3 R2, R18, R11, RZ ;  /* 0x0000000b12027210 */ /* 0x000fe40007ffe0ff */
[----:B------:R-:W-:Y:S02]  /*1200*/  MOV R3, 0x4 ;  /* 0x0000000400037802 */ /* 0x000fe40000000f00 */
[----:B------:R-:W-:-:S03]  /*1210*/  IADD3 R11, R11, 0x80, RZ ;  /* 0x000000800b0b7810 */ /* 0x000fc60007ffe0ff */
[----:B------:R-:W-:-:S05]  /*1220*/  IMAD.WIDE.U32 R2, R2, R3, c[0x0][0x178] ;  /* 0x00005e0002027625 */ /* 0x000fca00078e0003 */
[----:B------:R0:W-:Y:S02]  /*1230*/  STG.E [R2.64], R4 ;  /* 0x0000000402007986 */ /* 0x0001e4000c101904 */
.L_x_2528:
[----:B------:R-:W-:-:S13]  /*1240*/  ISETP.GE.AND P0, PT, R11, R12, PT ;  /* 0x0000000c0b00720c */ /* 0x000fda0003f06270 */
[----:B------:R-:W-:Y:S05]  /*1250*/  @P0 BRA `(.L_x_2530) ;  /* 0x000000d000000947 */ /* 0x000fea0003800000 */
[----:B0-----:R-:W-:Y:S01]  /*1260*/  HFMA2.MMA R3, -RZ, RZ, 0, 2.384185791015625e-07 ;  /* 0x00000004ff037435 */ /* 0x001fe200000001ff */
[----:B------:R-:W-:Y:S02]  /*1270*/  IADD3 R2, R18, R11, RZ ;  /* 0x0000000b12027210 */ /* 0x000fe40007ffe0ff */
[----:B------:R-:W-:-:S07]  /*1280*/  IADD3 R11, R11, 0x80, RZ ;  /* 0x000000800b0b7810 */ /* 0x000fce0007ffe0ff */
[----:B------:R-:W-:-:S05]  /*1290*/  IMAD.WIDE.U32 R2, R2, R3, c[0x0][0x178] ;  /* 0x00005e0002027625 */ /* 0x000fca00078e0003 */
[----:B------:R0:W-:Y:S02]  /*12a0*/  STG.E [R2.64], R20 ;  /* 0x0000001402007986 */ /* 0x0001e4000c101904 */
.L_x_2529:
        /* <DEDUP_REMOVED lines=8> */
.L_x_2530:
[----:B------:R-:W-:Y:S05]  /*1330*/  BSYNC B1 ;  /* 0x0000000000017941 */ /* 0x000fea0003800000 */
.L_x_2526:
[----:B------:R-:W-:-:S13]  /*1340*/  ISETP.GE.AND P0, PT, R11, R12, PT ;  /* 0x0000000c0b00720c */ /* 0x000fda0003f06270 */
[----:B0-----:R-:W-:Y:S02]  /*1350*/  @!P0 IADD3 R2, R18, R11, RZ ;  /* 0x0000000b12028210 */ /* 0x001fe40007ffe0ff */
[----:B------:R-:W-:Y:S02]  /*1360*/  @!P0 MOV R3, 0x4 ;  /* 0x0000000400038802 */ /* 0x000fe40000000f00 */
[----:B------:R-:W-:-:S03]  /*1370*/  @!P0 IADD3 R11, R11, 0x80, RZ ;  /* 0x000000800b0b8810 */ /* 0x000fc60007ffe0ff */
[----:B------:R-:W-:-:S05]  /*1380*/  @!P0 IMAD.WIDE.U32 R2, R2, R3, c[0x0][0x178] ;  /* 0x00005e0002028625 */ /* 0x000fca00078e0003 */
[----:B------:R0:W-:Y:S02]  /*1390*/  @!P0 STG.E [R2.64], R22 ;  /* 0x0000001602008986 */ /* 0x0001e4000c101904 */
.L_x_2531:
[----:B------:R-:W-:Y:S05]  /*13a0*/  BSYNC B0 ;  /* 0x0000000000007941 */ /* 0x000fea0003800000 */
.L_x_2525:
        /* <DEDUP_REMOVED lines=8> */
.L_x_2532:
        /* <DEDUP_REMOVED lines=13> */
.L_x_7111:


//--------------------- .text._ZN2at6native29vectorized_elementwise_kernelILi8EZZZNS0_65_GLOBAL__N__cd49fe81_27_ActivationSoftplusKernel_cu_9e10b42f_309424softplus_backward_kernelERNS_18TensorIteratorBaseERKN3c106ScalarES8_ENKUlvE_clEvENKUlvE0_clEvEUlffE_St5arrayIPcLm3EEEEviT0_T1_ --------------------------
	.section	.text._ZN2at6native29vectorized_elementwise_kernelILi8EZZZNS0_65_GLOBAL__N__cd49fe81_27_ActivationSoftplusKernel_cu_9e10b42f_309424softplus_backward_kernelERNS_18TensorIteratorBaseERKN3c106ScalarES8_ENKUlvE_clEvENKUlvE0_clEvEUlffE_St5arrayIPcLm3EEEEviT0_T1_,"ax",@progbits
	.sectioninfo	@"SHI_REGISTERS=4"
	.align	128
        .global         _ZN2at6native29vectorized_elementwise_kernelILi8EZZZNS0_65_GLOBAL__N__cd49fe81_27_ActivationSoftplusKernel_cu_9e10b42f_309424softplus_backward_kernelERNS_18TensorIteratorBaseERKN3c106ScalarES8_ENKUlvE_clEvENKUlvE0_clEvEUlffE_St5arrayIPcLm3EEEEviT0_T1_
        .type           _ZN2at6native29vectorized_elementwise_kernelILi8EZZZNS0_65_GLOBAL__N__cd49fe81_27_ActivationSoftplusKernel_cu_9e10b42f_309424softplus_backward_kernelERNS_18TensorIteratorBaseERKN3c106ScalarES8_ENKUlvE_clEvENKUlvE0_clEvEUlffE_St5arrayIPcLm3EEEEviT0_T1_,@function
        .size           _ZN2at6native29vectorized_elementwise_kernelILi8EZZZNS0_65_GLOBAL__N__cd49fe81_27_ActivationSoftplusKernel_cu_9e10b42f_309424softplus_backward_kernelERNS_18TensorIteratorBaseERKN3c106ScalarES8_ENKUlvE_clEvENKUlvE0_clEvEUlffE_St5arrayIPcLm3EEEEviT0_T1_,(.L_x_7112 - _ZN2at6native29vectorized_elementwise_kernelILi8EZZZNS0_65_GLOBAL__N__cd49fe81_27_ActivationSoftplusKernel_cu_9e10b42f_309424softplus_backward_kernelERNS_18TensorIteratorBaseERKN3c106ScalarES8_ENKUlvE_clEvENKUlvE0_clEvEUlffE_St5arrayIPcLm3EEEEviT0_T1_)
        .other          _ZN2at6native29vectorized_elementwise_kernelILi8EZZZNS0_65_GLOBAL__N__cd49fe81_27_ActivationSoftplusKernel_cu_9e10b42f_309424softplus_backward_kernelERNS_18TensorIteratorBaseERKN3c106ScalarES8_ENKUlvE_clEvENKUlvE0_clEvEUlffE_St5arrayIPcLm3EEEEviT0_T1_,@"STO_CUDA_ENTRY STV_DEFAULT"
_ZN2at6native29vectorized_elementwise_kernelILi8EZZZNS0_65_GLOBAL__N__cd49fe81_27_ActivationSoftplusKernel_cu_9e10b42f_309424softplus_backward_kernelERNS_18TensorIteratorBaseERKN3c106ScalarES8_ENKUlvE_clEvENKUlvE0_clEvEUlffE_St5arrayIPcLm3EEEEviT0_T1_:
.text._ZN2at6native29vectorized_elementwise_kernelILi8EZZZNS0_65_GLOBAL__N__cd49fe81_27_ActivationSoftplusKernel_cu_9e10b42f_309424softplus_backward_kernelERNS_18TensorIteratorBaseERKN3c106ScalarES8_ENKUlvE_clEvENKUlvE0_clEvEUlffE_St5arrayIPcLm3EEEEviT0_T1_:
[----:B------:R-:W-:Y:S02]  /*0000*/  MOV R1, c[0x0][0x28] ;  /* 0x00000a0000017a02 */ /* 0x000fe40000000f00 */
[----:B------:R-:W-:Y:S05]  /*0010*/  EXIT ;  /* 0x000000000000794d */ /* 0x000fea0003800000 */
.L_x_2533:
        /* <DEDUP_REMOVED lines=14> */
.L_x_7112:


//--------------------- .text._ZN2at6native18elementwise_kernelILi128ELi4EZNS0_15gpu_kernel_implIZZZNS0_65_GLOBAL__N__cd49fe81_27_ActivationSoftplusKernel_cu_9e10b42f_309424softplus_backward_kernelERNS_18TensorIteratorBaseERKN3c106ScalarES9_ENKUlvE_clEvENKUlvE_clEvEUlddE_EEvS5_RKT_EUliE_EEviT1_ --------------------------
	.section	.text._ZN2at6native18elementwise_kernelILi128ELi4EZNS0_15gpu_kernel_implIZZZNS0_65_GLOBAL__N__cd49fe81_27_ActivationSoftplusKernel_cu_9e10b42f_309424softplus_backward_kernelERNS_18TensorIteratorBaseERKN3c106ScalarES9_ENKUlvE_clEvENKUlvE_clEvEUlddE_EEvS5_RKT_EUliE_EEviT1_,"ax",@progbits
	.sectioninfo	@"SHI_REGISTERS=32"
	.align	128
        .global         _ZN2at6native18elementwise_kernelILi128ELi4EZNS0_15gpu_kernel_implIZZZNS0_65_GLOBAL__N__cd49fe81_27_ActivationSoftplusKernel_cu_9e10b42f_309424softplus_backward_kernelERNS_18TensorIteratorBaseERKN3c106ScalarES9_ENKUlvE_clEvENKUlvE_clEvEUlddE_EEvS5_RKT_EUliE_EEviT1_
        .type           _ZN2at6native18elementwise_kernelILi128ELi4EZNS0_15gpu_kernel_implIZZZNS0_65_GLOBAL__N__cd49fe81_27_ActivationSoftplusKernel_cu_9e10b42f_309424softplus_backward_kernelERNS_18TensorIteratorBaseERKN3c106ScalarES9_ENKUlvE_clEvENKUlvE_clEvEUlddE_EEvS5_RKT_EUliE_EEviT1_,@function
        .size           _ZN2at6native18elementwise_kernelILi128ELi4EZNS0_15gpu_kernel_implIZZZNS0_65_GLOBAL__N__cd49fe81_27_ActivationSoftplusKernel_cu_9e10b42f_309424softplus_backward_kernelERNS_18TensorIteratorBaseERKN3c106ScalarES9_ENKUlvE_clEvENKUlvE_clEvEUlddE_EEvS5_RKT_EUliE_EEviT1_,(.L_x_7080 - _ZN2at6native18elementwise_kernelILi128ELi4EZNS0_15gpu_kernel_implIZZZNS0_65_GLOBAL__N__cd49fe81_27_ActivationSoftplusKernel_cu_9e10b42f_309424softplus_backward_kernelERNS_18TensorIteratorBaseERKN3c106ScalarES9_ENKUlvE_clEvENKUlvE_clEvEUlddE_EEvS5_RKT_EUliE_EEviT1_)
        .other          _ZN2at6native18elementwise_kernelILi128ELi4EZNS0_15gpu_kernel_implIZZZNS0_65_GLOBAL__N__cd49fe81_27_ActivationSoftplusKernel_cu_9e10b42f_309424softplus_backward_kernelERNS_18TensorIteratorBaseERKN3c106ScalarES9_ENKUlvE_clEvENKUlvE_clEvEUlddE_EEvS5_RKT_EUliE_EEviT1_,@"STO_CUDA_ENTRY STV_DEFAULT"
_ZN2at6native18elementwise_kernelILi128ELi4EZNS0_15gpu_kernel_implIZZZNS0_65_GLOBAL__N__cd49fe81_27_ActivationSoftplusKernel_cu_9e10b42f_309424softplus_backward_kernelERNS_18TensorIteratorBaseERKN3c106ScalarES9_ENKUlvE_clEvENKUlvE_clEvEUlddE_EEvS5_RKT_EUliE_EEviT1_:
.text._ZN2at6native18elementwise_kernelILi128ELi4EZNS0_15gpu_kernel_implIZZZNS0_65_GLOBAL__N__cd49fe81_27_ActivationSoftplusKernel_cu_9e10b42f_309424softplus_backward_kernelERNS_18TensorIteratorBaseERKN3c106ScalarES9_ENKUlvE_clEvENKUlvE_clEvEUlddE_EEvS5_RKT_EUliE_EEviT1_:
        /* <DEDUP_REMOVED lines=262> */
.L_x_2536:
        /* <DEDUP_REMOVED lines=17> */
[----:B--2---:R0:W1:Y:S01]  /*1170*/  I2F.F64.S16 R16, R4 ;  /* 0x0000000400107312 */ /* 0x0040620000101c00 */
[----:B------:R-:W-:Y:S05]  /*1180*/  BRA `(.L_x_2542) ;  /* 0x00000e2000007947 */ /* 0x000fea0003800000 */
.L_x_2540:
[----:B------:R-:W2:Y:S02]  /*1190*/  LDG.E.U8 R4, [R4.64] ;  /* 0x0000002404047981 */ /* 0x000ea4000c1e1100 */
[----:B--2---:R0:W1:Y:S01]  /*11a0*/  I2F.F64.U16 R16, R4 ;  /* 0x0000000400107312 */ /* 0x0040620000101800 */
[----:B------:R-:W-:Y:S05]  /*11b0*/  BRA `(.L_x_2542) ;  /* 0x00000df000007947 */ /* 0x000fea0003800000 */
.L_x_2539:
[----:B------:R-:W-:-:S13]  /*11c0*/  ISETP.NE.AND P0, PT, R3, 0x2, PT ;  /* 0x000000020300780c */ /* 0x000fda0003f05270 */
[----:B------:R-:W-:Y:S05]  /*11d0*/  @!P0 BRA `(.L_x_2543) ;  /* 0x000000a000008947 */ /* 0x000fea0003800000 */
[----:B------:R-:W-:-:S13]  /*11e0*/  ISETP.NE.AND P0, PT, R3, 0x3, PT ;  /* 0x000000030300780c */ /* 0x000fda0003f05270 */
[----:B------:R-:W-:Y:S05]  /*11f0*/  @!P0 BRA `(.L_x_2544) ;  /* 0x0000005000008947 */ /* 0x000fea0003800000 */
[----:B------:R-:W-:-:S13]  /*1200*/  ISETP.NE.AND P0, PT, R3, 0x4, PT ;  /* 0x000000040300780c */ /* 0x000fda0003f05270 */
[----:B------:R-:W-:Y:S05]  /*1210*/  @P0 BRA `(.L_x_2541) ;  /* 0x00000bf000000947 */ /* 0x000fea0003800000 */
[----:B------:R-:W2:Y:S02]  /*1220*/  LDG.E.64 R16, [R4.64] ;  /* 0x0000002404107981 */ /* 0x000ea4000c1e1b00 */
[----:B--2---:R-:W0:Y:S01]  /*1230*/  I2F.F64.S64 R16, R16 ;  /* 0x0000001000107312 */ /* 0x004e220000301c00 */
[----:B------:R-:W-:Y:S05]  /*1240*/  BRA `(.L_x_2542) ;  /* 0x00000d6000007947 */ /* 0x000fea0003800000 */
.L_x_2544:
[----:B------:R-:W2:Y:S02]  /*1250*/  LDG.E R4, [R4.64] ;  /* 0x0000002404047981 */ /* 0x000ea4000c1e1900 */
[----:B--2---:R0:W1:Y:S01]  /*1260*/  I2F.F64 R16, R4 ;  /* 0x0000000400107312 */ /* 0x0040620000201c00 */
[----:B------:R-:W-:Y:S05]  /*1270*/  BRA `(.L_x_2542) ;  /* 0x00000d3000007947 */ /* 0x000fea0003800000 */
.L_x_2543:
[----:B------:R-:W2:Y:S02]  /*1280*/  LDG.E.U16 R4, [R4.64] ;  /* 0x0000002404047981 */ /* 0x000ea4000c1e1500 */
[----:B--2---:R0:W1:Y:S01]  /*1290*/  I2F.F64.S16 R16, R4 ;  /* 0x0000000400107312 */ /* 0x0040620000101c00 */
[----:B------:R-:W-:Y:S05]  /*12a0*/  BRA `(.L_x_2542) ;  /* 0x00000d0000007947 */ /* 0x000fea0003800000 */
.L_x_2538:
[----:B------:R-:W-:-:S13]  /*12b0*/  ISETP.GT.AND P0, PT, R3, 0x6, PT ;  /* 0x000000060300780c */ /* 0x000fda0003f04270 */
[----:B------:R-:W-:Y:S05]  /*12c0*/  @P0 BRA `(.L_x_2545) ;  /* 0x000000d000000947 */ /* 0x000fea0003800000 */
[----:B------:R-:W-:-:S13]  /*12d0*/  ISETP.NE.AND P0, PT, R3, 0x5, PT ;  /* 0x000000050300780c */ /* 0x000fda0003f05270 */
[----:B------:R-:W-:Y:S05]  /*12e0*/  @!P0 BRA `(.L_x_2546) ;  /* 0x0000006000008947 */ /* 0x000fea0003800000 */
[----:B------:R-:W-:-:S13]  /*12f0*/  ISETP.NE.AND P0, PT, R3, 0x6, PT ;  /* 0x000000060300780c */ /* 0x000fda0003f05270 */
[----:B------:R-:W-:Y:S05]  /*1300*/  @P0 BRA `(.L_x_2541) ;  /* 0x00000b0000000947 */ /* 0x000fea0003800000 */
[----:B------:R-:W2:Y:S02]  /*1310*/  LDG.E R16, [R4.64] ;  /* 0x0000002404107981 */ /* 0x000ea4000c1e1900 */
[----:B--2---:R-:W-:-:S06]  /*1320*/  FMUL.FTZ R16, R16, 1 ;  /* 0x3f80000010107820 */ /* 0x004fcc0000410000 */
[----:B------:R-:W0:Y:S01]  /*1330*/  F2F.F64.F32 R16, R16 ;  /* 0x0000001000107310 */ /* 0x000e220000201800 */
[----:B------:R-:W-:Y:S05]  /*1340*/  BRA `(.L_x_2542) ;  /* 0x00000c6000007947 */ /* 0x000fea0003800000 */
.L_x_2546:
[----:B------:R-:W2:Y:S02]  /*1350*/  LDG.E.U16 R0, [R4.64] ;  /* 0x0000002404007981 */ /* 0x000ea4000c1e1500 */
[----:B--2---:R-:W-:-:S05]  /*1360*/  HADD2.F32 R0, -RZ, R0.H0_H0 ;  /* 0x20000000ff007230 */ /* 0x004fca0000004100 */
[----:B------:R-:W-:-:S04]  /*1370*/  FMUL.FTZ R0, R0, 1 ;  /* 0x3f80000000007820 */ /* 0x000fc80000410000 */
[----:B------:R0:W1:Y:S01]  /*1380*/  F2F.F64.F32 R16, R0 ;  /* 0x0000000000107310 */ /* 0x0000620000201800 */
[----:B------:R-:W-:Y:S05]  /*1390*/  BRA `(.L_x_2542) ;  /* 0x00000c1000007947 */ /* 0x000fea0003800000 */
.L_x_2545:
[----:B------:R-:W-:-:S13]  /*13a0*/  ISETP.NE.AND P0, PT, R3, 0x7, PT ;  /* 0x000000070300780c */ /* 0x000fda0003f05270 */
[----:B------:R-:W-:Y:S05]  /*13b0*/  @!P0 BRA `(.L_x_2547) ;  /* 0x000000d000008947 */ /* 0x000fea0003800000 */
        /* <DEDUP_REMOVED lines=8> */
.L_x_2548:
[----:B------:R-:W2:Y:S02]  /*1440*/  LDG.E.U16 R4, [R4.64] ;  /* 0x0000002404047981 */ /* 0x000ea4000c1e1500 */
[----:B--2---:R-:W-:-:S05]  /*1450*/  HADD2.F32 R0, -RZ, R4.H0_H0 ;  /* 0x20000004ff007230 */ /* 0x004fca0000004100 */
[----:B------:R-:W-:-:S04]  /*1460*/  FMUL.FTZ R0, R0, 1 ;  /* 0x3f80000000007820 */ /* 0x000fc80000410000 */
[----:B------:R0:W1:Y:S01]  /*1470*/  F2F.F64.F32 R16, R0 ;  /* 0x0000000000107310 */ /* 0x0000620000201800 */
[----:B------:R-:W-:Y:S05]  /*1480*/  BRA `(.L_x_2542) ;  /* 0x00000b2000007947 */ /* 0x000fea0003800000 */
.L_x_2547:
[----:B------:R0:W5:Y:S01]  /*1490*/  LDG.E.64 R16, [R4.64] ;  /* 0x0000002404107981 */ /* 0x000162000c1e1b00 */
[----:B------:R-:W-:Y:S05]  /*14a0*/  BRA `(.L_x_2542) ;  /* 0x00000b0000007947 */ /* 0x000fea0003800000 */
.L_x_2537:
        /* <DEDUP_REMOVED lines=8> */
[----:B------:R-:W2:Y:S01]  /*1530*/  LDG.E.U8 R4, [R4.64] ;  /* 0x0000002404047981 */ /* 0x000ea2000c1e1100 */
[----:B------:R-:W-:Y:S01]  /*1540*/  IMAD.MOV.U32 R16, RZ, RZ, RZ ;  /* 0x000000ffff107224 */ /* 0x000fe200078e00ff */
[----:B--2---:R-:W-:-:S04]  /*1550*/  ISETP.NE.AND P0, PT, R4, RZ, PT ;  /* 0x000000ff0400720c */ /* 0x004fc80003f05270 */
[----:B------:R-:W-:Y:S01]  /*1560*/  FSEL R17, RZ, 1.875, !P0 ;  /* 0x3ff00000ff117808 */ /* 0x000fe20004000000 */
[----:B------:R-:W-:Y:S05]  /*1570*/  BRA `(.L_x_2542) ;  /* 0x00000a3000007947 */ /* 0x000fea0003800000 */
.L_x_2551:
[----:B------:R0:W5:Y:S01]  /*1580*/  LDG.E.64 R16, [R4.64] ;  /* 0x0000002404107981 */ /* 0x000162000c1e1b00 */
[----:B------:R-:W-:Y:S05]  /*1590*/  BRA `(.L_x_2542) ;  /* 0x00000a1000007947 */ /* 0x000fea0003800000 */
.L_x_2550:
        /* <DEDUP_REMOVED lines=24> */
[----:B------:R-:W-:-:S05]  /*1720*/  LOP3.LUT R7, R7, 0x80000000, R0, 0xf8, !PT ;  /* 0x8000000007077812 */ /* 0x000fca00078ef800 */
[----:B------:R-:W-:-:S04]  /*1730*/  FMUL.FTZ R7, R7, 1 ;  /* 0x3f80000007077820 */ /* 0x000fc80000410000 */
[----:B------:R0:W1:Y:S01]  /*1740*/  F2F.F64.F32 R16, R7 ;  /* 0x0000000700107310 */ /* 0x0000620000201800 */
[----:B------:R-:W-:Y:S05]  /*1750*/  BRA `(.L_x_2542) ;  /* 0x0000085000007947 */ /* 0x000fea0003800000 */
.L_x_2553:
        /* <DEDUP_REMOVED lines=11> */
[----:B------:R-:W-:-:S05]  /*1810*/  LOP3.LUT R0, R3, 0x80000000, R0, 0xf8, !PT ;  /* 0x8000000003007812 */ /* 0x000fca00078ef800 */
[----:B------:R-:W-:-:S04]  /*1820*/  FMUL.FTZ R0, R0, 1 ;  /* 0x3f80000000007820 */ /* 0x000fc80000410000 */
[----:B------:R0:W1:Y:S01]  /*1830*/  F2F.F64.F32 R16, R0 ;  /* 0x0000000000107310 */ /* 0x0000620000201800 */
[----:B------:R-:W-:Y:S05]  /*1840*/  BRA `(.L_x_2542) ;  /* 0x0000076000007947 */ /* 0x000fea0003800000 */
.L_x_2552:
[----:B------:R-:W2:Y:S02]  /*1850*/  LDG.E.U16 R0, [R4.64] ;  /* 0x0000002404007981 */ /* 0x000ea4000c1e1500 */
[----:B--2---:R-:W-:-:S05]  /*1860*/  PRMT R0, RZ, 0x5410, R0 ;  /* 0x00005410ff007816 */ /* 0x004fca0000000000 */
[----:B------:R-:W-:-:S04]  /*1870*/  FMUL.FTZ R0, R0, 1 ;  /* 0x3f80000000007820 */ /* 0x000fc80000410000 */
[----:B------:R0:W1:Y:S01]  /*1880*/  F2F.F64.F32 R16, R0 ;  /* 0x0000000000107310 */ /* 0x0000620000201800 */
[----:B------:R-:W-:Y:S05]  /*1890*/  BRA `(.L_x_2542) ;  /* 0x0000071000007947 */ /* 0x000fea0003800000 */
.L_x_2549:
        /* <DEDUP_REMOVED lines=9> */
[----:B--2---:R0:W1:Y:S01]  /*1930*/  I2F.F64.U16 R16, R4 ;  /* 0x0000000400107312 */ /* 0x0040620000101800 */
[----:B------:R-:W-:Y:S05]  /*1940*/  BRA `(.L_x_2542) ;  /* 0x0000066000007947 */ /* 0x000fea0003800000 */
.L_x_2556:
        /* <DEDUP_REMOVED lines=21> */
.L_x_2560:
[----:B------:R-:W-:Y:S05]  /*1aa0*/  BSYNC B1 ;  /* 0x0000000000017941 */ /* 0x000fea0003800000 */
.L_x_2559:
[----:B------:R-:W-:Y:S01]  /*1ab0*/  LEA R5, R0, 0x3b800000, 0x17 ;  /* 0x3b80000000057811 */ /* 0x000fe200078eb8ff */
[----:B------:R-:W-:-:S05]  /*1ac0*/  IMAD.SHL.U32 R0, R3, 0x100000, RZ ;  /* 0x0010000003007824 */ /* 0x000fca00078e00ff */
[----:B------:R-:W-:Y:S02]  /*1ad0*/  LOP3.LUT R0, R5, R0, R6, 0xfe, !PT ;  /* 0x0000000005007212 */ /* 0x000fe400078efe06 */
.L_x_2558:
[----:B------:R-:W-:Y:S05]  /*1ae0*/  BSYNC B0 ;  /* 0x0000000000007941 */ /* 0x000fea0003800000 */
.L_x_2557:
[----:B------:R-:W-:-:S04]  /*1af0*/  FMUL.FTZ R0, R0, 1 ;  /* 0x3f80000000007820 */ /* 0x000fc80000410000 */
[----:B------:R0:W1:Y:S01]  /*1b00*/  F2F.F64.F32 R16, R0 ;  /* 0x0000000000107310 */ /* 0x0000620000201800 */
[----:B------:R-:W-:Y:S05]  /*1b10*/  BRA `(.L_x_2542) ;  /* 0x0000049000007947 */ /* 0x000fea0003800000 */
.L_x_2555:
        /* <DEDUP_REMOVED lines=21> */
.L_x_2564:
[----:B------:R-:W-:Y:S05]  /*1c70*/  BSYNC B1 ;  /* 0x0000000000017941 */ /* 0x000fea0003800000 */
.L_x_2563:
[----:B------:R-:W-:Y:S01]  /*1c80*/  LEA R5, R0, 0x37800000, 0x17 ;  /* 0x3780000000057811 */ /* 0x000fe200078eb8ff */
[----:B------:R-:W-:-:S05]  /*1c90*/  IMAD.SHL.U32 R0, R3, 0x200000, RZ ;  /* 0x0020000003007824 */ /* 0x000fca00078e00ff */
[----:B------:R-:W-:Y:S02]  /*1ca0*/  LOP3.LUT R0, R5, R0, R6, 0xfe, !PT ;  /* 0x0000000005007212 */ /* 0x000fe400078efe06 */
.L_x_2562:
[----:B------:R-:W-:Y:S05]  /*1cb0*/  BSYNC B0 ;  /* 0x0000000000007941 */ /* 0x000fea0003800000 */
.L_x_2561:
[----:B------:R-:W-:-:S04]  /*1cc0*/  FMUL.FTZ R0, R0, 1 ;  /* 0x3f80000000007820 */ /* 0x000fc80000410000 */
[----:B------:R0:W1:Y:S01]  /*1cd0*/  F2F.F64.F32 R16, R0 ;  /* 0x0000000000107310 */ /* 0x0000620000201800 */
[----:B------:R-:W-:Y:S05]  /*1ce0*/  BRA `(.L_x_2542) ;  /* 0x000002c000007947 */ /* 0x000fea0003800000 */
.L_x_2554:
        /* <DEDUP_REMOVED lines=14> */
.L_x_2568:
[----:B------:R-:W-:Y:S05]  /*1dd0*/  BSYNC B0 ;  /* 0x0000000000007941 */ /* 0x000fea0003800000 */
.L_x_2567:
[----:B------:R-:W-:-:S04]  /*1de0*/  FMUL.FTZ R0, R0, 1 ;  /* 0x3f80000000007820 */ /* 0x000fc80000410000 */
[----:B------:R0:W1:Y:S01]  /*1df0*/  F2F.F64.F32 R16, R0 ;  /* 0x0000000000107310 */ /* 0x0000620000201800 */
[----:B------:R-:W-:Y:S05]  /*1e00*/  BRA `(.L_x_2542) ;  /* 0x000001a000007947 */ /* 0x000fea0003800000 */
.L_x_2541:
        /* <DEDUP_REMOVED lines=19> */
[----:B------:R-:W-:Y:S01]  /*1f40*/  CS2R R16, SRZ ;  /* 0x0000000000107805 */ /* 0x000fe2000001ff00 */
[----:B------:R-:W-:Y:S05]  /*1f50*/  BRA `(.L_x_2542) ;  /* 0x0000005000007947 */ /* 0x000fea0003800000 */
.L_x_2566:
[----:B------:R-:W2:Y:S02]  /*1f60*/  LDG.E.64 R16, [R4.64] ;  /* 0x0000002404107981 */ /* 0x000ea4000c1e1b00 */
[----:B--2---:R-:W0:Y:S01]  /*1f70*/  I2F.F64.U64 R16, R16 ;  /* 0x0000001000107312 */ /* 0x004e220000301800 */
[----:B------:R-:W-:Y:S05]  /*1f80*/  BRA `(.L_x_2542) ;  /* 0x0000002000007947 */ /* 0x000fea0003800000 */
.L_x_2565:
[----:B------:R-:W2:Y:S02]  /*1f90*/  LDG.E R4, [R4.64] ;  /* 0x0000002404047981 */ /* 0x000ea4000c1e1900 */
[----:B--2---:R0:W1:Y:S02]  /*1fa0*/  I2F.F64.U32 R16, R4 ;  /* 0x0000000400107312 */ /* 0x0040640000201800 */
.L_x_2542:
[----:B------:R-:W2:Y:S01]  /*1fb0*/  LDC.U8 R3, c[0x0][0x3fa] ;  /* 0x0000fe80ff037b82 */ /* 0x000ea20000000000 */
[----:B------:R-:W-:-:S05]  /*1fc0*/  IADD3 R18, P1, R18, c[0x0][0x3d8], RZ ;  /* 0x0000f60012127a10 */ /* 0x000fca0007f3e0ff */
[----:B------:R-:W-:Y:S01]  /*1fd0*/  IMAD.X R19, RZ, RZ, c[0x0][0x3dc], P1 ;  /* 0x0000f700ff137624 */ /* 0x000fe200008e06ff */
[----:B0-2---:R-:W-:-:S04]  /*1fe0*/  PRMT R0, R3, 0x9910, RZ ;  /* 0x0000991003007816 */ /* 0x005fc800000000ff */
        /* <DEDUP_REMOVED lines=11> */
[----:B--2---:R-:W0:Y:S01]  /*20a0*/  I2F.F64.S16 R4, R4 ;  /* 0x0000000400047312 */ /* 0x004e220000101c00 */
[----:B------:R-:W-:Y:S05]  /*20b0*/  BRA `(.L_x_2574) ;  /* 0x00000e2000007947 */ /* 0x000fea0003800000 */
.L_x_2572:
[----:B------:R-:W2:Y:S02]  /*20c0*/  LDG.E.U8 R4, [R18.64] ;  /* 0x0000002412047981 */ /* 0x000ea4000c1e1100 */
[----:B--2---:R-:W0:Y:S01]  /*20d0*/  I2F.F64.U16 R4, R4 ;  /* 0x0000000400047312 */ /* 0x004e220000101800 */
[----:B------:R-:W-:Y:S05]  /*20e0*/  BRA `(.L_x_2574) ;  /* 0x00000df000007947 */ /* 0x000fea0003800000 */
.L_x_2571:
        /* <DEDUP_REMOVED lines=9> */
.L_x_2576:
[----:B------:R-:W2:Y:S02]  /*2180*/  LDG.E R4, [R18.64] ;  /* 0x0000002412047981 */ /* 0x000ea4000c1e1900 */
[----:B--2---:R-:W0:Y:S01]  /*2190*/  I2F.F64 R4, R4 ;  /* 0x0000000400047312 */ /* 0x004e220000201c00 */
[----:B------:R-:W-:Y:S05]  /*21a0*/  BRA `(.L_x_2574) ;  /* 0x00000d3000007947 */ /* 0x000fea0003800000 */
.L_x_2575:
[----:B------:R-:W2:Y:S02]  /*21b0*/  LDG.E.U16 R4, [R18.64] ;  /* 0x0000002412047981 */ /* 0x000ea4000c1e1500 */
[----:B--2---:R-:W0:Y:S01]  /*21c0*/  I2F.F64.S16 R4, R4 ;  /* 0x0000000400047312 */ /* 0x004e220000101c00 */
[----:B------:R-:W-:Y:S05]  /*21d0*/  BRA `(.L_x_2574) ;  /* 0x00000d0000007947 */ /* 0x000fea0003800000 */
.L_x_2570:
        /* <DEDUP_REMOVED lines=10> */
.L_x_2578:
[----:B------:R-:W2:Y:S02]  /*2280*/  LDG.E.U16 R0, [R18.64] ;  /* 0x0000002412007981 */ /* 0x000ea4000c1e1500 */
[----:B--2---:R-:W-:-:S05]  /*2290*/  HADD2.F32 R0, -RZ, R0.H0_H0 ;  /* 0x20000000ff007230 */ /* 0x004fca0000004100 */
[----:B------:R-:W-:-:S04]  /*22a0*/  FMUL.FTZ R0, R0, 1 ;  /* 0x3f80000000007820 */ /* 0x000fc80000410000 */
[----:B------:R0:W2:Y:S01]  /*22b0*/  F2F.F64.F32 R4, R0 ;  /* 0x0000000000047310 */ /* 0x0000a20000201800 */
[----:B------:R-:W-:Y:S05]  /*22c0*/  BRA `(.L_x_2574) ;  /* 0x00000c1000007947 */ /* 0x000fea0003800000 */
.L_x_2577:
        /* <DEDUP_REMOVED lines=10> */
.L_x_2580:
[----:B------:R-:W2:Y:S02]  /*2370*/  LDG.E.U16 R18, [R18.64] ;  /* 0x0000002412127981 */ /* 0x000ea4000c1e1500 */
[----:B--2---:R-:W-:-:S05]  /*2380*/  HADD2.F32 R0, -RZ, R18.H0_H0 ;  /* 0x20000012ff007230 */ /* 0x004fca0000004100 */
[----:B------:R-:W-:-:S04]  /*2390*/  FMUL.FTZ R0, R0, 1 ;  /* 0x3f80000000007820 */ /* 0x000fc80000410000 */
[----:B------:R0:W2:Y:S01]  /*23a0*/  F2F.F64.F32 R4, R0 ;  /* 0x0000000000047310 */ /* 0x0000a20000201800 */
[----:B------:R-:W-:Y:S05]  /*23b0*/  BRA `(.L_x_2574) ;  /* 0x00000b2000007947 */ /* 0x000fea0003800000 */
.L_x_2579:
[----:B------:R0:W5:Y:S01]  /*23c0*/  LDG.E.64 R4, [R18.64] ;  /* 0x0000002412047981 */ /* 0x000162000c1e1b00 */
[----:B------:R-:W-:Y:S05]  /*23d0*/  BRA `(.L_x_2574) ;  /* 0x00000b0000007947 */ /* 0x000fea0003800000 */
.L_x_2569:
        /* <DEDUP_REMOVED lines=13> */
.L_x_2583:
[----:B------:R0:W5:Y:S01]  /*24b0*/  LDG.E.64 R4, [R18.64] ;  /* 0x0000002412047981 */ /* 0x000162000c1e1b00 */
[----:B------:R-:W-:Y:S05]  /*24c0*/  BRA `(.L_x_2574) ;  /* 0x00000a1000007947 */ /* 0x000fea0003800000 */
.L_x_2582:
        /* <DEDUP_REMOVED lines=24> */
[----:B------:R-:W-:-:S05]  /*2650*/  LOP3.LUT R5, R5, 0x80000000, R0, 0xf8, !PT ;  /* 0x8000000005057812 */ /* 0x000fca00078ef800 */
[----:B------:R-:W-:-:S06]  /*2660*/  FMUL.FTZ R5, R5, 1 ;  /* 0x3f80000005057820 */ /* 0x000fcc0000410000 */
[----:B------:R-:W0:Y:S01]  /*2670*/  F2F.F64.F32 R4, R5 ;  /* 0x0000000500047310 */ /* 0x000e220000201800 */
[----:B------:R-:W-:Y:S05]  /*2680*/  BRA `(.L_x_2574) ;  /* 0x0000085000007947 */ /* 0x000fea0003800000 */
.L_x_2585:
        /* <DEDUP_REMOVED lines=13> */
[----:B------:R0:W2:Y:S01]  /*2760*/  F2F.F64.F32 R4, R0 ;  /* 0x0000000000047310 */ /* 0x0000a20000201800 */
[----:B------:R-:W-:Y:S05]  /*2770*/  BRA `(.L_x_2574) ;  /* 0x0000076000007947 */ /* 0x000fea0003800000 */
.L_x_2584:
[----:B------:R-:W2:Y:S02]  /*2780*/  LDG.E.U16 R0, [R18.64] ;  /* 0x0000002412007981 */ /* 0x000ea4000c1e1500 */
[----:B--2---:R-:W-:-:S05]  /*2790*/  PRMT R0, RZ, 0x5410, R0 ;  /* 0x00005410ff007816 */ /* 0x004fca0000000000 */
[----:B------:R-:W-:-:S04]  /*27a0*/  FMUL.FTZ R0, R0, 1 ;  /* 0x3f80000000007820 */ /* 0x000fc80000410000 */
[----:B------:R0:W2:Y:S01]  /*27b0*/  F2F.F64.F32 R4, R0 ;  /* 0x0000000000047310 */ /* 0x0000a20000201800 */
[----:B------:R-:W-:Y:S05]  /*27c0*/  BRA `(.L_x_2574) ;  /* 0x0000071000007947 */ /* 0x000fea0003800000 */
.L_x_2581:
        /* <DEDUP_REMOVED lines=9> */
[----:B--2---:R-:W0:Y:S01]  /*2860*/  I2F.F64.U16 R4, R4 ;  /* 0x0000000400047312 */ /* 0x004e220000101800 */
[----:B------:R-:W-:Y:S05]  /*2870*/  BRA `(.L_x_2574) ;  /* 0x0000066000007947 */ /* 0x000fea0003800000 */
.L_x_2588:
        /* <DEDUP_REMOVED lines=21> */
.L_x_2592:
[----:B------:R-:W-:Y:S05]  /*29d0*/  BSYNC B1 ;  /* 0x0000000000017941 */ /* 0x000fea0003800000 */
.L_x_2591:
[----:B------:R-:W-:Y:S01]  /*29e0*/  LEA R5, R0, 0x3b800000, 0x17 ;  /* 0x3b80000000057811 */ /* 0x000fe200078eb8ff */
[----:B------:R-:W-:-:S05]  /*29f0*/  IMAD.SHL.U32 R0, R3, 0x100000, RZ ;  /* 0x0010000003007824 */ /* 0x000fca00078e00ff */
[----:B------:R-:W-:Y:S02]  /*2a00*/  LOP3.LUT R0, R5, R0, R6, 0xfe, !PT ;  /* 0x0000000005007212 */ /* 0x000fe400078efe06 */
.L_x_2590:
[----:B------:R-:W-:Y:S05]  /*2a10*/  BSYNC B0 ;  /* 0x0000000000007941 */ /* 0x000fea0003800000 */
.L_x_2589:
[----:B------:R-:W-:-:S04]  /*2a20*/  FMUL.FTZ R0, R0, 1 ;  /* 0x3f80000000007820 */ /* 0x000fc80000410000 */
[----:B------:R0:W2:Y:S01]  /*2a30*/  F2F.F64.F32 R4, R0 ;  /* 0x0000000000047310 */ /* 0x0000a20000201800 */
[----:B------:R-:W-:Y:S05]  /*2a40*/  BRA `(.L_x_2574) ;  /* 0x0000049000007947 */ /* 0x000fea0003800000 */
.L_x_2587:
        /* <DEDUP_REMOVED lines=21> */
.L_x_2596:
[----:B------:R-:W-:Y:S05]  /*2ba0*/  BSYNC B1 ;  /* 0x0000000000017941 */ /* 0x000fea0003800000 */
.L_x_2595:
[----:B------:R-:W-:Y:S01]  /*2bb0*/  LEA R5, R0, 0x37800000, 0x17 ;  /* 0x3780000000057811 */ /* 0x000fe200078eb8ff */
[----:B------:R-:W-:-:S05]  /*2bc0*/  IMAD.SHL.U32 R0, R3, 0x200000, RZ ;  /* 0x0020000003007824 */ /* 0x000fca00078e00ff */
[----:B------:R-:W-:Y:S02]  /*2bd0*/  LOP3.LUT R0, R5, R0, R6, 0xfe, !PT ;  /* 0x0000000005007212 */ /* 0x000fe400078efe06 */
.L_x_2594:
[----:B------:R-:W-:Y:S05]  /*2be0*/  BSYNC B0 ;  /* 0x0000000000007941 */ /* 0x000fea0003800000 */
.L_x_2593:
[----:B------:R-:W-:-:S04]  /*2bf0*/  FMUL.FTZ R0, R0, 1 ;  /* 0x3f80000000007820 */ /* 0x000fc80000410000 */
[----:B------:R0:W2:Y:S01]  /*2c00*/  F2F.F64.F32 R4, R0 ;  /* 0x0000000000047310 */ /* 0x0000a20000201800 */
[----:B------:R-:W-:Y:S05]  /*2c10*/  BRA `(.L_x_2574) ;  /* 0x000002c000007947 */ /* 0x000fea0003800000 */
.L_x_2586:
        /* <DEDUP_REMOVED lines=14> */
.L_x_2600:
[----:B------:R-:W-:Y:S05]  /*2d00*/  BSYNC B0 ;  /* 0x0000000000007941 */ /* 0x000fea0003800000 */
.L_x_2599:
[----:B------:R-:W-:-:S04]  /*2d10*/  FMUL.FTZ R0, R0, 1 ;  /* 0x3f80000000007820 */ /* 0x000fc80000410000 */
[----:B------:R0:W2:Y:S01]  /*2d20*/  F2F.F64.F32 R4, R0 ;  /* 0x0000000000047310 */ /* 0x0000a20000201800 */
[----:B------:R-:W-:Y:S05]  /*2d30*/  BRA `(.L_x_2574) ;  /* 0x000001a000007947 */ /* 0x000fea0003800000 */
.L_x_2573:
        /* <DEDUP_REMOVED lines=18> */
[----:B01---5:R-:W-:Y:S05]  /*2e60*/  CALL.ABS.NOINC R14 ;  /* 0x000000000e007343 */ /* 0x023fea0003c00000 */
[----:B------:R-:W-:Y:S01]  /*2e70*/  CS2R R4, SRZ ;  /* 0x0000000000047805 */ /* 0x000fe2000001ff00 */
[----:B------:R-:W-:Y:S05]  /*2e80*/  BRA `(.L_x_2574) ;  /* 0x0000005000007947 */ /* 0x000fea0003800000 */
.L_x_2598:
[----:B------:R-:W2:Y:S02]  /*2e90*/  LDG.E.64 R4, [R18.64] ;  /* 0x0000002412047981 */ /* 0x000ea4000c1e1b00 */
[----:B--2---:R-:W0:Y:S01]  /*2ea0*/  I2F.F64.U64 R4, R4 ;  /* 0x0000000400047312 */ /* 0x004e220000301800 */
[----:B------:R-:W-:Y:S05]  /*2eb0*/  BRA `(.L_x_2574) ;  /* 0x0000002000007947 */ /* 0x000fea0003800000 */
.L_x_2597:
[----:B------:R-:W2:Y:S02]  /*2ec0*/  LDG.E R4, [R18.64] ;  /* 0x0000002412047981 */ /* 0x000ea4000c1e1900 */
[----:B--2---:R-:W0:Y:S02]  /*2ed0*/  I2F.F64.U32 R4, R4 ;  /* 0x0000000400047312 */ /* 0x004e240000201800 */
.L_x_2574:
[----:B0-2--5:R-:W0:Y:S01]  /*2ee0*/  DMUL R4, R4, c[0x0][0x3e0] ;  /* 0x0000f80004047a28 */ /* 0x025e220000000000 */
[----:B------:R-:W-:Y:S01]  /*2ef0*/  IMAD.MOV.U32 R6, RZ, RZ, 0x652b82fe ;  /* 0x652b82feff067424 */ /* 0x000fe200078e00ff */
[----:B------:R-:W-:Y:S01]  /*2f00*/  BSSY B0, `(.L_x_2601) ;  /* 0x0000025000007945 */ /* 0x000fe20003800000 */
[----:B------:R-:W-:Y:S02]  /*2f10*/  IMAD.MOV.U32 R7, RZ, RZ, 0x3ff71547 ;  /* 0x3ff71547ff077424 */ /* 0x000fe400078e00ff */
[----:B------:R-:W-:Y:S01]  /*2f20*/  IMAD.MOV.U32 R12, RZ, RZ, 0x69ce2bdf ;  /* 0x69ce2bdfff0c7424 */ /* 0x000fe200078e00ff */
[----:B0-----:R-:W-:Y:S01]  /*2f30*/  DSETP.GT.AND P2, PT, R4, c[0x0][0x3e8], PT ;  /* 0x0000fa000400762a */ /* 0x001fe20003f44000 */
[----:B------:R-:W-:-:S03]  /*2f40*/  IMAD.MOV.U32 R13, RZ, RZ, 0x3e5ade15 ;  /* 0x3e5ade15ff0d7424 */ /* 0x000fc600078e00ff */
[----:B------:R-:W0:Y:S01]  /*2f50*/  DFMA R6, R4, R6, 6.75539944105574400000e+15 ;  /* 0x433800000406742b */ /* 0x000e220000000006 */
[----:B------:R-:W-:-:S05]  /*2f60*/  FSETP.GEU.FTZ.AND P0, PT, |R5|, 4.1917929649353027344, PT ;  /* 0x4086232b0500780b */ /* 0x000fca0003f1e200 */
[----:B0-----:R-:W0:-:S06]  /*2f70*/  DADD R8, R6, -6.75539944105574400000e+15 ;  /* 0xc338000006087429 */ /* 0x001e0c0000000000 */
[----:B0-----:R-:W0:-:S06]  /*2f80*/  DFMA R10, R8, c[0x2][0x0], R4 ;  /* 0x00800000080a7a2b */ /* 0x001e0c0000000004 */
[----:B0-----:R-:W0:-:S06]  /*2f90*/  DFMA R8, R8, c[0x2][0x8], R10 ;  /* 0x0080020008087a2b */ /* 0x001e0c000000000a */
[----:B0-----:R-:W0:-:S06]  /*2fa0*/  DFMA R10, R8, R12, c[0x2][0x10] ;  /* 0x00800400080a762b */ /* 0x001e0c000000000c */
        /* <DEDUP_REMOVED lines=8> */
[----:B0-----:R-:W0:-:S06]  /*3030*/  DFMA R10, R8, R10, 1 ;  /* 0x3ff00000080a742b */ /* 0x001e0c000000000a */
[----:B0-----:R-:W0:-:S10]  /*3040*/  DFMA R10, R8, R10, 1 ;  /* 0x3ff00000080a742b */ /* 0x001e14000000000a */
[----:B0-----:R-:W-:Y:S02]  /*3050*/  IMAD R9, R6, 0x100000, R11 ;  /* 0x0010000006097824 */ /* 0x001fe400078e020b */
[----:B------:R-:W-:Y:S01]  /*3060*/  IMAD.MOV.U32 R8, RZ, RZ, R10 ;  /* 0x000000ffff087224 */ /* 0x000fe200078e000a */
[----:B------:R-:W-:Y:S05]  /*3070*/  @!P0 BRA `(.L_x_2602) ;  /* 0x000000d000008947 */ /* 0x000fea0003800000 */
[----:B------:R-:W-:Y:S01]  /*3080*/  FSETP.GEU.FTZ.AND P0, PT, |R5|, 4.2275390625, PT ;  /* 0x408748000500780b */ /* 0x000fe20003f1e200 */
[----:B------:R-:W-:-:S04]  /*3090*/  DADD R8, R4, +INF ;  /* 0x7ff0000004087429 */ /* 0x000fc80000000000 */
[----:B------:R-:W0:-:S06]  /*30a0*/  DSETP.GEU.AND P1, PT, R4, RZ, PT ;  /* 0x000000ff0400722a */ /* 0x000e0c0003f2e000 */
[----:B0-----:R-:W-:Y:S02]  /*30b0*/  FSEL R8, R8, RZ, P1 ;  /* 0x000000ff08087208 */ /* 0x001fe40000800000 */
[----:B------:R-:W-:Y:S01]  /*30c0*/  @!P0 LEA.HI R0, R6, R6, RZ, 0x1 ;  /* 0x0000000606008211 */ /* 0x000fe200078f08ff */
[----:B------:R-:W-:Y:S01]  /*30d0*/  @!P0 IMAD.MOV.U32 R4, RZ, RZ, R10 ;  /* 0x000000ffff048224 */ /* 0x000fe200078e000a */
[----:B------:R-:W-:Y:S02]  /*30e0*/  FSEL R9, R9, RZ, P1 ;  /* 0x000000ff09097208 */ /* 0x000fe40000800000 */
[----:B------:R-:W-:-:S05]  /*30f0*/  @!P0 SHF.R.S32.HI R5, RZ, 0x1, R0 ;  /* 0x00000001ff058819 */ /* 0x000fca0000011400 */
[----:B------:R-:W-:Y:S02]  /*3100*/  @!P0 IMAD.IADD R6, R6, 0x1, -R5 ;  /* 0x0000000106068824 */ /* 0x000fe400078e0a05 */
[----:B------:R-:W-:-:S03]  /*3110*/  @!P0 IMAD R5, R5, 0x100000, R11 ;  /* 0x0010000005058824 */ /* 0x000fc600078e020b */
[----:B------:R-:W-:Y:S01]  /*3120*/  @!P0 LEA R7, R6, 0x3ff00000, 0x14 ;  /* 0x3ff0000006078811 */ /* 0x000fe200078ea0ff */
[----:B------:R-:W-:-:S06]  /*3130*/  @!P0 IMAD.MOV.U32 R6, RZ, RZ, RZ ;  /* 0x000000ffff068224 */ /* 0x000fcc00078e00ff */
[----:B------:R0:W2:-:S06]  /*3140*/  @!P0 DMUL R8, R4, R6 ;  /* 0x0000000604088228 */ /* 0x00008c0000000000 */
.L_x_2602:
[----:B------:R-:W-:Y:S05]  /*3150*/  BSYNC B0 ;  /* 0x0000000000007941 */ /* 0x000fea0003800000 */
.L_x_2601:
[----:B------:R-:W-:Y:S01]  /*3160*/  BSSY B0, `(.L_x_2603) ;  /* 0x0000019000007945 */ /* 0x000fe20003800000 */
[----:B------:R-:W-:Y:S05]  /*3170*/  @P2 BRA `(.L_x_2604) ;  /* 0x0000017000002947 */ /* 0x000fea0003800000 */
[----:B0-2---:R-:W0:Y:S01]  /*3180*/  DADD R4, R8, 1 ;  /* 0x3ff0000008047429 */ /* 0x005e220000000000 */
[----:B------:R-:W-:Y:S01]  /*3190*/  IMAD.MOV.U32 R6, RZ, RZ, 0x1 ;  /* 0x00000001ff067424 */ /* 0x000fe200078e00ff */
[----:B------:R-:W-:Y:S02]  /*31a0*/  BSSY B1, `(.L_x_2604) ;  /* 0x0000014000017945 */ /* 0x000fe40003800000 */
[----:B-1----:R-:W1:Y:S02]  /*31b0*/  DMUL R12, R16, R8 ;  /* 0x00000008100c7228 */ /* 0x002e640000000000 */
[----:B0-----:R-:W0:Y:S08]  /*31c0*/  MUFU.RCP64H R7, R5 ;  /* 0x0000000500077308 */ /* 0x001e300000001800 */
[----:B-1----:R-:W-:Y:S01]  /*31d0*/  FSETP.GEU.AND P1, PT, |R13|, 6.5827683646048100446e-37, PT ;  /* 0x036000000d00780b */ /* 0x002fe20003f2e200 */
[----:B0-----:R-:W0:-:S06]  /*31e0*/  DFMA R10, -R4, R6, 1 ;  /* 0x3ff00000040a742b */ /* 0x001e0c0000000106 */
[----:B0-----:R-:W0:-:S06]  /*31f0*/  DFMA R10, R10, R10, R10 ;  /* 0x0000000a0a0a722b */ /* 0x001e0c000000000a */
[----:B0-----:R-:W0:-:S06]  /*3200*/  DFMA R10, R6, R10, R6 ;  /* 0x0000000a060a722b */ /* 0x001e0c0000000006 */
[----:B0-----:R-:W0:-:S06]  /*3210*/  DFMA R6, -R4, R10, 1 ;  /* 0x3ff000000406742b */ /* 0x001e0c000000010a */
[----:B0-----:R-:W0:-:S06]  /*3220*/  DFMA R6, R10, R6, R10 ;  /* 0x000000060a06722b */ /* 0x001e0c000000000a */
[----:B0-----:R-:W0:-:S06]  /*3230*/  DMUL R8, R12, R6 ;  /* 0x000000060c087228 */ /* 0x001e0c0000000000 */
[----:B0-----:R-:W0:-:S06]  /*3240*/  DFMA R10, -R4, R8, R12 ;  /* 0x00000008040a722b */ /* 0x001e0c000000010c */
[----:B0-----:R-:W0:-:S10]  /*3250*/  DFMA R16, R6, R10, R8 ;  /* 0x0000000a0610722b */ /* 0x001e140000000008 */
[----:B0-----:R-:W-:-:S05]  /*3260*/  FFMA R0, RZ, R5, R17 ;  /* 0x00000005ff007223 */ /* 0x001fca0000000011 */
[----:B------:R-:W-:-:S13]  /*3270*/  FSETP.GT.AND P0, PT, |R0|, 1.469367938527859385e-39, PT ;  /* 0x001000000000780b */ /* 0x000fda0003f04200 */
[----:B------:R-:W-:Y:S05]  /*3280*/  @P0 BRA P1, `(.L_x_2605) ;  /* 0x0000005000000947 */ /* 0x000fea0000800000 */
[----:B------:R-:W-:Y:S01]  /*3290*/  IMAD.MOV.U32 R8, RZ, RZ, R12 ;  /* 0x000000ffff087224 */ /* 0x000fe200078e000c */
[----:B------:R-:W-:Y:S01]  /*32a0*/  MOV R0, 0x32e0 ;  /* 0x000032e000007802 */ /* 0x000fe20000000f00 */
[----:B------:R-:W-:Y:S02]  /*32b0*/  IMAD.MOV.U32 R11, RZ, RZ, R13 ;  /* 0x000000ffff0b7224 */ /* 0x000fe400078e000d */
[----:B------:R-:W-:Y:S02]  /*32c0*/  IMAD.MOV.U32 R7, RZ, RZ, R5 ;  /* 0x000000ffff077224 */ /* 0x000fe400078e0005 */
[----:B------:R-:W-:Y:S05]  /*32d0*/  CALL.REL.NOINC `($__internal_0_$__cuda_sm20_div_rn_f64_full) ;  /* 0x0000d8b000007944 */ /* 0x000fea0003c00000 */
.L_x_2605:
[----:B------:R-:W-:Y:S05]  /*32e0*/  BSYNC B1 ;  /* 0x0000000000017941 */ /* 0x000fea0003800000 */
.L_x_2604:
[----:B------:R-:W-:Y:S05]  /*32f0*/  BSYNC B0 ;  /* 0x0000000000007941 */ /* 0x000fea0003800000 */
.L_x_2603:
[----:B------:R-:W3:Y:S02]  /*3300*/  LDC.U8 R3, c[0x0][0x3f8] ;  /* 0x0000fe00ff037b82 */ /* 0x000ee40000000000 */
[----:B---3--:R-:W-:-:S04]  /*3310*/  PRMT R0, R3, 0x9910, RZ ;  /* 0x0000991003007816 */ /* 0x008fc800000000ff */
        /* <DEDUP_REMOVED lines=10> */
[----:B-1----:R-:W1:Y:S02]  /*33c0*/  F2I.F64.TRUNC R17, R16 ;  /* 0x0000001000117311 */ /* 0x002e64000030d100 */
[----:B-1----:R1:W-:Y:S01]  /*33d0*/  STG.E.U8 [R22.64], R17 ;  /* 0x0000001116007986 */ /* 0x0023e2000c101124 */
[----:B------:R-:W-:Y:S05]  /*33e0*/  BRA `(.L_x_2611) ;  /* 0x00000f1000007947 */ /* 0x000fea0003800000 */
.L_x_2609:
[----:B-1----:R-:W1:Y:S02]  /*33f0*/  F2I.S64.F64.TRUNC R16, R16 ;  /* 0x0000001000107311 */ /* 0x002e64000030d900 */
[----:B-1----:R-:W-:-:S05]  /*3400*/  IMAD.MOV.U32 R3, RZ, RZ, R16 ;  /* 0x000000ffff037224 */ /* 0x002fca00078e0010 */
[----:B------:R1:W-:Y:S01]  /*3410*/  STG.E.U8 [R22.64], R3 ;  /* 0x0000000316007986 */ /* 0x0003e2000c101124 */
[----:B------:R-:W-:Y:S05]  /*3420*/  BRA `(.L_x_2611) ;  /* 0x00000ed000007947 */ /* 0x000fea0003800000 */
.L_x_2608:
[----:B------:R-:W-:-:S13]  /*3430*/  ISETP.NE.AND P0, PT, R0, 0x2, PT ;  /* 0x000000020000780c */ /* 0x000fda0003f05270 */
[----:B------:R-:W-:Y:S05]  /*3440*/  @!P0 BRA `(.L_x_2612) ;  /* 0x000000a000008947 */ /* 0x000fea0003800000 */
[----:B------:R-:W-:-:S13]  /*3450*/  ISETP.NE.AND P0, PT, R0, 0x3, PT ;  /* 0x000000030000780c */ /* 0x000fda0003f05270 */
[----:B------:R-:W-:Y:S05]  /*3460*/  @!P0 BRA `(.L_x_2613) ;  /* 0x0000005000008947 */ /* 0x000fea0003800000 */
[----:B------:R-:W-:-:S13]  /*3470*/  ISETP.NE.AND P0, PT, R0, 0x4, PT ;  /* 0x000000040000780c */ /* 0x000fda0003f05270 */
[----:B------:R-:W-:Y:S05]  /*3480*/  @P0 BRA `(.L_x_2610) ;  /* 0x00000ce000000947 */ /* 0x000fea0003800000 */
[----:B-1----:R-:W1:Y:S02]  /*3490*/  F2I.S64.F64.TRUNC R16, R16 ;  /* 0x0000001000107311 */ /* 0x002e64000030d900 */
[----:B-1----:R1:W-:Y:S01]  /*34a0*/  STG.E.64 [R22.64], R16 ;  /* 0x0000001016007986 */ /* 0x0023e2000c101b24 */
[----:B------:R-:W-:Y:S05]  /*34b0*/  BRA `(.L_x_2611) ;  /* 0x00000e4000007947 */ /* 0x000fea0003800000 */
.L_x_2613:
[----:B-1----:R-:W1:Y:S02]  /*34c0*/  F2I.F64.TRUNC R17, R16 ;  /* 0x0000001000117311 */ /* 0x002e64000030d100 */
[----:B-1----:R1:W-:Y:S01]  /*34d0*/  STG.E [R22.64], R17 ;  /* 0x0000001116007986 */ /* 0x0023e2000c101924 */
[----:B------:R-:W-:Y:S05]  /*34e0*/  BRA `(.L_x_2611) ;  /* 0x00000e1000007947 */ /* 0x000fea0003800000 */
.L_x_2612:
[----:B-1----:R-:W1:Y:S02]  /*34f0*/  F2I.F64.TRUNC R17, R16 ;  /* 0x0000001000117311 */ /* 0x002e64000030d100 */
[----:B-1----:R1:W-:Y:S01]  /*3500*/  STG.E.U16 [R22.64], R17 ;  /* 0x0000001116007986 */ /* 0x0023e2000c101524 */
[----:B------:R-:W-:Y:S05]  /*3510*/  BRA `(.L_x_2611) ;  /* 0x00000de000007947 */ /* 0x000fea0003800000 */
.L_x_2607:
[----:B------:R-:W-:-:S13]  /*3520*/  ISETP.GT.AND P0, PT, R0, 0x6, PT ;  /* 0x000000060000780c */ /* 0x000fda0003f04270 */
[----:B------:R-:W-:Y:S05]  /*3530*/  @P0 BRA `(.L_x_2614) ;  /* 0x000000f000000947 */ /* 0x000fea0003800000 */
[----:B------:R-:W-:-:S13]  /*3540*/  ISETP.NE.AND P0, PT, R0, 0x5, PT ;  /* 0x000000050000780c */ /* 0x000fda0003f05270 */
[----:B------:R-:W-:Y:S05]  /*3550*/  @!P0 BRA `(.L_x_2615) ;  /* 0x0000007000008947 */ /* 0x000fea0003800000 */
[----:B------:R-:W-:-:S13]  /*3560*/  ISETP.NE.AND P0, PT, R0, 0x6, PT ;  /* 0x000000060000780c */ /* 0x000fda0003f05270 */
[----:B------:R-:W-:Y:S05]  /*3570*/  @P0 BRA `(.L_x_2610) ;  /* 0x00000bf000000947 */ /* 0x000fea0003800000 */
[----:B-1----:R-:W1:Y:S01]  /*3580*/  F2F.F32.F64 R3, R16 ;  /* 0x0000001000037310 */ /* 0x002e620000301000 */
[----:B------:R-:W1:-:S14]  /*3590*/  DSETP.GEU.AND P0, PT, |R16|, c[0x2][0x58], PT ;  /* 0x008016001000762a */ /* 0x000e5c0003f0e200 */
[----:B-1----:R-:W-:-:S05]  /*35a0*/  @!P0 FMUL R3, R3, 1.175494350822287508e-38 ;  /* 0x0080000003038820 */ /* 0x002fca0000400000 */
[----:B------:R1:W-:Y:S01]  /*35b0*/  STG.E [R22.64], R3 ;  /* 0x0000000316007986 */ /* 0x0003e2000c101924 */
[----:B------:R-:W-:Y:S05]  /*35c0*/  BRA `(.L_x_2611) ;  /* 0x00000d3000007947 */ /* 0x000fea0003800000 */
.L_x_2615:
[----:B-1----:R-:W1:Y:S01]  /*35d0*/  F2F.F32.F64 R0, R16 ;  /* 0x0000001000007310 */ /* 0x002e620000301000 */
[----:B------:R-:W1:-:S14]  /*35e0*/  DSETP.GEU.AND P0, PT, |R16|, c[0x2][0x58], PT ;  /* 0x008016001000762a */ /* 0x000e5c0003f0e200 */
[----:B-1----:R-:W-:-:S05]  /*35f0*/  @!P0 FMUL R0, R0, 1.175494350822287508e-38 ;  /* 0x0080000000008820 */ /* 0x002fca0000400000 */
[----:B------:R-:W-:-:S05]  /*3600*/  F2FP.PACK_AB R0, RZ, R0 ;  /* 0x00000000ff00723e */ /* 0x000fca00000000ff */
[----:B------:R1:W-:Y:S01]  /*3610*/  STG.E.U16 [R22.64], R0 ;  /* 0x0000000016007986 */ /* 0x0003e2000c101524 */
[----:B------:R-:W-:Y:S05]  /*3620*/  BRA `(.L_x_2611) ;  /* 0x00000cd000007947 */ /* 0x000fea0003800000 */
.L_x_2614:
[----:B------:R-:W-:-:S13]  /*3630*/  ISETP.NE.AND P0, PT, R0, 0x7, PT ;  /* 0x000000070000780c */ /* 0x000fda0003f05270 */
[----:B------:R-:W-:Y:S05]  /*3640*/  @!P0 BRA `(.L_x_2616) ;  /* 0x0000011000008947 */ /* 0x000fea0003800000 */
[----:B------:R-:W-:-:S13]  /*3650*/  ISETP.NE.AND P0, PT, R0, 0x8, PT ;  /* 0x000000080000780c */ /* 0x000fda0003f05270 */
[----:B------:R-:W-:Y:S05]  /*3660*/  @!P0 BRA `(.L_x_2617) ;  /* 0x0000008000008947 */ /* 0x000fea0003800000 */
[----:B------:R-:W-:-:S13]  /*3670*/  ISETP.NE.AND P0, PT, R0, 0x9, PT ;  /* 0x000000090000780c */ /* 0x000fda0003f05270 */
[----:B------:R-:W-:Y:S05]  /*3680*/  @P0 BRA `(.L_x_2610) ;  /* 0x00000ae000000947 */ /* 0x000fea0003800000 */
[----:B01----:R-:W0:Y:S01]  /*3690*/  F2F.F32.F64 R4, R16 ;  /* 0x0000001000047310 */ /* 0x003e220000301000 */
[----:B------:R-:W0:Y:S01]  /*36a0*/  DSETP.GEU.AND P0, PT, |R16|, c[0x2][0x58], PT ;  /* 0x008016001000762a */ /* 0x000e220003f0e200 */
[----:B------:R-:W-:-:S13]  /*36b0*/  IMAD.MOV.U32 R5, RZ, RZ, RZ ;  /* 0x000000ffff057224 */ /* 0x000fda00078e00ff */
[----:B0-----:R-:W-:-:S05]  /*36c0*/  @!P0 FMUL R4, R4, 1.175494350822287508e-38 ;  /* 0x0080000004048820 */ /* 0x001fca0000400000 */
[----:B------:R0:W-:Y:S01]  /*36d0*/  STG.E.64 [R22.64], R4 ;  /* 0x0000000416007986 */ /* 0x0001e2000c101b24 */
[----:B------:R-:W-:Y:S05]  /*36e0*/  BRA `(.L_x_2611) ;  /* 0x00000c1000007947 */ /* 0x000fea0003800000 */
.L_x_2617:
[----:B-1----:R-:W1:Y:S01]  /*36f0*/  F2F.F32.F64 R0, R16 ;  /* 0x0000001000007310 */ /* 0x002e620000301000 */
[----:B------:R-:W1:-:S14]  /*3700*/  DSETP.GEU.AND P0, PT, |R16|, c[0x2][0x58], PT ;  /* 0x008016001000762a */ /* 0x000e5c0003f0e200 */
[----:B-1----:R-:W-:-:S05]  /*3710*/  @!P0 FMUL R0, R0, 1.175494350822287508e-38 ;  /* 0x0080000000008820 */ /* 0x002fca0000400000 */
[----:B------:R-:W-:-:S04]  /*3720*/  F2FP.PACK_AB R3, RZ, R0 ;  /* 0x00000000ff03723e */ /* 0x000fc800000000ff */
[----:B------:R-:W-:-:S05]  /*3730*/  PRMT R3, R3, 0x5410, RZ ;  /* 0x0000541003037816 */ /* 0x000fca00000000ff */
[----:B------:R1:W-:Y:S01]  /*3740*/  STG.E [R22.64], R3 ;  /* 0x0000000316007986 */ /* 0x0003e2000c101924 */
[----:B------:R-:W-:Y:S05]  /*3750*/  BRA `(.L_x_2611) ;  /* 0x00000ba000007947 */ /* 0x000fea0003800000 */
.L_x_2616:
[----:B-1----:R1:W-:Y:S01]  /*3760*/  STG.E.64 [R22.64], R16 ;  /* 0x0000001016007986 */ /* 0x0023e2000c101b24 */
[----:B------:R-:W-:Y:S05]  /*3770*/  BRA `(.L_x_2611) ;  /* 0x00000b8000007947 */ /* 0x000fea0003800000 */
.L_x_2606:
        /* <DEDUP_REMOVED lines=8> */
[----:B-1----:R-:W1:-:S06]  /*3800*/  DSETP.NEU.AND P0, PT, R16, RZ, PT ;  /* 0x000000ff1000722a */ /* 0x002e4c0003f0d000 */
[----:B-1----:R-:W-:-:S05]  /*3810*/  SEL R3, RZ, 0x1, !P0 ;  /* 0x00000001ff037807 */ /* 0x002fca0004000000 */
[----:B------:R1:W-:Y:S01]  /*3820*/  STG.E.U8 [R22.64], R3 ;  /* 0x0000000316007986 */ /* 0x0003e2000c101124 */
[----:B------:R-:W-:Y:S05]  /*3830*/  BRA `(.L_x_2611) ;  /* 0x00000ac000007947 */ /* 0x000fea0003800000 */
.L_x_2620:
[----:B------:R-:W-:-:S05]  /*3840*/  CS2R R18, SRZ ;  /* 0x0000000000127805 */ /* 0x000fca000001ff00 */
[----:B-1----:R1:W-:Y:S01]  /*3850*/  STG.E.128 [R22.64], R16 ;  /* 0x0000001016007986 */ /* 0x0023e2000c101d24 */
[----:B------:R-:W-:Y:S05]  /*3860*/  BRA `(.L_x_2611) ;  /* 0x00000a9000007947 */ /* 0x000fea0003800000 */
.L_x_2619:
        /* <DEDUP_REMOVED lines=8> */
[----:B------:R-:W-:-:S13]  /*38f0*/  BSSY B0, `(.L_x_2623) ;  /* 0x000000f000007945 */ /* 0x000fda0003800000 */
[----:B0-----:R-:W-:-:S05]  /*3900*/  @!P0 FMUL R7, R7, 1.175494350822287508e-38 ;  /* 0x0080000007078820 */ /* 0x001fca0000400000 */
        /* <DEDUP_REMOVED lines=13> */
.L_x_2624:
[----:B------:R-:W-:Y:S05]  /*39e0*/  BSYNC B0 ;  /* 0x0000000000007941 */ /* 0x000fea0003800000 */
.L_x_2623:
[----:B------:R-:W-:-:S05]  /*39f0*/  LOP3.LUT R5, R0, R5, RZ, 0xfc, !PT ;  /* 0x0000000500057212 */ /* 0x000fca00078efcff */
[----:B------:R0:W-:Y:S01]  /*3a00*/  STG.E.U8 [R22.64], R5 ;  /* 0x0000000516007986 */ /* 0x0001e2000c101124 */
[----:B------:R-:W-:Y:S05]  /*3a10*/  BRA `(.L_x_2611) ;  /* 0x000008e000007947 */ /* 0x000fea0003800000 */
.L_x_2622:
[----:B01----:R-:W0:Y:S01]  /*3a20*/  F2F.F32.F64 R5, R16 ;  /* 0x0000001000057310 */ /* 0x003e220000301000 */
[----:B------:R-:W0:Y:S01]  /*3a30*/  DSETP.GEU.AND P0, PT, |R16|, c[0x2][0x58], PT ;  /* 0x008016001000762a */ /* 0x000e220003f0e200 */
[----:B------:R-:W-:-:S13]  /*3a40*/  BSSY B0, `(.L_x_2625) ;  /* 0x0000010000007945 */ /* 0x000fda0003800000 */
[----:B0-----:R-:W-:-:S05]  /*3a50*/  @!P0 FMUL R5, R5, 1.175494350822287508e-38 ;  /* 0x0080000005058820 */ /* 0x001fca0000400000 */
        /* <DEDUP_REMOVED lines=11> */
.L_x_2626:
[----:B------:R-:W-:Y:S01]  /*3b10*/  IMAD.MOV.U32 R0, RZ, RZ, 0x7f ;  /* 0x0000007fff007424 */ /* 0x000fe200078e00ff */
[----:B------:R-:W-:-:S04]  /*3b20*/  ISETP.GT.U32.AND P0, PT, R3, 0x7f800000, PT ;  /* 0x7f8000000300780c */ /* 0x000fc80003f04070 */
[----:B------:R-:W-:-:S04]  /*3b30*/  SEL R0, R0, 0x7c, P0 ;  /* 0x0000007c00007807 */ /* 0x000fc80000000000 */
.L_x_2627:
[----:B------:R-:W-:Y:S05]  /*3b40*/  BSYNC B0 ;  /* 0x0000000000007941 */ /* 0x000fea0003800000 */
.L_x_2625:
[----:B------:R-:W-:-:S04]  /*3b50*/  LOP3.LUT R3, R5, 0x80000000, RZ, 0xc0, !PT ;  /* 0x8000000005037812 */ /* 0x000fc800078ec0ff */
[----:B------:R-:W-:-:S04]  /*3b60*/  SHF.R.U32.HI R3, RZ, 0x18, R3 ;  /* 0x00000018ff037819 */ /* 0x000fc80000011603 */
[----:B------:R-:W-:-:S05]  /*3b70*/  LOP3.LUT R3, R0, R3, RZ, 0xfc, !PT ;  /* 0x0000000300037212 */ /* 0x000fca00078efcff */
[----:B------:R0:W-:Y:S01]  /*3b80*/  STG.E.U8 [R22.64], R3 ;  /* 0x0000000316007986 */ /* 0x0001e2000c101124 */
[----:B------:R-:W-:Y:S05]  /*3b90*/  BRA `(.L_x_2611) ;  /* 0x0000076000007947 */ /* 0x000fea0003800000 */
.L_x_2621:
[----:B-1----:R-:W1:Y:S01]  /*3ba0*/  F2F.F32.F64 R0, R16 ;  /* 0x0000001000007310 */ /* 0x002e620000301000 */
[----:B------:R-:W1:-:S14]  /*3bb0*/  DSETP.GEU.AND P0, PT, |R16|, c[0x2][0x58], PT ;  /* 0x008016001000762a */ /* 0x000e5c0003f0e200 */
[----:B-1----:R-:W-:-:S05]  /*3bc0*/  @!P0 FMUL R0, R0, 1.175494350822287508e-38 ;  /* 0x0080000000008820 */ /* 0x002fca0000400000 */
[----:B------:R-:W-:-:S05]  /*3bd0*/  F2FP.BF16.PACK_AB R0, RZ, R0 ;  /* 0x00000000ff00723e */ /* 0x000fca00000010ff */
[----:B------:R1:W-:Y:S01]  /*3be0*/  STG.E.U16 [R22.64], R0 ;  /* 0x0000000016007986 */ /* 0x0003e2000c101524 */
[----:B------:R-:W-:Y:S05]  /*3bf0*/  BRA `(.L_x_2611) ;  /* 0x0000070000007947 */ /* 0x000fea0003800000 */
.L_x_2618:
        /* <DEDUP_REMOVED lines=8> */
[----:B-1----:R-:W1:Y:S02]  /*3c80*/  F2I.U32.F64.TRUNC R17, R16 ;  /* 0x0000001000117311 */ /* 0x002e64000030d000 */
[----:B-1----:R1:W-:Y:S01]  /*3c90*/  STG.E.U16 [R22.64], R17 ;  /* 0x0000001116007986 */ /* 0x0023e2000c101524 */
[----:B------:R-:W-:Y:S05]  /*3ca0*/  BRA `(.L_x_2611) ;  /* 0x0000065000007947 */ /* 0x000fea0003800000 */
.L_x_2630:
[----:B01----:R-:W0:Y:S01]  /*3cb0*/  F2F.F32.F64 R5, R16 ;  /* 0x0000001000057310 */ /* 0x003e220000301000 */
[----:B------:R-:W0:Y:S01]  /*3cc0*/  DSETP.GEU.AND P0, PT, |R16|, c[0x2][0x58], PT ;  /* 0x008016001000762a */ /* 0x000e220003f0e200 */
[----:B------:R-:W-:Y:S01]  /*3cd0*/  BSSY B0, `(.L_x_2631) ;  /* 0x0000015000007945 */ /* 0x000fe20003800000 */
[----:B------:R-:W-:-:S12]  /*3ce0*/  IMAD.MOV.U32 R11, RZ, RZ, 0x80 ;  /* 0x00000080ff0b7424 */ /* 0x000fd800078e00ff */
[----:B0-----:R-:W-:-:S05]  /*3cf0*/  @!P0 FMUL R5, R5, 1.175494350822287508e-38 ;  /* 0x0080000005058820 */ /* 0x001fca0000400000 */
        /* <DEDUP_REMOVED lines=14> */
.L_x_2633:
[----:B------:R-:W-:-:S04]  /*3de0*/  LOP3.LUT R3, R5, 0x80000000, RZ, 0xc0, !PT ;  /* 0x8000000005037812 */ /* 0x000fc800078ec0ff */
[----:B------:R-:W-:-:S04]  /*3df0*/  SHF.R.U32.HI R3, RZ, 0x18, R3 ;  /* 0x00000018ff037819 */ /* 0x000fc80000011603 */
[----:B------:R-:W-:-:S04]  /*3e00*/  LOP3.LUT R0, R0, R3, RZ, 0xfc, !PT ;  /* 0x0000000300007212 */ /* 0x000fc800078efcff */
[----:B------:R-:W-:Y:S02]  /*3e10*/  PRMT R11, R0, 0x7610, R11 ;  /* 0x00007610000b7816 */ /* 0x000fe4000000000b */
.L_x_2632:
[----:B------:R-:W-:Y:S05]  /*3e20*/  BSYNC B0 ;  /* 0x0000000000007941 */ /* 0x000fea0003800000 */
.L_x_2631:
[----:B------:R0:W-:Y:S01]  /*3e30*/  STG.E.U8 [R22.64], R11 ;  /* 0x0000000b16007986 */ /* 0x0001e2000c101124 */
[----:B------:R-:W-:Y:S05]  /*3e40*/  BRA `(.L_x_2611) ;  /* 0x000004b000007947 */ /* 0x000fea0003800000 */
.L_x_2629:
        /* <DEDUP_REMOVED lines=19> */
.L_x_2636:
[----:B------:R-:W-:-:S04]  /*3f80*/  LOP3.LUT R3, R5, 0x80000000, RZ, 0xc0, !PT ;  /* 0x8000000005037812 */ /* 0x000fc800078ec0ff */
[----:B------:R-:W-:-:S04]  /*3f90*/  SHF.R.U32.HI R3, RZ, 0x18, R3 ;  /* 0x00000018ff037819 */ /* 0x000fc80000011603 */
[----:B------:R-:W-:-:S04]  /*3fa0*/  LOP3.LUT R0, R0, R3, RZ, 0xfc, !PT ;  /* 0x0000000300007212 */ /* 0x000fc800078efcff */
[----:B------:R-:W-:Y:S02]  /*3fb0*/  PRMT R11, R0, 0x7610, R11 ;  /* 0x00007610000b7816 */ /* 0x000fe4000000000b */
.L_x_2635:
[----:B------:R-:W-:Y:S05]  /*3fc0*/  BSYNC B0 ;  /* 0x0000000000007941 */ /* 0x000fea0003800000 */
.L_x_2634:
[----:B------:R0:W-:Y:S01]  /*3fd0*/  STG.E.U8 [R22.64], R11 ;  /* 0x0000000b16007986 */ /* 0x0001e2000c101124 */
[----:B------:R-:W-:Y:S05]  /*3fe0*/  BRA `(.L_x_2611) ;  /* 0x0000031000007947 */ /* 0x000fea0003800000 */
.L_x_2628:
[----:B------:R-:W-:-:S13]  /*3ff0*/  ISETP.NE.AND P0, PT, R0, 0x1c, PT ;  /* 0x0000001c0000780c */ /* 0x000fda0003f05270 */
[----:B------:R-:W-:Y:S05]  /*4000*/  @!P0 BRA `(.L_x_2637) ;  /* 0x000002d000008947 */ /* 0x000fea0003800000 */
[----:B------:R-:W-:-:S13]  /*4010*/  ISETP.NE.AND P0, PT, R0, 0x1d, PT ;  /* 0x0000001d0000780c */ /* 0x000fda0003f05270 */
[----:B------:R-:W-:Y:S05]  /*4020*/  @!P0 BRA `(.L_x_2638) ;  /* 0x0000028000008947 */ /* 0x000fea0003800000 */
[----:B------:R-:W-:-:S13]  /*4030*/  ISETP.NE.AND P0, PT, R0, 0x2c, PT ;  /* 0x0000002c0000780c */ /* 0x000fda0003f05270 */
[----:B------:R-:W-:Y:S05]  /*4040*/  @P0 BRA `(.L_x_2610) ;  /* 0x0000012000000947 */ /* 0x000fea0003800000 */
[----:B01----:R-:W0:Y:S01]  /*4050*/  F2F.F32.F64 R6, R16 ;  /* 0x0000001000067310 */ /* 0x003e220000301000 */
[----:B------:R-:W0:-:S14]  /*4060*/  DSETP.GEU.AND P0, PT, |R16|, c[0x2][0x58], PT ;  /* 0x008016001000762a */ /* 0x000e1c0003f0e200 */
[----:B0-----:R-:W-:Y:S01]  /*4070*/  @!P0 FMUL R6, R6, 1.175494350822287508e-38 ;  /* 0x0080000006068820 */ /* 0x001fe20000400000 */
        /* <DEDUP_REMOVED lines=15> */
.L_x_2610:
[----:B------:R-:W-:Y:S01]  /*4170*/  MOV R14, 0x0 ;  /* 0x00000000000e7802 */ /* 0x000fe20000000f00 */
[----:B0-----:R-:W-:Y:S02]  /*4180*/  IMAD.MOV.U32 R4, RZ, RZ, c[0x4][0x128] ;  /* 0x01004a00ff047624 */ /* 0x001fe400078e00ff */
[----:B------:R-:W-:Y:S02]  /*4190*/  IMAD.MOV.U32 R5, RZ, RZ, c[0x4][0x12c] ;  /* 0x01004b00ff057624 */ /* 0x000fe400078e00ff */
[----:B------:R-:W-:Y:S01]  /*41a0*/  IMAD.MOV.U32 R6, RZ, RZ, c[0x4][0x130] ;  /* 0x01004c00ff067624 */ /* 0x000fe200078e00ff */
[----:B------:R-:W0:Y:S01]  /*41b0*/  LDC.64 R14, c[0x4][R14] ;  /* 0x010000000e0e7b82 */ /* 0x000e220000000a00 */
[----:B------:R-:W-:Y:S02]  /*41c0*/  IMAD.MOV.U32 R7, RZ, RZ, c[0x4][0x134] ;  /* 0x01004d00ff077624 */ /* 0x000fe400078e00ff */
[----:B--2---:R-:W-:-:S02]  /*41d0*/  IMAD.MOV.U32 R8, RZ, RZ, 0x65 ;  /* 0x00000065ff087424 */ /* 0x004fc400078e00ff */
[----:B------:R-:W-:Y:S02]  /*41e0*/  IMAD.MOV.U32 R10, RZ, RZ, c[0x4][0x10] ;  /* 0x01000400ff0a7624 */ /* 0x000fe400078e00ff */
[----:B------:R-:W-:Y:S02]  /*41f0*/  IMAD.MOV.U32 R11, RZ, RZ, c[0x4][0x14] ;  /* 0x01000500ff0b7624 */ /* 0x000fe400078e00ff */
[----:B------:R-:W-:Y:S02]  /*4200*/  IMAD.MOV.U32 R12, RZ, RZ, 0x1 ;  /* 0x00000001ff0c7424 */ /* 0x000fe400078e00ff */
[----:B------:R-:W-:Y:S02]  /*4210*/  IMAD.MOV.U32 R13, RZ, RZ, RZ ;  /* 0x000000ffff0d7224 */ /* 0x000fe400078e00ff */
[----:B-1----:R-:W-:Y:S01]  /*4220*/  LEPC R16 ;  /* 0x000000000010734e */ /* 0x002fe20000000000 */
        /* <DEDUP_REMOVED lines=8> */
.L_x_2638:
[----:B-1----:R-:W1:Y:S02]  /*42b0*/  F2I.U64.F64.TRUNC R16, R16 ;  /* 0x0000001000107311 */ /* 0x002e64000030d800 */
[----:B-1----:R1:W-:Y:S01]  /*42c0*/  STG.E.64 [R22.64], R16 ;  /* 0x0000001016007986 */ /* 0x0023e2000c101b24 */
[----:B------:R-:W-:Y:S05]  /*42d0*/  BRA `(.L_x_2611) ;  /* 0x0000002000007947 */ /* 0x000fea0003800000 */
.L_x_2637:
[----:B-1----:R-:W1:Y:S02]  /*42e0*/  F2I.U32.F64.TRUNC R17, R16 ;  /* 0x0000001000117311 */ /* 0x002e64000030d000 */
[----:B-1----:R1:W-:Y:S02]  /*42f0*/  STG.E [R22.64], R17 ;  /* 0x0000001116007986 */ /* 0x0023e4000c101924 */
.L_x_2611:
[----:B------:R-:W-:-:S05]  /*4300*/  IMAD R2, R27, 0x200, R2 ;  /* 0x000002001b027824 */ /* 0x000fca00078e0202 */
[----:B------:R-:W-:Y:S02]  /*4310*/  IADD3 R25, R2, 0x80, RZ ;  /* 0x0000008002197810 */ /* 0x000fe40007ffe0ff */
.L_x_2535:
[----:B------:R-:W-:Y:S05]  /*4320*/  BSYNC B6 ;  /* 0x0000000000067941 */ /* 0x000fea0003800000 */
.L_x_2534:
[----:B------:R-:W-:Y:S01]  /*4330*/  ISETP.GE.AND P0, PT, R25, c[0x0][0x160], PT ;  /* 0x0000580019007a0c */ /* 0x000fe20003f06270 */
[----:B------:R-:W-:-:S12]  /*4340*/  BSSY B6, `(.L_x_2639) ;  /* 0x0000858000067945 */ /* 0x000fd80003800000 */
[----:B------:R-:W-:Y:S05]  /*4350*/  @P0 BRA `(.L_x_2640) ;  /* 0x0000856000000947 */ /* 0x000fea0003800000 */
[----:B------:R-:W-:Y:S01]  /*4360*/  ISETP.NE.AND P0, PT, RZ, c[0x0][0x168], PT ;  /* 0x00005a00ff007a0c */ /* 0x000fe20003f05270 */
[----:B-1----:R-:W-:Y:S02]  /*4370*/  IMAD.MOV.U32 R18, RZ, RZ, RZ ;  /* 0x000000ffff127224 */ /* 0x002fe400078e00ff */
[----:B------:R-:W-:Y:S02]  /*4380*/  IMAD.MOV.U32 R0, RZ, RZ, RZ ;  /* 0x000000ffff007224 */ /* 0x000fe400078e00ff */
[----:B0-----:R-:W-:-:S08]  /*4390*/  IMAD.MOV.U32 R22, RZ, RZ, RZ ;  /* 0x000000ffff167224 */ /* 0x001fd000078e00ff */
        /* <DEDUP_REMOVED lines=251> */
.L_x_2641:
        /* <DEDUP_REMOVED lines=17> */
[----:B---3--:R0:W1:Y:S01]  /*5460*/  I2F.F64.S16 R16, R2 ;  /* 0x0000000200107312 */ /* 0x0080620000101c00 */
[----:B------:R-:W-:Y:S05]  /*5470*/  BRA `(.L_x_2647) ;  /* 0x00000e2000007947 */ /* 0x000fea0003800000 */
.L_x_2645:
[----:B------:R-:W3:Y:S02]  /*5480*/  LDG.E.U8 R2, [R2.64] ;  /* 0x0000002402027981 */ /* 0x000ee4000c1e1100 */
[----:B---3--:R0:W1:Y:S01]  /*5490*/  I2F.F64.U16 R16, R2 ;  /* 0x0000000200107312 */ /* 0x0080620000101800 */
[----:B------:R-:W-:Y:S05]  /*54a0*/  BRA `(.L_x_2647) ;  /* 0x00000df000007947 */ /* 0x000fea0003800000 */
.L_x_2644:
[----:B------:R-:W-:-:S13]  /*54b0*/  ISETP.NE.AND P0, PT, R4, 0x2, PT ;  /* 0x000000020400780c */ /* 0x000fda0003f05270 */
[----:B------:R-:W-:Y:S05]  /*54c0*/  @!P0 BRA `(.L_x_2648) ;  /* 0x000000a000008947 */ /* 0x000fea0003800000 */
[----:B------:R-:W-:-:S13]  /*54d0*/  ISETP.NE.AND P0, PT, R4, 0x3, PT ;  /* 0x000000030400780c */ /* 0x000fda0003f05270 */
[----:B------:R-:W-:Y:S05]  /*54e0*/  @!P0 BRA `(.L_x_2649) ;  /* 0x0000005000008947 */ /* 0x000fea0003800000 */
[----:B------:R-:W-:-:S13]  /*54f0*/  ISETP.NE.AND P0, PT, R4, 0x4, PT ;  /* 0x000000040400780c */ /* 0x000fda0003f05270 */
[----:B------:R-:W-:Y:S05]  /*5500*/  @P0 BRA `(.L_x_2646) ;  /* 0x00000bf000000947 */ /* 0x000fea0003800000 */
[----:B------:R-:W3:Y:S02]  /*5510*/  LDG.E.64 R16, [R2.64] ;  /* 0x0000002402107981 */ /* 0x000ee4000c1e1b00 */
[----:B---3--:R-:W0:Y:S01]  /*5520*/  I2F.F64.S64 R16, R16 ;  /* 0x0000001000107312 */ /* 0x008e220000301c00 */
[----:B------:R-:W-:Y:S05]  /*5530*/  BRA `(.L_x_2647) ;  /* 0x00000d6000007947 */ /* 0x000fea0003800000 */
.L_x_2649:
[----:B------:R-:W3:Y:S02]  /*5540*/  LDG.E R2, [R2.64] ;  /* 0x0000002402027981 */ /* 0x000ee4000c1e1900 */
[----:B---3--:R0:W1:Y:S01]  /*5550*/  I2F.F64 R16, R2 ;  /* 0x0000000200107312 */ /* 0x0080620000201c00 */
[----:B------:R-:W-:Y:S05]  /*5560*/  BRA `(.L_x_2647) ;  /* 0x00000d3000007947 */ /* 0x000fea0003800000 */
.L_x_2648:
[----:B------:R-:W3:Y:S02]  /*5570*/  LDG.E.U16 R2, [R2.64] ;  /* 0x0000002402027981 */ /* 0x000ee4000c1e1500 */
[----:B---3--:R0:W1:Y:S01]  /*5580*/  I2F.F64.S16 R16, R2 ;  /* 0x0000000200107312 */ /* 0x0080620000101c00 */
[----:B------:R-:W-:Y:S05]  /*5590*/  BRA `(.L_x_2647) ;  /* 0x00000d0000007947 */ /* 0x000fea0003800000 */
.L_x_2643:
[----:B------:R-:W-:-:S13]  /*55a0*/  ISETP.GT.AND P0, PT, R4, 0x6, PT ;  /* 0x000000060400780c */ /* 0x000fda0003f04270 */
[----:B------:R-:W-:Y:S05]  /*55b0*/  @P0 BRA `(.L_x_2650) ;  /* 0x000000d000000947 */ /* 0x000fea0003800000 */
[----:B------:R-:W-:-:S13]  /*55c0*/  ISETP.NE.AND P0, PT, R4, 0x5, PT ;  /* 0x000000050400780c */ /* 0x000fda0003f05270 */
[----:B------:R-:W-:Y:S05]  /*55d0*/  @!P0 BRA `(.L_x_2651) ;  /* 0x0000006000008947 */ /* 0x000fea0003800000 */
[----:B------:R-:W-:-:S13]  /*55e0*/  ISETP.NE.AND P0, PT, R4, 0x6, PT ;  /* 0x000000060400780c */ /* 0x000fda0003f05270 */
[----:B------:R-:W-:Y:S05]  /*55f0*/  @P0 BRA `(.L_x_2646) ;  /* 0x00000b0000000947 */ /* 0x000fea0003800000 */
[----:B------:R-:W3:Y:S02]  /*5600*/  LDG.E R16, [R2.64] ;  /* 0x0000002402107981 */ /* 0x000ee4000c1e1900 */
[----:B---3--:R-:W-:-:S06]  /*5610*/  FMUL.FTZ R16, R16, 1 ;  /* 0x3f80000010107820 */ /* 0x008fcc0000410000 */
[----:B------:R-:W0:Y:S01]  /*5620*/  F2F.F64.F32 R16, R16 ;  /* 0x0000001000107310 */ /* 0x000e220000201800 */
[----:B------:R-:W-:Y:S05]  /*5630*/  BRA `(.L_x_2647) ;  /* 0x00000c6000007947 */ /* 0x000fea0003800000 */
.L_x_2651:
[----:B------:R-:W3:Y:S02]  /*5640*/  LDG.E.U16 R0, [R2.64] ;  /* 0x0000002402007981 */ /* 0x000ee4000c1e1500 */
[----:B---3--:R-:W-:-:S05]  /*5650*/  HADD2.F32 R0, -RZ, R0.H0_H0 ;  /* 0x20000000ff007230 */ /* 0x008fca0000004100 */
[----:B------:R-:W-:-:S04]  /*5660*/  FMUL.FTZ R0, R0, 1 ;  /* 0x3f80000000007820 */ /* 0x000fc80000410000 */
[----:B------:R0:W1:Y:S01]  /*5670*/  F2F.F64.F32 R16, R0 ;  /* 0x0000000000107310 */ /* 0x0000620000201800 */
[----:B------:R-:W-:Y:S05]  /*5680*/  BRA `(.L_x_2647) ;  /* 0x00000c1000007947 */ /* 0x000fea0003800000 */
.L_x_2650:
[----:B------:R-:W-:-:S13]  /*5690*/  ISETP.NE.AND P0, PT, R4, 0x7, PT ;  /* 0x000000070400780c */ /* 0x000fda0003f05270 */
[----:B------:R-:W-:Y:S05]  /*56a0*/  @!P0 BRA `(.L_x_2652) ;  /* 0x000000d000008947 */ /* 0x000fea0003800000 */
        /* <DEDUP_REMOVED lines=8> */
.L_x_2653:
[----:B------:R-:W3:Y:S02]  /*5730*/  LDG.E.U16 R2, [R2.64] ;  /* 0x0000002402027981 */ /* 0x000ee4000c1e1500 */
[----:B---3--:R-:W-:-:S05]  /*5740*/  HADD2.F32 R0, -RZ, R2.H0_H0 ;  /* 0x20000002ff007230 */ /* 0x008fca0000004100 */
[----:B------:R-:W-:-:S04]  /*5750*/  FMUL.FTZ R0, R0, 1 ;  /* 0x3f80000000007820 */ /* 0x000fc80000410000 */
[----:B------:R0:W1:Y:S01]  /*5760*/  F2F.F64.F32 R16, R0 ;  /* 0x0000000000107310 */ /* 0x0000620000201800 */
[----:B------:R-:W-:Y:S05]  /*5770*/  BRA `(.L_x_2647) ;  /* 0x00000b2000007947 */ /* 0x000fea0003800000 */
.L_x_2652:
[----:B------:R0:W5:Y:S01]  /*5780*/  LDG.E.64 R16, [R2.64] ;  /* 0x0000002402107981 */ /* 0x000162000c1e1b00 */
[----:B------:R-:W-:Y:S05]  /*5790*/  BRA `(.L_x_2647) ;  /* 0x00000b0000007947 */ /* 0x000fea0003800000 */
.L_x_2642:
        /* <DEDUP_REMOVED lines=8> */
[----:B------:R-:W3:Y:S01]  /*5820*/  LDG.E.U8 R2, [R2.64] ;  /* 0x0000002402027981 */ /* 0x000ee2000c1e1100 */
[----:B------:R-:W-:Y:S01]  /*5830*/  IMAD.MOV.U32 R16, RZ, RZ, RZ ;  /* 0x000000ffff107224 */ /* 0x000fe200078e00ff */
[----:B---3--:R-:W-:-:S04]  /*5840*/  ISETP.NE.AND P0, PT, R2, RZ, PT ;  /* 0x000000ff0200720c */ /* 0x008fc80003f05270 */
[----:B------:R-:W-:Y:S01]  /*5850*/  FSEL R17, RZ, 1.875, !P0 ;  /* 0x3ff00000ff117808 */ /* 0x000fe20004000000 */
[----:B------:R-:W-:Y:S05]  /*5860*/  BRA `(.L_x_2647) ;  /* 0x00000a3000007947 */ /* 0x000fea0003800000 */
.L_x_2656:
[----:B------:R0:W5:Y:S01]  /*5870*/  LDG.E.64 R16, [R2.64] ;  /* 0x0000002402107981 */ /* 0x000162000c1e1b00 */
[----:B------:R-:W-:Y:S05]  /*5880*/  BRA `(.L_x_2647) ;  /* 0x00000a1000007947 */ /* 0x000fea0003800000 */
.L_x_2655:
[----:B------:R-:W-:-:S13]  /*5890*/  ISETP.NE.AND P0, PT, R4, 0xf, PT ;  /* 0x0000000f0400780c */ /* 0x000fda0003f05270 */
[----:B------:R-:W-:Y:S05]  /*58a0*/  @!P0 BRA `(.L_x_2657) ;  /* 0x0000029000008947 */ /* 0x000fea0003800000 */
[----:B------:R-:W-:-:S13]  /*58b0*/  ISETP.NE.AND P0, PT, R4, 0x17, PT ;  /* 0x000000170400780c */ /* 0x000fda0003f05270 */
[----:B------:R-:W-:Y:S05]  /*58c0*/  @!P0 BRA `(.L_x_2658) ;  /* 0x0000018000008947 */ /* 0x000fea0003800000 */
[----:B------:R-:W-:-:S13]  /*58d0*/  ISETP.NE.AND P0, PT, R4, 0x18, PT ;  /* 0x000000180400780c */ /* 0x000fda0003f05270 */
[----:B------:R-:W-:Y:S05]  /*58e0*/  @P0 BRA `(.L_x_2646) ;  /* 0x0000081000000947 */ /* 0x000fea0003800000 */
[----:B------:R-:W3:Y:S01]  /*58f0*/  LDG.E.U8 R0, [R2.64] ;  /* 0x0000002402007981 */ /* 0x000ee2000c1e1100 */
[----:B--2---:R-:W-:Y:S02]  /*5900*/  IMAD.MOV.U32 R8, RZ, RZ, -0x800000 ;  /* 0xff800000ff087424 */ /* 0x004fe400078e00ff */
[----:B---3--:R-:W-:-:S05]  /*5910*/  IMAD.SHL.U32 R0, R0, 0x1000000, RZ ;  /* 0x0100000000007824 */ /* 0x008fca00078e00ff */
        /* <DEDUP_REMOVED lines=19> */
.L_x_2658:
[----:B------:R-:W3:Y:S02]  /*5a50*/  LDG.E.U8 R2, [R2.64] ;  /* 0x0000002402027981 */ /* 0x000ee4000c1e1100 */
[C---:B---3--:R-:W-:Y:S02]  /*5a60*/  IMAD.SHL.U32 R0, R2.reuse, 0x2000000, RZ ;  /* 0x0200000002007824 */ /* 0x048fe400078e00ff */
        /* <DEDUP_REMOVED lines=9> */
[----:B------:R-:W-:-:S05]  /*5b00*/  LOP3.LUT R4, R4, 0x80000000, R5, 0xf8, !PT ;  /* 0x8000000004047812 */ /* 0x000fca00078ef805 */
[----:B------:R-:W-:-:S04]  /*5b10*/  FMUL.FTZ R4, R4, 1 ;  /* 0x3f80000004047820 */ /* 0x000fc80000410000 */
[----:B------:R0:W1:Y:S01]  /*5b20*/  F2F.F64.F32 R16, R4 ;  /* 0x0000000400107310 */ /* 0x0000620000201800 */
[----:B------:R-:W-:Y:S05]  /*5b30*/  BRA `(.L_x_2647) ;  /* 0x0000076000007947 */ /* 0x000fea0003800000 */
.L_x_2657:
[----:B------:R-:W3:Y:S02]  /*5b40*/  LDG.E.U16 R0, [R2.64] ;  /* 0x0000002402007981 */ /* 0x000ee4000c1e1500 */
[----:B---3--:R-:W-:-:S05]  /*5b50*/  PRMT R0, RZ, 0x5410, R0 ;  /* 0x00005410ff007816 */ /* 0x008fca0000000000 */
[----:B------:R-:W-:-:S04]  /*5b60*/  FMUL.FTZ R0, R0, 1 ;  /* 0x3f80000000007820 */ /* 0x000fc80000410000 */
[----:B------:R0:W1:Y:S01]  /*5b70*/  F2F.F64.F32 R16, R0 ;  /* 0x0000000000107310 */ /* 0x0000620000201800 */
[----:B------:R-:W-:Y:S05]  /*5b80*/  BRA `(.L_x_2647) ;  /* 0x0000071000007947 */ /* 0x000fea0003800000 */
.L_x_2654:
        /* <DEDUP_REMOVED lines=9> */
[----:B---3--:R0:W1:Y:S01]  /*5c20*/  I2F.F64.U16 R16, R2 ;  /* 0x0000000200107312 */ /* 0x0080620000101800 */
[----:B------:R-:W-:Y:S05]  /*5c30*/  BRA `(.L_x_2647) ;  /* 0x0000066000007947 */ /* 0x000fea0003800000 */
.L_x_2661:
[----:B------:R-:W3:Y:S01]  /*5c40*/  LDG.E.U8 R2, [R2.64] ;  /* 0x0000002402027981 */ /* 0x000ee2000c1e1100 */
[----:B------:R-:W-:Y:S01]  /*5c50*/  BSSY B0, `(.L_x_2662) ;  /* 0x0000018000007945 */ /* 0x000fe20003800000 */
        /* <DEDUP_REMOVED lines=19> */
.L_x_2665:
[----:B------:R-:W-:Y:S05]  /*5d90*/  BSYNC B1 ;  /* 0x0000000000017941 */ /* 0x000fea0003800000 */
.L_x_2664:
[----:B------:R-:W-:Y:S01]  /*5da0*/  LEA R3, R0, 0x3b800000, 0x17 ;  /* 0x3b80000000037811 */ /* 0x000fe200078eb8ff */
[----:B------:R-:W-:-:S05]  /*5db0*/  IMAD.SHL.U32 R0, R2, 0x100000, RZ ;  /* 0x0010000002007824 */ /* 0x000fca00078e00ff */
[----:B------:R-:W-:Y:S02]  /*5dc0*/  LOP3.LUT R0, R3, R0, R4, 0xfe, !PT ;  /* 0x0000000003007212 */ /* 0x000fe400078efe04 */
.L_x_2663:
[----:B------:R-:W-:Y:S05]  /*5dd0*/  BSYNC B0 ;  /* 0x0000000000007941 */ /* 0x000fea0003800000 */
.L_x_2662:
[----:B------:R-:W-:-:S04]  /*5de0*/  FMUL.FTZ R0, R0, 1 ;  /* 0x3f80000000007820 */ /* 0x000fc80000410000 */
[----:B------:R0:W1:Y:S01]  /*5df0*/  F2F.F64.F32 R16, R0 ;  /* 0x0000000000107310 */ /* 0x0000620000201800 */
[----:B------:R-:W-:Y:S05]  /*5e00*/  BRA `(.L_x_2647) ;  /* 0x0000049000007947 */ /* 0x000fea0003800000 */
.L_x_2660:
        /* <DEDUP_REMOVED lines=21> */
.L_x_2669:
[----:B------:R-:W-:Y:S05]  /*5f60*/  BSYNC B1 ;  /* 0x0000000000017941 */ /* 0x000fea0003800000 */
.L_x_2668:
[----:B------:R-:W-:Y:S01]  /*5f70*/  LEA R3, R0, 0x37800000, 0x17 ;  /* 0x3780000000037811 */ /* 0x000fe200078eb8ff */
[----:B------:R-:W-:-:S05]  /*5f80*/  IMAD.SHL.U32 R0, R2, 0x200000, RZ ;  /* 0x0020000002007824 */ /* 0x000fca00078e00ff */
[----:B------:R-:W-:Y:S02]  /*5f90*/  LOP3.LUT R0, R3, R0, R4, 0xfe, !PT ;  /* 0x0000000003007212 */ /* 0x000fe400078efe04 */
.L_x_2667:
[----:B------:R-:W-:Y:S05]  /*5fa0*/  BSYNC B0 ;  /* 0x0000000000007941 */ /* 0x000fea0003800000 */
.L_x_2666:
[----:B------:R-:W-:-:S04]  /*5fb0*/  FMUL.FTZ R0, R0, 1 ;  /* 0x3f80000000007820 */ /* 0x000fc80000410000 */
[----:B------:R0:W1:Y:S01]  /*5fc0*/  F2F.F64.F32 R16, R0 ;  /* 0x0000000000107310 */ /* 0x0000620000201800 */
[----:B------:R-:W-:Y:S05]  /*5fd0*/  BRA `(.L_x_2647) ;  /* 0x000002c000007947 */ /* 0x000fea0003800000 */
.L_x_2659:
[----:B------:R-:W-:-:S13]  /*5fe0*/  ISETP.NE.AND P0, PT, R4, 0x1c, PT ;  /* 0x0000001c0400780c */ /* 0x000fda0003f05270 */
[----:B------:R-:W-:Y:S05]  /*5ff0*/  @!P0 BRA `(.L_x_2670) ;  /* 0x0000028000008947 */ /* 0x000fea0003800000 */
[----:B------:R-:W-:-:S13]  /*6000*/  ISETP.NE.AND P0, PT, R4, 0x1d, PT ;  /* 0x0000001d0400780c */ /* 0x000fda0003f05270 */
[----:B------:R-:W-:Y:S05]  /*6010*/  @!P0 BRA `(.L_x_2671) ;  /* 0x0000023000008947 */ /* 0x000fea0003800000 */
[----:B------:R-:W-:-:S13]  /*6020*/  ISETP.NE.AND P0, PT, R4, 0x2c, PT ;  /* 0x0000002c0400780c */ /* 0x000fda0003f05270 */
[----:B------:R-:W-:Y:S05]  /*6030*/  @P0 BRA `(.L_x_2646) ;  /* 0x000000c000000947 */ /* 0x000fea0003800000 */
[----:B------:R-:W3:Y:S01]  /*6040*/  LDG.E.U8 R2, [R2.64] ;  /* 0x0000002402027981 */ /* 0x000ee2000c1e1100 */
[----:B------:R-:W-:Y:S01]  /*6050*/  BSSY B0, `(.L_x_2672) ;  /* 0x0000007000007945 */ /* 0x000fe20003800000 */
[----:B------:R-:W-:Y:S01]  /*6060*/  IMAD.MOV.U32 R0, RZ, RZ, 0x400000 ;  /* 0x00400000ff007424 */ /* 0x000fe200078e00ff */
[----:B---3--:R-:W-:-:S13]  /*6070*/  ISETP.NE.AND P0, PT, R2, RZ, PT ;  /* 0x000000ff0200720c */ /* 0x008fda0003f05270 */
[----:B------:R-:W-:Y:S05]  /*6080*/  @!P0 BRA `(.L_x_2673) ;  /* 0x0000003000008947 */ /* 0x000fea0003800000 */
[----:B------:R-:W-:-:S13]  /*6090*/  ISETP.NE.AND P0, PT, R2, 0xff, PT ;  /* 0x000000ff0200780c */ /* 0x000fda0003f05270 */
[----:B------:R-:W-:Y:S02]  /*60a0*/  @!P0 IMAD.MOV.U32 R0, RZ, RZ, 0x7f800001 ;  /* 0x7f800001ff008424 */ /* 0x000fe400078e00ff */
[----:B------:R-:W-:Y:S02]  /*60b0*/  @P0 IMAD.SHL.U32 R0, R2, 0x800000, RZ ;  /* 0x0080000002000824 */ /* 0x000fe400078e00ff */
.L_x_2673:
[----:B------:R-:W-:Y:S05]  /*60c0*/  BSYNC B0 ;  /* 0x0000000000007941 */ /* 0x000fea0003800000 */
.L_x_2672:
[----:B------:R-:W-:-:S04]  /*60d0*/  FMUL.FTZ R0, R0, 1 ;  /* 0x3f80000000007820 */ /* 0x000fc80000410000 */
[----:B------:R0:W1:Y:S01]  /*60e0*/  F2F.F64.F32 R16, R0 ;  /* 0x0000000000107310 */ /* 0x0000620000201800 */
[----:B------:R-:W-:Y:S05]  /*60f0*/  BRA `(.L_x_2647) ;  /* 0x000001a000007947 */ /* 0x000fea0003800000 */
.L_x_2646:
[----:B------:R-:W-:Y:S01]  /*6100*/  MOV R2, 0x0 ;  /* 0x0000000000027802 */ /* 0x000fe20000000f00 */
[----:B------:R-:W-:Y:S02]  /*6110*/  IMAD.MOV.U32 R4, RZ, RZ, c[0x4][0x128] ;  /* 0x01004a00ff047624 */ /* 0x000fe400078e00ff */
        /* <DEDUP_REMOVED lines=19> */
.L_x_2671:
[----:B------:R-:W3:Y:S02]  /*6250*/  LDG.E.64 R16, [R2.64] ;  /* 0x0000002402107981 */ /* 0x000ee4000c1e1b00 */
[----:B---3--:R-:W0:Y:S01]  /*6260*/  I2F.F64.U64 R16, R16 ;  /* 0x0000001000107312 */ /* 0x008e220000301800 */
[----:B------:R-:W-:Y:S05]  /*6270*/  BRA `(.L_x_2647) ;  /* 0x0000002000007947 */ /* 0x000fea0003800000 */
.L_x_2670:
[----:B------:R-:W3:Y:S02]  /*6280*/  LDG.E R2, [R2.64] ;  /* 0x0000002402027981 */ /* 0x000ee4000c1e1900 */
[----:B---3--:R0:W1:Y:S02]  /*6290*/  I2F.F64.U32 R16, R2 ;  /* 0x0000000200107312 */ /* 0x0080640000201800 */
.L_x_2647:
[----:B0-----:R-:W0:Y:S01]  /*62a0*/  LDC.U8 R2, c[0x0][0x3fa] ;  /* 0x0000fe80ff027b82 */ /* 0x001e220000000000 */
[----:B------:R-:W-:-:S05]  /*62b0*/  IADD3 R18, P0, R18, c[0x0][0x3d8], RZ ;  /* 0x0000f60012127a10 */ /* 0x000fca0007f1e0ff */
        /* <DEDUP_REMOVED lines=13> */
[----:B---3--:R-:W0:Y:S01]  /*6390*/  I2F.F64.S16 R2, R2 ;  /* 0x0000000200027312 */ /* 0x008e220000101c00 */
[----:B------:R-:W-:Y:S05]  /*63a0*/  BRA `(.L_x_2679) ;  /* 0x00000e2000007947 */ /* 0x000fea0003800000 */
.L_x_2677:
[----:B------:R-:W3:Y:S02]  /*63b0*/  LDG.E.U8 R2, [R18.64] ;  /* 0x0000002412027981 */ /* 0x000ee4000c1e1100 */
[----:B---3--:R-:W0:Y:S01]  /*63c0*/  I2F.F64.U16 R2, R2 ;  /* 0x0000000200027312 */ /* 0x008e220000101800 */
[----:B------:R-:W-:Y:S05]  /*63d0*/  BRA `(.L_x_2679) ;  /* 0x00000df000007947 */ /* 0x000fea0003800000 */
.L_x_2676:
        /* <DEDUP_REMOVED lines=9> */
.L_x_2681:
[----:B------:R-:W3:Y:S02]  /*6470*/  LDG.E R2, [R18.64] ;  /* 0x0000002412027981 */ /* 0x000ee4000c1e1900 */
[----:B---3--:R-:W0:Y:S01]  /*6480*/  I2F.F64 R2, R2 ;  /* 0x0000000200027312 */ /* 0x008e220000201c00 */
[----:B------:R-:W-:Y:S05]  /*6490*/  BRA `(.L_x_2679) ;  /* 0x00000d3000007947 */ /* 0x000fea0003800000 */
.L_x_2680:
[----:B------:R-:W3:Y:S02]  /*64a0*/  LDG.E.U16 R2, [R18.64] ;  /* 0x0000002412027981 */ /* 0x000ee4000c1e1500 */
[----:B---3--:R-:W0:Y:S01]  /*64b0*/  I2F.F64.S16 R2, R2 ;  /* 0x0000000200027312 */ /* 0x008e220000101c00 */
[----:B------:R-:W-:Y:S05]  /*64c0*/  BRA `(.L_x_2679) ;  /* 0x00000d0000007947 */ /* 0x000fea0003800000 */
.L_x_2675:
        /* <DEDUP_REMOVED lines=10> */
.L_x_2683:
[----:B------:R-:W3:Y:S02]  /*6570*/  LDG.E.U16 R0, [R18.64] ;  /* 0x0000002412007981 */ /* 0x000ee4000c1e1500 */
[----:B---3--:R-:W-:-:S05]  /*6580*/  HADD2.F32 R0, -RZ, R0.H0_H0 ;  /* 0x20000000ff007230 */ /* 0x008fca0000004100 */
[----:B------:R-:W-:-:S04]  /*6590*/  FMUL.FTZ R0, R0, 1 ;  /* 0x3f80000000007820 */ /* 0x000fc80000410000 */
[----:B------:R0:W3:Y:S01]  /*65a0*/  F2F.F64.F32 R2, R0 ;  /* 0x0000000000027310 */ /* 0x0000e20000201800 */
[----:B------:R-:W-:Y:S05]  /*65b0*/  BRA `(.L_x_2679) ;  /* 0x00000c1000007947 */ /* 0x000fea0003800000 */
.L_x_2682:
        /* <DEDUP_REMOVED lines=10> */
.L_x_2685:
[----:B------:R-:W3:Y:S02]  /*6660*/  LDG.E.U16 R18, [R18.64] ;  /* 0x0000002412127981 */ /* 0x000ee4000c1e1500 */
[----:B---3--:R-:W-:-:S05]  /*6670*/  HADD2.F32 R0, -RZ, R18.H0_H0 ;  /* 0x20000012ff007230 */ /* 0x008fca0000004100 */
[----:B------:R-:W-:-:S04]  /*6680*/  FMUL.FTZ R0, R0, 1 ;  /* 0x3f80000000007820 */ /* 0x000fc80000410000 */
[----:B------:R0:W3:Y:S01]  /*6690*/  F2F.F64.F32 R2, R0 ;  /* 0x0000000000027310 */ /* 0x0000e20000201800 */
[----:B------:R-:W-:Y:S05]  /*66a0*/  BRA `(.L_x_2679) ;  /* 0x00000b2000007947 */ /* 0x000fea0003800000 */
.L_x_2684:
[----:B------:R0:W5:Y:S01]  /*66b0*/  LDG.E.64 R2, [R18.64] ;  /* 0x0000002412027981 */ /* 0x000162000c1e1b00 */
[----:B------:R-:W-:Y:S05]  /*66c0*/  BRA `(.L_x_2679) ;  /* 0x00000b0000007947 */ /* 0x000fea0003800000 */
.L_x_2674:
        /* <DEDUP_REMOVED lines=13> */
.L_x_2688:
[----:B------:R0:W5:Y:S01]  /*67a0*/  LDG.E.64 R2, [R18.64] ;  /* 0x0000002412027981 */ /* 0x000162000c1e1b00 */
[----:B------:R-:W-:Y:S05]  /*67b0*/  BRA `(.L_x_2679) ;  /* 0x00000a1000007947 */ /* 0x000fea0003800000 */
.L_x_2687:
        /* <DEDUP_REMOVED lines=28> */
.L_x_2690:
[----:B------:R-:W3:Y:S02]  /*6980*/  LDG.E.U8 R3, [R18.64] ;  /* 0x0000002412037981 */ /* 0x000ee4000c1e1100 */
[----:B---3--:R-:W-:-:S05]  /*6990*/  IMAD.SHL.U32 R0, R3, 0x2000000, RZ ;  /* 0x0200000003007824 */ /* 0x008fca00078e00ff */
        /* <DEDUP_REMOVED lines=9> */
[----:B------:R-:W-:-:S05]  /*6a30*/  LOP3.LUT R2, R2, 0x80000000, R3, 0xf8, !PT ;  /* 0x8000000002027812 */ /* 0x000fca00078ef803 */
[----:B------:R-:W-:-:S06]  /*6a40*/  FMUL.FTZ R2, R2, 1 ;  /* 0x3f80000002027820 */ /* 0x000fcc0000410000 */
[----:B------:R-:W0:Y:S01]  /*6a50*/  F2F.F64.F32 R2, R2 ;  /* 0x0000000200027310 */ /* 0x000e220000201800 */
[----:B------:R-:W-:Y:S05]  /*6a60*/  BRA `(.L_x_2679) ;  /* 0x0000076000007947 */ /* 0x000fea0003800000 */
.L_x_2689:
[----:B------:R-:W3:Y:S02]  /*6a70*/  LDG.E.U16 R0, [R18.64] ;  /* 0x0000002412007981 */ /* 0x000ee4000c1e1500 */
[----:B---3--:R-:W-:-:S05]  /*6a80*/  PRMT R0, RZ, 0x5410, R0 ;  /* 0x00005410ff007816 */ /* 0x008fca0000000000 */
[----:B------:R-:W-:-:S04]  /*6a90*/  FMUL.FTZ R0, R0, 1 ;  /* 0x3f80000000007820 */ /* 0x000fc80000410000 */
[----:B------:R0:W3:Y:S01]  /*6aa0*/  F2F.F64.F32 R2, R0 ;  /* 0x0000000000027310 */ /* 0x0000e20000201800 */
[----:B------:R-:W-:Y:S05]  /*6ab0*/  BRA `(.L_x_2679) ;  /* 0x0000071000007947 */ /* 0x000fea0003800000 */
.L_x_2686:
        /* <DEDUP_REMOVED lines=9> */
[----:B---3--:R-:W0:Y:S01]  /*6b50*/  I2F.F64.U16 R2, R2 ;  /* 0x0000000200027312 */ /* 0x008e220000101800 */
[----:B------:R-:W-:Y:S05]  /*6b60*/  BRA `(.L_x_2679) ;  /* 0x0000066000007947 */ /* 0x000fea0003800000 */
.L_x_2693:
        /* <DEDUP_REMOVED lines=21> */
.L_x_2697:
[----:B------:R-:W-:Y:S05]  /*6cc0*/  BSYNC B1 ;  /* 0x0000000000017941 */ /* 0x000fea0003800000 */
.L_x_2696:
[----:B------:R-:W-:Y:S01]  /*6cd0*/  LEA R3, R0, 0x3b800000, 0x17 ;  /* 0x3b80000000037811 */ /* 0x000fe200078eb8ff */
[----:B------:R-:W-:-:S05]  /*6ce0*/  IMAD.SHL.U32 R0, R2, 0x100000, RZ ;  /* 0x0010000002007824 */ /* 0x000fca00078e00ff */
[----:B------:R-:W-:Y:S02]  /*6cf0*/  LOP3.LUT R0, R3, R0, R4, 0xfe, !PT ;  /* 0x0000000003007212 */ /* 0x000fe400078efe04 */
.L_x_2695:
[----:B------:R-:W-:Y:S05]  /*6d00*/  BSYNC B0 ;  /* 0x0000000000007941 */ /* 0x000fea0003800000 */
.L_x_2694:
[----:B------:R-:W-:-:S04]  /*6d10*/  FMUL.FTZ R0, R0, 1 ;  /* 0x3f80000000007820 */ /* 0x000fc80000410000 */
[----:B------:R0:W3:Y:S01]  /*6d20*/  F2F.F64.F32 R2, R0 ;  /* 0x0000000000027310 */ /* 0x0000e20000201800 */
[----:B------:R-:W-:Y:S05]  /*6d30*/  BRA `(.L_x_2679) ;  /* 0x0000049000007947 */ /* 0x000fea0003800000 */
.L_x_2692:
        /* <DEDUP_REMOVED lines=21> */
.L_x_2701:
[----:B------:R-:W-:Y:S05]  /*6e90*/  BSYNC B1 ;  /* 0x0000000000017941 */ /* 0x000fea0003800000 */
.L_x_2700:
[----:B------:R-:W-:Y:S01]  /*6ea0*/  LEA R3, R0, 0x37800000, 0x17 ;  /* 0x3780000000037811 */ /* 0x000fe200078eb8ff */
[----:B------:R-:W-:-:S05]  /*6eb0*/  IMAD.SHL.U32 R0, R2, 0x200000, RZ ;  /* 0x0020000002007824 */ /* 0x000fca00078e00ff */
[----:B------:R-:W-:Y:S02]  /*6ec0*/  LOP3.LUT R0, R3, R0, R4, 0xfe, !PT ;  /* 0x0000000003007212 */ /* 0x000fe400078efe04 */
.L_x_2699:
[----:B------:R-:W-:Y:S05]  /*6ed0*/  BSYNC B0 ;  /* 0x0000000000007941 */ /* 0x000fea0003800000 */
.L_x_2698:
[----:B------:R-:W-:-:S04]  /*6ee0*/  FMUL.FTZ R0, R0, 1 ;  /* 0x3f80000000007820 */ /* 0x000fc80000410000 */
[----:B------:R0:W3:Y:S01]  /*6ef0*/  F2F.F64.F32 R2, R0 ;  /* 0x0000000000027310 */ /* 0x0000e20000201800 */
[----:B------:R-:W-:Y:S05]  /*6f00*/  BRA `(.L_x_2679) ;  /* 0x000002c000007947 */ /* 0x000fea0003800000 */
.L_x_2691:
        /* <DEDUP_REMOVED lines=14> */
.L_x_2705:
[----:B------:R-:W-:Y:S05]  /*6ff0*/  BSYNC B0 ;  /* 0x0000000000007941 */ /* 0x000fea0003800000 */
.L_x_2704:
[----:B------:R-:W-:-:S04]  /*7000*/  FMUL.FTZ R0, R0, 1 ;  /* 0x3f80000000007820 */ /* 0x000fc80000410000 */
[----:B------:R0:W3:Y:S01]  /*7010*/  F2F.F64.F32 R2, R0 ;  /* 0x0000000000027310 */ /* 0x0000e20000201800 */
[----:B------:R-:W-:Y:S05]  /*7020*/  BRA `(.L_x_2679) ;  /* 0x000001a000007947 */ /* 0x000fea0003800000 */
.L_x_2678:
        /* <DEDUP_REMOVED lines=21> */
.L_x_2703:
[----:B------:R-:W3:Y:S02]  /*7180*/  LDG.E.64 R2, [R18.64] ;  /* 0x0000002412027981 */ /* 0x000ee4000c1e1b00 */
[----:B---3--:R-:W0:Y:S01]  /*7190*/  I2F.F64.U64 R2, R2 ;  /* 0x0000000200027312 */ /* 0x008e220000301800 */
[----:B------:R-:W-:Y:S05]  /*71a0*/  BRA `(.L_x_2679) ;  /* 0x0000002000007947 */ /* 0x000fea0003800000 */
.L_x_2702:
[----:B------:R-:W3:Y:S02]  /*71b0*/  LDG.E R2, [R18.64] ;  /* 0x0000002412027981 */ /* 0x000ee4000c1e1900 */
[----:B---3--:R-:W0:Y:S02]  /*71c0*/  I2F.F64.U32 R2, R2 ;  /* 0x0000000200027312 */ /* 0x008e240000201800 */
.L_x_2679:
[----:B0--3-5:R-:W0:Y:S01]  /*71d0*/  DMUL R2, R2, c[0x0][0x3e0] ;  /* 0x0000f80002027a28 */ /* 0x029e220000000000 */
        /* <DEDUP_REMOVED lines=9> */
[----:B0-2---:R-:W0:-:S06]  /*7270*/  DFMA R8, R6, c[0x2][0x0], R2 ;  /* 0x0080000006087a2b */ /* 0x005e0c0000000002 */
        /* <DEDUP_REMOVED lines=28> */
.L_x_2707:
[----:B------:R-:W-:Y:S05]  /*7440*/  BSYNC B0 ;  /* 0x0000000000007941 */ /* 0x000fea0003800000 */
.L_x_2706:
        /* <DEDUP_REMOVED lines=24> */
.L_x_2710:
[----:B------:R-:W-:Y:S05]  /*75d0*/  BSYNC B1 ;  /* 0x0000000000017941 */ /* 0x000fea0003800000 */
.L_x_2709:
[----:B------:R-:W-:Y:S05]  /*75e0*/  BSYNC B0 ;  /* 0x0000000000007941 */ /* 0x000fea0003800000 */
.L_x_2708:
[----:B0-----:R-:W0:Y:S02]  /*75f0*/  LDC.U8 R2, c[0x0][0x3f8] ;  /* 0x0000fe00ff027b82 */ /* 0x001e240000000000 */
        /* <DEDUP_REMOVED lines=11> */
[----:B-1----:R-:W0:Y:S02]  /*76b0*/  F2I.F64.TRUNC R17, R16 ;  /* 0x0000001000117311 */ /* 0x002e24000030d100 */
[----:B0-----:R0:W-:Y:S01]  /*76c0*/  STG.E.U8 [R22.64], R17 ;  /* 0x0000001116007986 */ /* 0x0011e2000c101124 */
[----:B------:R-:W-:Y:S05]  /*76d0*/  BRA `(.L_x_2716) ;  /* 0x00000f1000007947 */ /* 0x000fea0003800000 */
.L_x_2714:
[----:B-1----:R-:W0:Y:S02]  /*76e0*/  F2I.S64.F64.TRUNC R16, R16 ;  /* 0x0000001000107311 */ /* 0x002e24000030d900 */
[----:B0-----:R-:W-:-:S05]  /*76f0*/  IMAD.MOV.U32 R3, RZ, RZ, R16 ;  /* 0x000000ffff037224 */ /* 0x001fca00078e0010 */
[----:B------:R0:W-:Y:S01]  /*7700*/  STG.E.U8 [R22.64], R3 ;  /* 0x0000000316007986 */ /* 0x0001e2000c101124 */
[----:B------:R-:W-:Y:S05]  /*7710*/  BRA `(.L_x_2716) ;  /* 0x00000ed000007947 */ /* 0x000fea0003800000 */
.L_x_2713:
[----:B------:R-:W-:-:S13]  /*7720*/  ISETP.NE.AND P0, PT, R0, 0x2, PT ;  /* 0x000000020000780c */ /* 0x000fda0003f05270 */
[----:B------:R-:W-:Y:S05]  /*7730*/  @!P0 BRA `(.L_x_2717) ;  /* 0x000000a000008947 */ /* 0x000fea0003800000 */
[----:B------:R-:W-:-:S13]  /*7740*/  ISETP.NE.AND P0, PT, R0, 0x3, PT ;  /* 0x000000030000780c */ /* 0x000fda0003f05270 */
[----:B------:R-:W-:Y:S05]  /*7750*/  @!P0 BRA `(.L_x_2718) ;  /* 0x0000005000008947 */ /* 0x000fea0003800000 */
[----:B------:R-:W-:-:S13]  /*7760*/  ISETP.NE.AND P0, PT, R0, 0x4, PT ;  /* 0x000000040000780c */ /* 0x000fda0003f05270 */
[----:B------:R-:W-:Y:S05]  /*7770*/  @P0 BRA `(.L_x_2715) ;  /* 0x00000ce000000947 */ /* 0x000fea0003800000 */
[----:B-1----:R-:W0:Y:S02]  /*7780*/  F2I.S64.F64.TRUNC R16, R16 ;  /* 0x0000001000107311 */ /* 0x002e24000030d900 */
[----:B0-----:R0:W-:Y:S01]  /*7790*/  STG.E.64 [R22.64], R16 ;  /* 0x0000001016007986 */ /* 0x0011e2000c101b24 */
[----:B------:R-:W-:Y:S05]  /*77a0*/  BRA `(.L_x_2716) ;  /* 0x00000e4000007947 */ /* 0x000fea0003800000 */
.L_x_2718:
[----:B-1----:R-:W0:Y:S02]  /*77b0*/  F2I.F64.TRUNC R17, R16 ;  /* 0x0000001000117311 */ /* 0x002e24000030d100 */
[----:B0-----:R0:W-:Y:S01]  /*77c0*/  STG.E [R22.64], R17 ;  /* 0x0000001116007986 */ /* 0x0011e2000c101924 */
[----:B------:R-:W-:Y:S05]  /*77d0*/  BRA `(.L_x_2716) ;  /* 0x00000e1000007947 */ /* 0x000fea0003800000 */
.L_x_2717:
[----:B-1----:R-:W0:Y:S02]  /*77e0*/  F2I.F64.TRUNC R17, R16 ;  /* 0x0000001000117311 */ /* 0x002e24000030d100 */
[----:B0-----:R0:W-:Y:S01]  /*77f0*/  STG.E.U16 [R22.64], R17 ;  /* 0x0000001116007986 */ /* 0x0011e2000c101524 */
[----:B------:R-:W-:Y:S05]  /*7800*/  BRA `(.L_x_2716) ;  /* 0x00000de000007947 */ /* 0x000fea0003800000 */
.L_x_2712:
[----:B------:R-:W-:-:S13]  /*7810*/  ISETP.GT.AND P0, PT, R0, 0x6, PT ;  /* 0x000000060000780c */ /* 0x000fda0003f04270 */
[----:B------:R-:W-:Y:S05]  /*7820*/  @P0 BRA `(.L_x_2719) ;  /* 0x000000f000000947 */ /* 0x000fea0003800000 */
[----:B------:R-:W-:-:S13]  /*7830*/  ISETP.NE.AND P0, PT, R0, 0x5, PT ;  /* 0x000000050000780c */ /* 0x000fda0003f05270 */
[----:B------:R-:W-:Y:S05]  /*7840*/  @!P0 BRA `(.L_x_2720) ;  /* 0x0000007000008947 */ /* 0x000fea0003800000 */
[----:B------:R-:W-:-:S13]  /*7850*/  ISETP.NE.AND P0, PT, R0, 0x6, PT ;  /* 0x000000060000780c */ /* 0x000fda0003f05270 */
[----:B------:R-:W-:Y:S05]  /*7860*/  @P0 BRA `(.L_x_2715) ;  /* 0x00000bf000000947 */ /* 0x000fea0003800000 */
[----:B-1----:R-:W0:Y:S01]  /*7870*/  F2F.F32.F64 R3, R16 ;  /* 0x0000001000037310 */ /* 0x002e220000301000 */
[----:B------:R-:W0:-:S14]  /*7880*/  DSETP.GEU.AND P0, PT, |R16|, c[0x2][0x58], PT ;  /* 0x008016001000762a */ /* 0x000e1c0003f0e200 */
[----:B0-----:R-:W-:-:S05]  /*7890*/  @!P0 FMUL R3, R3, 1.175494350822287508e-38 ;  /* 0x0080000003038820 */ /* 0x001fca0000400000 */
[----:B------:R0:W-:Y:S01]  /*78a0*/  STG.E [R22.64], R3 ;  /* 0x0000000316007986 */ /* 0x0001e2000c101924 */
[----:B------:R-:W-:Y:S05]  /*78b0*/  BRA `(.L_x_2716) ;  /* 0x00000d3000007947 */ /* 0x000fea0003800000 */
.L_x_2720:
[----:B-1----:R-:W0:Y:S01]  /*78c0*/  F2F.F32.F64 R0, R16 ;  /* 0x0000001000007310 */ /* 0x002e220000301000 */
[----:B------:R-:W0:-:S14]  /*78d0*/  DSETP.GEU.AND P0, PT, |R16|, c[0x2][0x58], PT ;  /* 0x008016001000762a */ /* 0x000e1c0003f0e200 */
[----:B0-----:R-:W-:-:S05]  /*78e0*/  @!P0 FMUL R0, R0, 1.175494350822287508e-38 ;  /* 0x0080000000008820 */ /* 0x001fca0000400000 */
[----:B------:R-:W-:-:S05]  /*78f0*/  F2FP.PACK_AB R0, RZ, R0 ;  /* 0x00000000ff00723e */ /* 0x000fca00000000ff */
[----:B------:R0:W-:Y:S01]  /*7900*/  STG.E.U16 [R22.64], R0 ;  /* 0x0000000016007986 */ /* 0x0001e2000c101524 */
[----:B------:R-:W-:Y:S05]  /*7910*/  BRA `(.L_x_2716) ;  /* 0x00000cd000007947 */ /* 0x000fea0003800000 */
.L_x_2719:
[----:B------:R-:W-:-:S13]  /*7920*/  ISETP.NE.AND P0, PT, R0, 0x7, PT ;  /* 0x000000070000780c */ /* 0x000fda0003f05270 */
[----:B------:R-:W-:Y:S05]  /*7930*/  @!P0 BRA `(.L_x_2721) ;  /* 0x0000011000008947 */ /* 0x000fea0003800000 */
[----:B------:R-:W-:-:S13]  /*7940*/  ISETP.NE.AND P0, PT, R0, 0x8, PT ;  /* 0x000000080000780c */ /* 0x000fda0003f05270 */
[----:B------:R-:W-:Y:S05]  /*7950*/  @!P0 BRA `(.L_x_2722) ;  /* 0x0000008000008947 */ /* 0x000fea0003800000 */
[----:B------:R-:W-:-:S13]  /*7960*/  ISETP.NE.AND P0, PT, R0, 0x9, PT ;  /* 0x000000090000780c */ /* 0x000fda0003f05270 */
[----:B------:R-:W-:Y:S05]  /*7970*/  @P0 BRA `(.L_x_2715) ;  /* 0x00000ae000000947 */ /* 0x000fea0003800000 */
[----:B-1----:R-:W0:Y:S01]  /*7980*/  F2F.F32.F64 R2, R16 ;  /* 0x0000001000027310 */ /* 0x002e220000301000 */
[----:B------:R-:W0:Y:S01]  /*7990*/  DSETP.GEU.AND P0, PT, |R16|, c[0x2][0x58], PT ;  /* 0x008016001000762a */ /* 0x000e220003f0e200 */
[----:B------:R-:W-:-:S13]  /*79a0*/  IMAD.MOV.U32 R3, RZ, RZ, RZ ;  /* 0x000000ffff037224 */ /* 0x000fda00078e00ff */
[----:B0-----:R-:W-:-:S05]  /*79b0*/  @!P0 FMUL R2, R2, 1.175494350822287508e-38 ;  /* 0x0080000002028820 */ /* 0x001fca0000400000 */
[----:B------:R0:W-:Y:S01]  /*79c0*/  STG.E.64 [R22.64], R2 ;  /* 0x0000000216007986 */ /* 0x0001e2000c101b24 */
[----:B------:R-:W-:Y:S05]  /*79d0*/  BRA `(.L_x_2716) ;  /* 0x00000c1000007947 */ /* 0x000fea0003800000 */
.L_x_2722:
[----:B-1----:R-:W0:Y:S01]  /*79e0*/  F2F.F32.F64 R0, R16 ;  /* 0x0000001000007310 */ /* 0x002e220000301000 */
[----:B------:R-:W0:-:S14]  /*79f0*/  DSETP.GEU.AND P0, PT, |R16|, c[0x2][0x58], PT ;  /* 0x008016001000762a */ /* 0x000e1c0003f0e200 */
[----:B0-----:R-:W-:-:S05]  /*7a00*/  @!P0 FMUL R0, R0, 1.175494350822287508e-38 ;  /* 0x0080000000008820 */ /* 0x001fca0000400000 */
[----:B------:R-:W-:-:S04]  /*7a10*/  F2FP.PACK_AB R3, RZ, R0 ;  /* 0x00000000ff03723e */ /* 0x000fc800000000ff */
[----:B------:R-:W-:-:S05]  /*7a20*/  PRMT R3, R3, 0x5410, RZ ;  /* 0x0000541003037816 */ /* 0x000fca00000000ff */
[----:B------:R0:W-:Y:S01]  /*7a30*/  STG.E [R22.64], R3 ;  /* 0x0000000316007986 */ /* 0x0001e2000c101924 */
[----:B------:R-:W-:Y:S05]  /*7a40*/  BRA `(.L_x_2716) ;  /* 0x00000ba000007947 */ /* 0x000fea0003800000 */
.L_x_2721:
[----:B-1----:R0:W-:Y:S01]  /*7a50*/  STG.E.64 [R22.64], R16 ;  /* 0x0000001016007986 */ /* 0x0021e2000c101b24 */
[----:B------:R-:W-:Y:S05]  /*7a60*/  BRA `(.L_x_2716) ;  /* 0x00000b8000007947 */ /* 0x000fea0003800000 */
.L_x_2711:
        /* <DEDUP_REMOVED lines=8> */
[----:B-1----:R-:W0:-:S06]  /*7af0*/  DSETP.NEU.AND P0, PT, R16, RZ, PT ;  /* 0x000000ff1000722a */ /* 0x002e0c0003f0d000 */
[----:B0-----:R-:W-:-:S05]  /*7b00*/  SEL R3, RZ, 0x1, !P0 ;  /* 0x00000001ff037807 */ /* 0x001fca0004000000 */
[----:B------:R0:W-:Y:S01]  /*7b10*/  STG.E.U8 [R22.64], R3 ;  /* 0x0000000316007986 */ /* 0x0001e2000c101124 */
[----:B------:R-:W-:Y:S05]  /*7b20*/  BRA `(.L_x_2716) ;  /* 0x00000ac000007947 */ /* 0x000fea0003800000 */
.L_x_2725:
[----:B------:R-:W-:-:S05]  /*7b30*/  CS2R R18, SRZ ;  /* 0x0000000000127805 */ /* 0x000fca000001ff00 */
[----:B-1----:R0:W-:Y:S01]  /*7b40*/  STG.E.128 [R22.64], R16 ;  /* 0x0000001016007986 */ /* 0x0021e2000c101d24 */
[----:B------:R-:W-:Y:S05]  /*7b50*/  BRA `(.L_x_2716) ;  /* 0x00000a9000007947 */ /* 0x000fea0003800000 */
.L_x_2724:
        /* <DEDUP_REMOVED lines=23> */
.L_x_2729:
[----:B------:R-:W-:Y:S05]  /*7cd0*/  BSYNC B0 ;  /* 0x0000000000007941 */ /* 0x000fea0003800000 */
.L_x_2728:
[----:B------:R-:W-:-:S05]  /*7ce0*/  LOP3.LUT R3, R0, R3, RZ, 0xfc, !PT ;  /* 0x0000000300037212 */ /* 0x000fca00078efcff */
[----:B------:R0:W-:Y:S01]  /*7cf0*/  STG.E.U8 [R22.64], R3 ;  /* 0x0000000316007986 */ /* 0x0001e2000c101124 */
[----:B------:R-:W-:Y:S05]  /*7d00*/  BRA `(.L_x_2716) ;  /* 0x000008e000007947 */ /* 0x000fea0003800000 */
.L_x_2727:
[----:B-1----:R-:W0:Y:S01]  /*7d10*/  F2F.F32.F64 R3, R16 ;  /* 0x0000001000037310 */ /* 0x002e220000301000 */
        /* <DEDUP_REMOVED lines=14> */
.L_x_2731:
[----:B------:R-:W-:Y:S01]  /*7e00*/  IMAD.MOV.U32 R0, RZ, RZ, 0x7f ;  /* 0x0000007fff007424 */ /* 0x000fe200078e00ff */
[----:B------:R-:W-:-:S04]  /*7e10*/  ISETP.GT.U32.AND P0, PT, R2, 0x7f800000, PT ;  /* 0x7f8000000200780c */ /* 0x000fc80003f04070 */
[----:B------:R-:W-:-:S04]  /*7e20*/  SEL R0, R0, 0x7c, P0 ;  /* 0x0000007c00007807 */ /* 0x000fc80000000000 */
.L_x_2732:
[----:B------:R-:W-:Y:S05]  /*7e30*/  BSYNC B0 ;  /* 0x0000000000007941 */ /* 0x000fea0003800000 */
.L_x_2730:
[----:B------:R-:W-:-:S04]  /*7e40*/  LOP3.LUT R2, R3, 0x80000000, RZ, 0xc0, !PT ;  /* 0x8000000003027812 */ /* 0x000fc800078ec0ff */
[----:B------:R-:W-:-:S04]  /*7e50*/  SHF.R.U32.HI R3, RZ, 0x18, R2 ;  /* 0x00000018ff037819 */ /* 0x000fc80000011602 */
[----:B------:R-:W-:-:S05]  /*7e60*/  LOP3.LUT R3, R0, R3, RZ, 0xfc, !PT ;  /* 0x0000000300037212 */ /* 0x000fca00078efcff */
[----:B------:R0:W-:Y:S01]  /*7e70*/  STG.E.U8 [R22.64], R3 ;  /* 0x0000000316007986 */ /* 0x0001e2000c101124 */
[----:B------:R-:W-:Y:S05]  /*7e80*/  BRA `(.L_x_2716) ;  /* 0x0000076000007947 */ /* 0x000fea0003800000 */
.L_x_2726:
[----:B-1----:R-:W0:Y:S01]  /*7e90*/  F2F.F32.F64 R0, R16 ;  /* 0x0000001000007310 */ /* 0x002e220000301000 */
[----:B------:R-:W0:-:S14]  /*7ea0*/  DSETP.GEU.AND P0, PT, |R16|, c[0x2][0x58], PT ;  /* 0x008016001000762a */ /* 0x000e1c0003f0e200 */
[----:B0-----:R-:W-:-:S05]  /*7eb0*/  @!P0 FMUL R0, R0, 1.175494350822287508e-38 ;  /* 0x0080000000008820 */ /* 0x001fca0000400000 */
[----:B------:R-:W-:-:S05]  /*7ec0*/  F2FP.BF16.PACK_AB R0, RZ, R0 ;  /* 0x00000000ff00723e */ /* 0x000fca00000010ff */
[----:B------:R0:W-:Y:S01]  /*7ed0*/  STG.E.U16 [R22.64], R0 ;  /* 0x0000000016007986 */ /* 0x0001e2000c101524 */
[----:B------:R-:W-:Y:S05]  /*7ee0*/  BRA `(.L_x_2716) ;  /* 0x0000070000007947 */ /* 0x000fea0003800000 */
.L_x_2723:
        /* <DEDUP_REMOVED lines=8> */
[----:B-1----:R-:W0:Y:S02]  /*7f70*/  F2I.U32.F64.TRUNC R17, R16 ;  /* 0x0000001000117311 */ /* 0x002e24000030d000 */
[----:B0-----:R0:W-:Y:S01]  /*7f80*/  STG.E.U16 [R22.64], R17 ;  /* 0x0000001116007986 */ /* 0x0011e2000c101524 */
[----:B------:R-:W-:Y:S05]  /*7f90*/  BRA `(.L_x_2716) ;  /* 0x0000065000007947 */ /* 0x000fea0003800000 */
.L_x_2735:
[----:B-1----:R-:W0:Y:S01]  /*7fa0*/  F2F.F32.F64 R3, R16 ;  /* 0x0000001000037310 */ /* 0x002e220000301000 */
        /* <DEDUP_REMOVED lines=18> */
.L_x_2738:
[----:B------:R-:W-:-:S04]  /*80d0*/  LOP3.LUT R2, R3, 0x80000000, RZ, 0xc0, !PT ;  /* 0x8000000003027812 */ /* 0x000fc800078ec0ff */
[----:B------:R-:W-:-:S04]  /*80e0*/  SHF.R.U32.HI R3, RZ, 0x18, R2 ;  /* 0x00000018ff037819 */ /* 0x000fc80000011602 */
[----:B------:R-:W-:-:S04]  /*80f0*/  LOP3.LUT R0, R0, R3, RZ, 0xfc, !PT ;  /* 0x0000000300007212 */ /* 0x000fc800078efcff */
[----:B------:R-:W-:Y:S02]  /*8100*/  PRMT R11, R0, 0x7610, R11 ;  /* 0x00007610000b7816 */ /* 0x000fe4000000000b */
.L_x_2737:
[----:B------:R-:W-:Y:S05]  /*8110*/  BSYNC B0 ;  /* 0x0000000000007941 */ /* 0x000fea0003800000 */
.L_x_2736:
[----:B------:R0:W-:Y:S01]  /*8120*/  STG.E.U8 [R22.64], R11 ;  /* 0x0000000b16007986 */ /* 0x0001e2000c101124 */
[----:B------:R-:W-:Y:S05]  /*8130*/  BRA `(.L_x_2716) ;  /* 0x000004b000007947 */ /* 0x000fea0003800000 */
.L_x_2734:
        /* <DEDUP_REMOVED lines=19> */
.L_x_2741:
[----:B------:R-:W-:-:S04]  /*8270*/  LOP3.LUT R2, R3, 0x80000000, RZ, 0xc0, !PT ;  /* 0x8000000003027812 */ /* 0x000fc800078ec0ff */
[----:B------:R-:W-:-:S04]  /*8280*/  SHF.R.U32.HI R3, RZ, 0x18, R2 ;  /* 0x00000018ff037819 */ /* 0x000fc80000011602 */
[----:B------:R-:W-:-:S04]  /*8290*/  LOP3.LUT R0, R0, R3, RZ, 0xfc, !PT ;  /* 0x0000000300007212 */ /* 0x000fc800078efcff */
[----:B------:R-:W-:Y:S02]  /*82a0*/  PRMT R11, R0, 0x7610, R11 ;  /* 0x00007610000b7816 */ /* 0x000fe4000000000b */
.L_x_2740:
[----:B------:R-:W-:Y:S05]  /*82b0*/  BSYNC B0 ;  /* 0x0000000000007941 */ /* 0x000fea0003800000 */
.L_x_2739:
[----:B------:R0:W-:Y:S01]  /*82c0*/  STG.E.U8 [R22.64], R11 ;  /* 0x0000000b16007986 */ /* 0x0001e2000c101124 */
[----:B------:R-:W-:Y:S05]  /*82d0*/  BRA `(.L_x_2716) ;  /* 0x0000031000007947 */ /* 0x000fea0003800000 */
.L_x_2733:
[----:B------:R-:W-:-:S13]  /*82e0*/  ISETP.NE.AND P0, PT, R0, 0x1c, PT ;  /* 0x0000001c0000780c */ /* 0x000fda0003f05270 */
[----:B------:R-:W-:Y:S05]  /*82f0*/  @!P0 BRA `(.L_x_2742) ;  /* 0x000002d000008947 */ /* 0x000fea0003800000 */
[----:B------:R-:W-:-:S13]  /*8300*/  ISETP.NE.AND P0, PT, R0, 0x1d, PT ;  /* 0x0000001d0000780c */ /* 0x000fda0003f05270 */
[----:B------:R-:W-:Y:S05]  /*8310*/  @!P0 BRA `(.L_x_2743) ;  /* 0x0000028000008947 */ /* 0x000fea0003800000 */
[----:B------:R-:W-:-:S13]  /*8320*/  ISETP.NE.AND P0, PT, R0, 0x2c, PT ;  /* 0x0000002c0000780c */ /* 0x000fda0003f05270 */
[----:B------:R-:W-:Y:S05]  /*8330*/  @P0 BRA `(.L_x_2715) ;  /* 0x0000012000000947 */ /* 0x000fea0003800000 */
[----:B-1----:R-:W0:Y:S01]  /*8340*/  F2F.F32.F64 R4, R16 ;  /* 0x0000001000047310 */ /* 0x002e220000301000 */
        /* <DEDUP_REMOVED lines=17> */
.L_x_2715:
[----:B------:R-:W-:Y:S01]  /*8460*/  MOV R2, 0x0 ;  /* 0x0000000000027802 */ /* 0x000fe20000000f00 */
[----:B------:R-:W-:Y:S02]  /*8470*/  IMAD.MOV.U32 R4, RZ, RZ, c[0x4][0x128] ;  /* 0x01004a00ff047624 */ /* 0x000fe400078e00ff */
[----:B------:R-:W-:Y:S02]  /*8480*/  IMAD.MOV.U32 R5, RZ, RZ, c[0x4][0x12c] ;  /* 0x01004b00ff057624 */ /* 0x000fe400078e00ff */
[----:B--2---:R-:W-:Y:S01]  /*8490*/  IMAD.MOV.U32 R6, RZ, RZ, c[0x4][0x130] ;  /* 0x01004c00ff067624 */ /* 0x004fe200078e00ff */
        /* <DEDUP_REMOVED lines=14> */
[----:B01----:R-:W-:Y:S05]  /*8580*/  CALL.ABS.NOINC R2 ;  /* 0x0000000002007343 */ /* 0x003fea0003c00000 */
[----:B------:R-:W-:Y:S05]  /*8590*/  BRA `(.L_x_2716) ;  /* 0x0000005000007947 */ /* 0x000fea0003800000 */
.L_x_2743:
[----:B-1----:R-:W0:Y:S02]  /*85a0*/  F2I.U64.F64.TRUNC R16, R16 ;  /* 0x0000001000107311 */ /* 0x002e24000030d800 */
[----:B0-----:R0:W-:Y:S01]  /*85b0*/  STG.E.64 [R22.64], R16 ;  /* 0x0000001016007986 */ /* 0x0011e2000c101b24 */
[----:B------:R-:W-:Y:S05]  /*85c0*/  BRA `(.L_x_2716) ;  /* 0x0000002000007947 */ /* 0x000fea0003800000 */
.L_x_2742:
[----:B-1----:R-:W0:Y:S02]  /*85d0*/  F2I.U32.F64.TRUNC R17, R16 ;  /* 0x0000001000117311 */ /* 0x002e24000030d000 */
[----:B0-----:R0:W-:Y:S02]  /*85e0*/  STG.E [R22.64], R17 ;  /* 0x0000001116007986 */ /* 0x0011e4000c101924 */
.L_x_2716:
        /* <DEDUP_REMOVED lines=20> */
[----:B--2---:R-:W-:Y:S02]  /*8730*/  IMAD.MOV.U32 R6, RZ, RZ, c[0x0][0x168] ;  /* 0x00005a00ff067624 */ /* 0x004fe400078e00ff */
        /* <DEDUP_REMOVED lines=237> */
.L_x_2744:
        /* <DEDUP_REMOVED lines=19> */
.L_x_2748:
[----:B------:R-:W3:Y:S02]  /*9740*/  LDG.E.U8 R2, [R2.64] ;  /* 0x0000002402027981 */ /* 0x000ee4000c1e1100 */
[----:B---3--:R0:W1:Y:S01]  /*9750*/  I2F.F64.U16 R16, R2 ;  /* 0x0000000200107312 */ /* 0x0080620000101800 */
[----:B------:R-:W-:Y:S05]  /*9760*/  BRA `(.L_x_2750) ;  /* 0x00000df000007947 */ /* 0x000fea0003800000 */
.L_x_2747:
        /* <DEDUP_REMOVED lines=9> */
.L_x_2752:
[----:B------:R-:W3:Y:S02]  /*9800*/  LDG.E R2, [R2.64] ;  /* 0x0000002402027981 */ /* 0x000ee4000c1e1900 */
[----:B---3--:R0:W1:Y:S01]  /*9810*/  I2F.F64 R16, R2 ;  /* 0x0000000200107312 */ /* 0x0080620000201c00 */
[----:B------:R-:W-:Y:S05]  /*9820*/  BRA `(.L_x_2750) ;  /* 0x00000d3000007947 */ /* 0x000fea0003800000 */
.L_x_2751:
[----:B------:R-:W3:Y:S02]  /*9830*/  LDG.E.U16 R2, [R2.64] ;  /* 0x0000002402027981 */ /* 0x000ee4000c1e1500 */
[----:B---3--:R0:W1:Y:S01]  /*9840*/  I2F.F64.S16 R16, R2 ;  /* 0x0000000200107312 */ /* 0x0080620000101c00 */
[----:B------:R-:W-:Y:S05]  /*9850*/  BRA `(.L_x_2750) ;  /* 0x00000d0000007947 */ /* 0x000fea0003800000 */
.L_x_2746:
        /* <DEDUP_REMOVED lines=10> */
.L_x_2754:
[----:B------:R-:W3:Y:S02]  /*9900*/  LDG.E.U16 R0, [R2.64] ;  /* 0x0000002402007981 */ /* 0x000ee4000c1e1500 */
[----:B---3--:R-:W-:-:S05]  /*9910*/  HADD2.F32 R0, -RZ, R0.H0_H0 ;  /* 0x20000000ff007230 */ /* 0x008fca0000004100 */
[----:B------:R-:W-:-:S04]  /*9920*/  FMUL.FTZ R0, R0, 1 ;  /* 0x3f80000000007820 */ /* 0x000fc80000410000 */
[----:B------:R0:W1:Y:S01]  /*9930*/  F2F.F64.F32 R16, R0 ;  /* 0x0000000000107310 */ /* 0x0000620000201800 */
[----:B------:R-:W-:Y:S05]  /*9940*/  BRA `(.L_x_2750) ;  /* 0x00000c1000007947 */ /* 0x000fea0003800000 */
.L_x_2753:
        /* <DEDUP_REMOVED lines=10> */
.L_x_2756:
[----:B------:R-:W3:Y:S02]  /*99f0*/  LDG.E.U16 R2, [R2.64] ;  /* 0x0000002402027981 */ /* 0x000ee4000c1e1500 */
[----:B---3--:R-:W-:-:S05]  /*9a00*/  HADD2.F32 R0, -RZ, R2.H0_H0 ;  /* 0x20000002ff007230 */ /* 0x008fca0000004100 */
[----:B------:R-:W-:-:S04]  /*9a10*/  FMUL.FTZ R0, R0, 1 ;  /* 0x3f80000000007820 */ /* 0x000fc80000410000 */
[----:B------:R0:W1:Y:S01]  /*9a20*/  F2F.F64.F32 R16, R0 ;  /* 0x0000000000107310 */ /* 0x0000620000201800 */
[----:B------:R-:W-:Y:S05]  /*9a30*/  BRA `(.L_x_2750) ;  /* 0x00000b2000007947 */ /* 0x000fea0003800000 */
.L_x_2755:
[----:B------:R0:W5:Y:S01]  /*9a40*/  LDG.E.64 R16, [R2.64] ;  /* 0x0000002402107981 */ /* 0x000162000c1e1b00 */
[----:B------:R-:W-:Y:S05]  /*9a50*/  BRA `(.L_x_2750) ;  /* 0x00000b0000007947 */ /* 0x000fea0003800000 */
.L_x_2745:
        /* <DEDUP_REMOVED lines=13> */
.L_x_2759:
[----:B------:R0:W5:Y:S01]  /*9b30*/  LDG.E.64 R16, [R2.64] ;  /* 0x0000002402107981 */ /* 0x000162000c1e1b00 */
[----:B------:R-:W-:Y:S05]  /*9b40*/  BRA `(.L_x_2750) ;  /* 0x00000a1000007947 */ /* 0x000fea0003800000 */
.L_x_2758:
        /* <DEDUP_REMOVED lines=11> */
[C---:B--2---:R-:W-:Y:S02]  /*9c00*/  IADD3 R6, R4.reuse, 0x1000000, RZ ;  /* 0x0100000004067810 */ /* 0x044fe40007ffe0ff */
        /* <DEDUP_REMOVED lines=16> */
.L_x_2761:
        /* <DEDUP_REMOVED lines=15> */
.L_x_2760:
[----:B------:R-:W3:Y:S02]  /*9e00*/  LDG.E.U16 R0, [R2.64] ;  /* 0x0000002402007981 */ /* 0x000ee4000c1e1500 */
[----:B---3--:R-:W-:-:S05]  /*9e10*/  PRMT R0, RZ, 0x5410, R0 ;  /* 0x00005410ff007816 */ /* 0x008fca0000000000 */
[----:B------:R-:W-:-:S04]  /*9e20*/  FMUL.FTZ R0, R0, 1 ;  /* 0x3f80000000007820 */ /* 0x000fc80000410000 */
[----:B------:R0:W1:Y:S01]  /*9e30*/  F2F.F64.F32 R16, R0 ;  /* 0x0000000000107310 */ /* 0x0000620000201800 */
[----:B------:R-:W-:Y:S05]  /*9e40*/  BRA `(.L_x_2750) ;  /* 0x0000071000007947 */ /* 0x000fea0003800000 */
.L_x_2757:
        /* <DEDUP_REMOVED lines=11> */
.L_x_2764:
        /* <DEDUP_REMOVED lines=21> */
.L_x_2768:
[----:B------:R-:W-:Y:S05]  /*a050*/  BSYNC B1 ;  /* 0x0000000000017941 */ /* 0x000fea0003800000 */
.L_x_2767:
[----:B------:R-:W-:Y:S01]  /*a060*/  LEA R3, R0, 0x3b800000, 0x17 ;  /* 0x3b80000000037811 */ /* 0x000fe200078eb8ff */
[----:B------:R-:W-:-:S05]  /*a070*/  IMAD.SHL.U32 R0, R2, 0x100000, RZ ;  /* 0x0010000002007824 */ /* 0x000fca00078e00ff */
[----:B------:R-:W-:Y:S02]  /*a080*/  LOP3.LUT R0, R3, R0, R4, 0xfe, !PT ;  /* 0x0000000003007212 */ /* 0x000fe400078efe04 */
.L_x_2766:
[----:B------:R-:W-:Y:S05]  /*a090*/  BSYNC B0 ;  /* 0x0000000000007941 */ /* 0x000fea0003800000 */
.L_x_2765:
[----:B------:R-:W-:-:S04]  /*a0a0*/  FMUL.FTZ R0, R0, 1 ;  /* 0x3f80000000007820 */ /* 0x000fc80000410000 */
[----:B------:R0:W1:Y:S01]  /*a0b0*/  F2F.F64.F32 R16, R0 ;  /* 0x0000000000107310 */ /* 0x0000620000201800 */
[----:B------:R-:W-:Y:S05]  /*a0c0*/  BRA `(.L_x_2750) ;  /* 0x0000049000007947 */ /* 0x000fea0003800000 */
.L_x_2763:
        /* <DEDUP_REMOVED lines=21> */
.L_x_2772:
[----:B------:R-:W-:Y:S05]  /*a220*/  BSYNC B1 ;  /* 0x0000000000017941 */ /* 0x000fea0003800000 */
.L_x_2771:
[----:B------:R-:W-:Y:S01]  /*a230*/  LEA R3, R0, 0x37800000, 0x17 ;  /* 0x3780000000037811 */ /* 0x000fe200078eb8ff */
[----:B------:R-:W-:-:S05]  /*a240*/  IMAD.SHL.U32 R0, R2, 0x200000, RZ ;  /* 0x0020000002007824 */ /* 0x000fca00078e00ff */
[----:B------:R-:W-:Y:S02]  /*a250*/  LOP3.LUT R0, R3, R0, R4, 0xfe, !PT ;  /* 0x0000000003007212 */ /* 0x000fe400078efe04 */
.L_x_2770:
[----:B------:R-:W-:Y:S05]  /*a260*/  BSYNC B0 ;  /* 0x0000000000007941 */ /* 0x000fea0003800000 */
.L_x_2769:
[----:B------:R-:W-:-:S04]  /*a270*/  FMUL.FTZ R0, R0, 1 ;  /* 0x3f80000000007820 */ /* 0x000fc80000410000 */
[----:B------:R0:W1:Y:S01]  /*a280*/  F2F.F64.F32 R16, R0 ;  /* 0x0000000000107310 */ /* 0x0000620000201800 */
[----:B------:R-:W-:Y:S05]  /*a290*/  BRA `(.L_x_2750) ;  /* 0x000002c000007947 */ /* 0x000fea0003800000 */
.L_x_2762:
        /* <DEDUP_REMOVED lines=14> */
.L_x_2776:
[----:B------:R-:W-:Y:S05]  /*a380*/  BSYNC B0 ;  /* 0x0000000000007941 */ /* 0x000fea0003800000 */
.L_x_2775:
[----:B------:R-:W-:-:S04]  /*a390*/  FMUL.FTZ R0, R0, 1 ;  /* 0x3f80000000007820 */ /* 0x000fc80000410000 */
[----:B------:R0:W1:Y:S01]  /*a3a0*/  F2F.F64.F32 R16, R0 ;  /* 0x0000000000107310 */ /* 0x0000620000201800 */
[----:B------:R-:W-:Y:S05]  /*a3b0*/  BRA `(.L_x_2750) ;  /* 0x000001a000007947 */ /* 0x000fea0003800000 */
.L_x_2749:
        /* <DEDUP_REMOVED lines=21> */
.L_x_2774:
[----:B------:R-:W3:Y:S02]  /*a510*/  LDG.E.64 R16, [R2.64] ;  /* 0x0000002402107981 */ /* 0x000ee4000c1e1b00 */
[----:B---3--:R-:W0:Y:S01]  /*a520*/  I2F.F64.U64 R16, R16 ;  /* 0x0000001000107312 */ /* 0x008e220000301800 */
[----:B------:R-:W-:Y:S05]  /*a530*/  BRA `(.L_x_2750) ;  /* 0x0000002000007947 */ /* 0x000fea0003800000 */
.L_x_2773:
[----:B------:R-:W3:Y:S02]  /*a540*/  LDG.E R2, [R2.64] ;  /* 0x0000002402027981 */ /* 0x000ee4000c1e1900 */
[----:B---3--:R0:W1:Y:S02]  /*a550*/  I2F.F64.U32 R16, R2 ;  /* 0x0000000200107312 */ /* 0x0080640000201800 */
.L_x_2750:
        /* <DEDUP_REMOVED lines=17> */
.L_x_2780:
[----:B------:R-:W3:Y:S02]  /*a670*/  LDG.E.U8 R2, [R18.64] ;  /* 0x0000002412027981 */ /* 0x000ee4000c1e1100 */
[----:B---3--:R-:W0:Y:S01]  /*a680*/  I2F.F64.U16 R2, R2 ;  /* 0x0000000200027312 */ /* 0x008e220000101800 */
[----:B------:R-:W-:Y:S05]  /*a690*/  BRA `(.L_x_2782) ;  /* 0x00000df000007947 */ /* 0x000fea0003800000 */
.L_x_2779:
        /* <DEDUP_REMOVED lines=9> */
.L_x_2784:
[----:B------:R-:W3:Y:S02]  /*a730*/  LDG.E R2, [R18.64] ;  /* 0x0000002412027981 */ /* 0x000ee4000c1e1900 */
[----:B---3--:R-:W0:Y:S01]  /*a740*/  I2F.F64 R2, R2 ;  /* 0x0000000200027312 */ /* 0x008e220000201c00 */
[----:B------:R-:W-:Y:S05]  /*a750*/  BRA `(.L_x_2782) ;  /* 0x00000d3000007947 */ /* 0x000fea0003800000 */
.L_x_2783:
[----:B------:R-:W3:Y:S02]  /*a760*/  LDG.E.U16 R2, [R18.64] ;  /* 0x0000002412027981 */ /* 0x000ee4000c1e1500 */
[----:B---3--:R-:W0:Y:S01]  /*a770*/  I2F.F64.S16 R2, R2 ;  /* 0x0000000200027312 */ /* 0x008e220000101c00 */
[----:B------:R-:W-:Y:S05]  /*a780*/  BRA `(.L_x_2782) ;  /* 0x00000d0000007947 */ /* 0x000fea0003800000 */
.L_x_2778:
        /* <DEDUP_REMOVED lines=10> */
.L_x_2786:
[----:B------:R-:W3:Y:S02]  /*a830*/  LDG.E.U16 R0, [R18.64] ;  /* 0x0000002412007981 */ /* 0x000ee4000c1e1500 */
[----:B---3--:R-:W-:-:S05]  /*a840*/  HADD2.F32 R0, -RZ, R0.H0_H0 ;  /* 0x20000000ff007230 */ /* 0x008fca0000004100 */
[----:B------:R-:W-:-:S04]  /*a850*/  FMUL.FTZ R0, R0, 1 ;  /* 0x3f80000000007820 */ /* 0x000fc80000410000 */
[----:B------:R0:W3:Y:S01]  /*a860*/  F2F.F64.F32 R2, R0 ;  /* 0x0000000000027310 */ /* 0x0000e20000201800 */
[----:B------:R-:W-:Y:S05]  /*a870*/  BRA `(.L_x_2782) ;  /* 0x00000c1000007947 */ /* 0x000fea0003800000 */
.L_x_2785:
        /* <DEDUP_REMOVED lines=10> */
.L_x_2788:
[----:B------:R-:W3:Y:S02]  /*a920*/  LDG.E.U16 R18, [R18.64] ;  /* 0x0000002412127981 */ /* 0x000ee4000c1e1500 */
[----:B---3--:R-:W-:-:S05]  /*a930*/  HADD2.F32 R0, -RZ, R18.H0_H0 ;  /* 0x20000012ff007230 */ /* 0x008fca0000004100 */
[----:B------:R-:W-:-:S04]  /*a940*/  FMUL.FTZ R0, R0, 1 ;  /* 0x3f80000000007820 */ /* 0x000fc80000410000 */
[----:B------:R0:W3:Y:S01]  /*a950*/  F2F.F64.F32 R2, R0 ;  /* 0x0000000000027310 */ /* 0x0000e20000201800 */
[----:B------:R-:W-:Y:S05]  /*a960*/  BRA `(.L_x_2782) ;  /* 0x00000b2000007947 */ /* 0x000fea0003800000 */
.L_x_2787:
[----:B------:R0:W5:Y:S01]  /*a970*/  LDG.E.64 R2, [R18.64] ;  /* 0x0000002412027981 */ /* 0x000162000c1e1b00 */
[----:B------:R-:W-:Y:S05]  /*a980*/  BRA `(.L_x_2782) ;  /* 0x00000b0000007947 */ /* 0x000fea0003800000 */
.L_x_2777:
        /* <DEDUP_REMOVED lines=13> */
.L_x_2791:
[----:B------:R0:W5:Y:S01]  /*aa60*/  LDG.E.64 R2, [R18.64] ;  /* 0x0000002412027981 */ /* 0x000162000c1e1b00 */
[----:B------:R-:W-:Y:S05]  /*aa70*/  BRA `(.L_x_2782) ;  /* 0x00000a1000007947 */ /* 0x000fea0003800000 */
.L_x_2790:
        /* <DEDUP_REMOVED lines=28> */
.L_x_2793:
        /* <DEDUP_REMOVED lines=15> */
.L_x_2792:
[----:B------:R-:W3:Y:S02]  /*ad30*/  LDG.E.U16 R0, [R18.64] ;  /* 0x0000002412007981 */ /* 0x000ee4000c1e1500 */
[----:B---3--:R-:W-:-:S05]  /*ad40*/  PRMT R0, RZ, 0x5410, R0 ;  /* 0x00005410ff007816 */ /* 0x008fca0000000000 */
[----:B------:R-:W-:-:S04]  /*ad50*/  FMUL.FTZ R0, R0, 1 ;  /* 0x3f80000000007820 */ /* 0x000fc80000410000 */
[----:B------:R0:W3:Y:S01]  /*ad60*/  F2F.F64.F32 R2, R0 ;  /* 0x0000000000027310 */ /* 0x0000e20000201800 */
[----:B------:R-:W-:Y:S05]  /*ad70*/  BRA `(.L_x_2782) ;  /* 0x0000071000007947 */ /* 0x000fea0003800000 */
.L_x_2789:
        /* <DEDUP_REMOVED lines=11> */
.L_x_2796:
        /* <DEDUP_REMOVED lines=21> */
.L_x_2800:
[----:B------:R-:W-:Y:S05]  /*af80*/  BSYNC B1 ;  /* 0x0000000000017941 */ /* 0x000fea0003800000 */
.L_x_2799:
[----:B------:R-:W-:Y:S01]  /*af90*/  LEA R3, R0, 0x3b800000, 0x17 ;  /* 0x3b80000000037811 */ /* 0x000fe200078eb8ff */
[----:B------:R-:W-:-:S05]  /*afa0*/  IMAD.SHL.U32 R0, R2, 0x100000, RZ ;  /* 0x0010000002007824 */ /* 0x000fca00078e00ff */
[----:B------:R-:W-:Y:S02]  /*afb0*/  LOP3.LUT R0, R3, R0, R4, 0xfe, !PT ;  /* 0x0000000003007212 */ /* 0x000fe400078efe04 */
.L_x_2798:
[----:B------:R-:W-:Y:S05]  /*afc0*/  BSYNC B0 ;  /* 0x0000000000007941 */ /* 0x000fea0003800000 */
.L_x_2797:
[----:B------:R-:W-:-:S04]  /*afd0*/  FMUL.FTZ R0, R0, 1 ;  /* 0x3f80000000007820 */ /* 0x000fc80000410000 */
[----:B------:R0:W3:Y:S01]  /*afe0*/  F2F.F64.F32 R2, R0 ;  /* 0x0000000000027310 */ /* 0x0000e20000201800 */
[----:B------:R-:W-:Y:S05]  /*aff0*/  BRA `(.L_x_2782) ;  /* 0x0000049000007947 */ /* 0x000fea0003800000 */
.L_x_2795:
        /* <DEDUP_REMOVED lines=21> */
.L_x_2804:
[----:B------:R-:W-:Y:S05]  /*b150*/  BSYNC B1 ;  /* 0x0000000000017941 */ /* 0x000fea0003800000 */
.L_x_2803:
[----:B------:R-:W-:Y:S01]  /*b160*/  LEA R3, R0, 0x37800000, 0x17 ;  /* 0x3780000000037811 */ /* 0x000fe200078eb8ff */
[----:B------:R-:W-:-:S05]  /*b170*/  IMAD.SHL.U32 R0, R2, 0x200000, RZ ;  /* 0x0020000002007824 */ /* 0x000fca00078e00ff */
[----:B------:R-:W-:Y:S02]  /*b180*/  LOP3.LUT R0, R3, R0, R4, 0xfe, !PT ;  /* 0x0000000003007212 */ /* 0x000fe400078efe04 */
.L_x_2802:
[----:B------:R-:W-:Y:S05]  /*b190*/  BSYNC B0 ;  /* 0x0000000000007941 */ /* 0x000fea0003800000 */
.L_x_2801:
[----:B------:R-:W-:-:S04]  /*b1a0*/  FMUL.FTZ R0, R0, 1 ;  /* 0x3f80000000007820 */ /* 0x000fc80000410000 */
[----:B------:R0:W3:Y:S01]  /*b1b0*/  F2F.F64.F32 R2, R0 ;  /* 0x0000000000027310 */ /* 0x0000e20000201800 */
[----:B------:R-:W-:Y:S05]  /*b1c0*/  BRA `(.L_x_2782) ;  /* 0x000002c000007947 */ /* 0x000fea0003800000 */
.L_x_2794:
        /* <DEDUP_REMOVED lines=14> */
.L_x_2808:
[----:B------:R-:W-:Y:S05]  /*b2b0*/  BSYNC B0 ;  /* 0x0000000000007941 */ /* 0x000fea0003800000 */
.L_x_2807:
[----:B------:R-:W-:-:S04]  /*b2c0*/  FMUL.FTZ R0, R0, 1 ;  /* 0x3f80000000007820 */ /* 0x000fc80000410000 */
[----:B------:R0:W3:Y:S01]  /*b2d0*/  F2F.F64.F32 R2, R0 ;  /* 0x0000000000027310 */ /* 0x0000e20000201800 */
[----:B------:R-:W-:Y:S05]  /*b2e0*/  BRA `(.L_x_2782) ;  /* 0x000001a000007947 */ /* 0x000fea0003800000 */
.L_x_2781:
        /* <DEDUP_REMOVED lines=21> */
.L_x_2806:
[----:B------:R-:W3:Y:S02]  /*b440*/  LDG.E.64 R2, [R18.64] ;  /* 0x0000002412027981 */ /* 0x000ee4000c1e1b00 */
[----:B---3--:R-:W0:Y:S01]  /*b450*/  I2F.F64.U64 R2, R2 ;  /* 0x0000000200027312 */ /* 0x008e220000301800 */
[----:B------:R-:W-:Y:S05]  /*b460*/  BRA `(.L_x_2782) ;  /* 0x0000002000007947 */ /* 0x000fea0003800000 */
.L_x_2805:
[----:B------:R-:W3:Y:S02]  /*b470*/  LDG.E R2, [R18.64] ;  /* 0x0000002412027981 */ /* 0x000ee4000c1e1900 */
[----:B---3--:R-:W0:Y:S02]  /*b480*/  I2F.F64.U32 R2, R2 ;  /* 0x0000000200027312 */ /* 0x008e240000201800 */
.L_x_2782:
        /* <DEDUP_REMOVED lines=9> */
[----:B0-2---:R-:W0:-:S06]  /*b520*/  DADD R6, R4, -6.75539944105574400000e+15 ;  /* 0xc338000004067429 */ /* 0x005e0c0000000000 */
        /* <DEDUP_REMOVED lines=29> */
.L_x_2810:
[----:B------:R-:W-:Y:S05]  /*b700*/  BSYNC B0 ;  /* 0x0000000000007941 */ /* 0x000fea0003800000 */
.L_x_2809:
        /* <DEDUP_REMOVED lines=24> */
.L_x_2813:
[----:B------:R-:W-:Y:S05]  /*b890*/  BSYNC B1 ;  /* 0x0000000000017941 */ /* 0x000fea0003800000 */
.L_x_2812:
[----:B------:R-:W-:Y:S05]  /*b8a0*/  BSYNC B0 ;  /* 0x0000000000007941 */ /* 0x000fea0003800000 */
.L_x_2811:
        /* <DEDUP_REMOVED lines=15> */
.L_x_2817:
[----:B-1----:R-:W0:Y:S02]  /*b9a0*/  F2I.S64.F64.TRUNC R16, R16 ;  /* 0x0000001000107311 */ /* 0x002e24000030d900 */
[----:B0-----:R-:W-:-:S05]  /*b9b0*/  IMAD.MOV.U32 R3, RZ, RZ, R16 ;  /* 0x000000ffff037224 */ /* 0x001fca00078e0010 */
[----:B------:R0:W-:Y:S01]  /*b9c0*/  STG.E.U8 [R22.64], R3 ;  /* 0x0000000316007986 */ /* 0x0001e2000c101124 */
[----:B------:R-:W-:Y:S05]  /*b9d0*/  BRA `(.L_x_2819) ;  /* 0x00000ed000007947 */ /* 0x000fea0003800000 */
.L_x_2816:
        /* <DEDUP_REMOVED lines=9> */
.L_x_2821:
[----:B-1----:R-:W0:Y:S02]  /*ba70*/  F2I.F64.TRUNC R17, R16 ;  /* 0x0000001000117311 */ /* 0x002e24000030d100 */
[----:B0-----:R0:W-:Y:S01]  /*ba80*/  STG.E [R22.64], R17 ;  /* 0x0000001116007986 */ /* 0x0011e2000c101924 */
[----:B------:R-:W-:Y:S05]  /*ba90*/  BRA `(.L_x_2819) ;  /* 0x00000e1000007947 */ /* 0x000fea0003800000 */
.L_x_2820:
[----:B-1----:R-:W0:Y:S02]  /*baa0*/  F2I.F64.TRUNC R17, R16 ;  /* 0x0000001000117311 */ /* 0x002e24000030d100 */
[----:B0-----:R0:W-:Y:S01]  /*bab0*/  STG.E.U16 [R22.64], R17 ;  /* 0x0000001116007986 */ /* 0x0011e2000c101524 */
[----:B------:R-:W-:Y:S05]  /*bac0*/  BRA `(.L_x_2819) ;  /* 0x00000de000007947 */ /* 0x000fea0003800000 */
.L_x_2815:
        /* <DEDUP_REMOVED lines=11> */
.L_x_2823:
[----:B-1----:R-:W0:Y:S01]  /*bb80*/  F2F.F32.F64 R0, R16 ;  /* 0x0000001000007310 */ /* 0x002e220000301000 */
[----:B------:R-:W0:-:S14]  /*bb90*/  DSETP.GEU.AND P0, PT, |R16|, c[0x2][0x58], PT ;  /* 0x008016001000762a */ /* 0x000e1c0003f0e200 */
[----:B0-----:R-:W-:-:S05]  /*bba0*/  @!P0 FMUL R0, R0, 1.175494350822287508e-38 ;  /* 0x0080000000008820 */ /* 0x001fca0000400000 */
[----:B------:R-:W-:-:S05]  /*bbb0*/  F2FP.PACK_AB R0, RZ, R0 ;  /* 0x00000000ff00723e */ /* 0x000fca00000000ff */
[----:B------:R0:W-:Y:S01]  /*bbc0*/  STG.E.U16 [R22.64], R0 ;  /* 0x0000000016007986 */ /* 0x0001e2000c101524 */
[----:B------:R-:W-:Y:S05]  /*bbd0*/  BRA `(.L_x_2819) ;  /* 0x00000cd000007947 */ /* 0x000fea0003800000 */
.L_x_2822:
        /* <DEDUP_REMOVED lines=12> */
.L_x_2825:
[----:B-1----:R-:W0:Y:S01]  /*bca0*/  F2F.F32.F64 R0, R16 ;  /* 0x0000001000007310 */ /* 0x002e220000301000 */
[----:B------:R-:W0:-:S14]  /*bcb0*/  DSETP.GEU.AND P0, PT, |R16|, c[0x2][0x58], PT ;  /* 0x008016001000762a */ /* 0x000e1c0003f0e200 */
[----:B0-----:R-:W-:-:S05]  /*bcc0*/  @!P0 FMUL R0, R0, 1.175494350822287508e-38 ;  /* 0x0080000000008820 */ /* 0x001fca0000400000 */
[----:B------:R-:W-:-:S04]  /*bcd0*/  F2FP.PACK_AB R3, RZ, R0 ;  /* 0x00000000ff03723e */ /* 0x000fc800000000ff */
[----:B------:R-:W-:-:S05]  /*bce0*/  PRMT R3, R3, 0x5410, RZ ;  /* 0x0000541003037816 */ /* 0x000fca00000000ff */
[----:B------:R0:W-:Y:S01]  /*bcf0*/  STG.E [R22.64], R3 ;  /* 0x0000000316007986 */ /* 0x0001e2000c101924 */
[----:B------:R-:W-:Y:S05]  /*bd00*/  BRA `(.L_x_2819) ;  /* 0x00000ba000007947 */ /* 0x000fea0003800000 */
.L_x_2824:
[----:B-1----:R0:W-:Y:S01]  /*bd10*/  STG.E.64 [R22.64], R16 ;  /* 0x0000001016007986 */ /* 0x0021e2000c101b24 */
[----:B------:R-:W-:Y:S05]  /*bd20*/  BRA `(.L_x_2819) ;  /* 0x00000b8000007947 */ /* 0x000fea0003800000 */
.L_x_2814:
        /* <DEDUP_REMOVED lines=12> */
.L_x_2828:
[----:B------:R-:W-:-:S05]  /*bdf0*/  CS2R R18, SRZ ;  /* 0x0000000000127805 */ /* 0x000fca000001ff00 */
[----:B-1----:R0:W-:Y:S01]  /*be00*/  STG.E.128 [R22.64], R16 ;  /* 0x0000001016007986 */ /* 0x0021e2000c101d24 */
[----:B------:R-:W-:Y:S05]  /*be10*/  BRA `(.L_x_2819) ;  /* 0x00000a9000007947 */ /* 0x000fea0003800000 */
.L_x_2827:
        /* <DEDUP_REMOVED lines=23> */
.L_x_2832:
[----:B------:R-:W-:Y:S05]  /*bf90*/  BSYNC B0 ;  /* 0x0000000000007941 */ /* 0x000fea0003800000 */
.L_x_2831:
[----:B------:R-:W-:-:S05]  /*bfa0*/  LOP3.LUT R3, R0, R3, RZ, 0xfc, !PT ;  /* 0x0000000300037212 */ /* 0x000fca00078efcff */
[----:B------:R0:W-:Y:S01]  /*bfb0*/  STG.E.U8 [R22.64], R3 ;  /* 0x0000000316007986 */ /* 0x0001e2000c101124 */
[----:B------:R-:W-:Y:S05]  /*bfc0*/  BRA `(.L_x_2819) ;  /* 0x000008e000007947 */ /* 0x000fea0003800000 */
.L_x_2830:
        /* <DEDUP_REMOVED lines=15> */
.L_x_2834:
[----:B------:R-:W-:Y:S01]  /*c0c0*/  IMAD.MOV.U32 R0, RZ, RZ, 0x7f ;  /* 0x0000007fff007424 */ /* 0x000fe200078e00ff */
[----:B------:R-:W-:-:S04]  /*c0d0*/  ISETP.GT.U32.AND P0, PT, R2, 0x7f800000, PT ;  /* 0x7f8000000200780c */ /* 0x000fc80003f04070 */
[----:B------:R-:W-:-:S04]  /*c0e0*/  SEL R0, R0, 0x7c, P0 ;  /* 0x0000007c00007807 */ /* 0x000fc80000000000 */
.L_x_2835:
[----:B------:R-:W-:Y:S05]  /*c0f0*/  BSYNC B0 ;  /* 0x0000000000007941 */ /* 0x000fea0003800000 */
.L_x_2833:
[----:B------:R-:W-:-:S04]  /*c100*/  LOP3.LUT R2, R3, 0x80000000, RZ, 0xc0, !PT ;  /* 0x8000000003027812 */ /* 0x000fc800078ec0ff */
[----:B------:R-:W-:-:S04]  /*c110*/  SHF.R.U32.HI R3, RZ, 0x18, R2 ;  /* 0x00000018ff037819 */ /* 0x000fc80000011602 */
[----:B------:R-:W-:-:S05]  /*c120*/  LOP3.LUT R3, R0, R3, RZ, 0xfc, !PT ;  /* 0x0000000300037212 */ /* 0x000fca00078efcff */
[----:B------:R0:W-:Y:S01]  /*c130*/  STG.E.U8 [R22.64], R3 ;  /* 0x0000000316007986 */ /* 0x0001e2000c101124 */
[----:B------:R-:W-:Y:S05]  /*c140*/  BRA `(.L_x_2819) ;  /* 0x0000076000007947 */ /* 0x000fea0003800000 */
.L_x_2829:
[----:B-1----:R-:W0:Y:S01]  /*c150*/  F2F.F32.F64 R0, R16 ;  /* 0x0000001000007310 */ /* 0x002e220000301000 */
[----:B------:R-:W0:-:S14]  /*c160*/  DSETP.GEU.AND P0, PT, |R16|, c[0x2][0x58], PT ;  /* 0x008016001000762a */ /* 0x000e1c0003f0e200 */
[----:B0-----:R-:W-:-:S05]  /*c170*/  @!P0 FMUL R0, R0, 1.175494350822287508e-38 ;  /* 0x0080000000008820 */ /* 0x001fca0000400000 */
[----:B------:R-:W-:-:S05]  /*c180*/  F2FP.BF16.PACK_AB R0, RZ, R0 ;  /* 0x00000000ff00723e */ /* 0x000fca00000010ff */
[----:B------:R0:W-:Y:S01]  /*c190*/  STG.E.U16 [R22.64], R0 ;  /* 0x0000000016007986 */ /* 0x0001e2000c101524 */
[----:B------:R-:W-:Y:S05]  /*c1a0*/  BRA `(.L_x_2819) ;  /* 0x0000070000007947 */ /* 0x000fea0003800000 */
.L_x_2826:
        /* <DEDUP_REMOVED lines=11> */
.L_x_2838:
        /* <DEDUP_REMOVED lines=19> */
.L_x_2841:
[----:B------:R-:W-:-:S04]  /*c390*/  LOP3.LUT R2, R3, 0x80000000, RZ, 0xc0, !PT ;  /* 0x8000000003027812 */ /* 0x000fc800078ec0ff */
[----:B------:R-:W-:-:S04]  /*c3a0*/  SHF.R.U32.HI R3, RZ, 0x18, R2 ;  /* 0x00000018ff037819 */ /* 0x000fc80000011602 */
[----:B------:R-:W-:-:S04]  /*c3b0*/  LOP3.LUT R0, R0, R3, RZ, 0xfc, !PT ;  /* 0x0000000300007212 */ /* 0x000fc800078efcff */
[----:B------:R-:W-:Y:S02]  /*c3c0*/  PRMT R11, R0, 0x7610, R11 ;  /* 0x00007610000b7816 */ /* 0x000fe4000000000b */
.L_x_2840:
[----:B------:R-:W-:Y:S05]  /*c3d0*/  BSYNC B0 ;  /* 0x0000000000007941 */ /* 0x000fea0003800000 */
.L_x_2839:
[----:B------:R0:W-:Y:S01]  /*c3e0*/  STG.E.U8 [R22.64], R11 ;  /* 0x0000000b16007986 */ /* 0x0001e2000c101124 */
[----:B------:R-:W-:Y:S05]  /*c3f0*/  BRA `(.L_x_2819) ;  /* 0x000004b000007947 */ /* 0x000fea0003800000 */
.L_x_2837:
        /* <DEDUP_REMOVED lines=19> */
.L_x_2844:
[----:B------:R-:W-:-:S04]  /*c530*/  LOP3.LUT R2, R3, 0x80000000, RZ, 0xc0, !PT ;  /* 0x8000000003027812 */ /* 0x000fc800078ec0ff */
[----:B------:R-:W-:-:S04]  /*c540*/  SHF.R.U32.HI R3, RZ, 0x18, R2 ;  /* 0x00000018ff037819 */ /* 0x000fc80000011602 */
[----:B------:R-:W-:-:S04]  /*c550*/  LOP3.LUT R0, R0, R3, RZ, 0xfc, !PT ;  /* 0x0000000300007212 */ /* 0x000fc800078efcff */
[----:B------:R-:W-:Y:S02]  /*c560*/  PRMT R11, R0, 0x7610, R11 ;  /* 0x00007610000b7816 */ /* 0x000fe4000000000b */
.L_x_2843:
[----:B------:R-:W-:Y:S05]  /*c570*/  BSYNC B0 ;  /* 0x0000000000007941 */ /* 0x000fea0003800000 */
.L_x_2842:
[----:B------:R0:W-:Y:S01]  /*c580*/  STG.E.U8 [R22.64], R11 ;  /* 0x0000000b16007986 */ /* 0x0001e2000c101124 */
[----:B------:R-:W-:Y:S05]  /*c590*/  BRA `(.L_x_2819) ;  /* 0x0000031000007947 */ /* 0x000fea0003800000 */
.L_x_2836:
        /* <DEDUP_REMOVED lines=24> */
.L_x_2818:
        /* <DEDUP_REMOVED lines=20> */
.L_x_2846:
[----:B-1----:R-:W0:Y:S02]  /*c860*/  F2I.U64.F64.TRUNC R16, R16 ;  /* 0x0000001000107311 */ /* 0x002e24000030d800 */
[----:B0-----:R0:W-:Y:S01]  /*c870*/  STG.E.64 [R22.64], R16 ;  /* 0x0000001016007986 */ /* 0x0011e2000c101b24 */
[----:B------:R-:W-:Y:S05]  /*c880*/  BRA `(.L_x_2819) ;  /* 0x0000002000007947 */ /* 0x000fea0003800000 */
.L_x_2845:
[----:B-1----:R-:W0:Y:S02]  /*c890*/  F2I.U32.F64.TRUNC R17, R16 ;  /* 0x0000001000117311 */ /* 0x002e24000030d000 */
[----:B0-----:R0:W-:Y:S02]  /*c8a0*/  STG.E [R22.64], R17 ;  /* 0x0000001116007986 */ /* 0x0011e4000c101924 */
.L_x_2819:
[----:B------:R-:W-:Y:S02]  /*c8b0*/  IADD3 R25, R25, 0x80, RZ ;  /* 0x0000008019197810 */ /* 0x000fe40007ffe0ff */
.L_x_2640:
[----:B------:R-:W-:Y:S05]  /*c8c0*/  BSYNC B6 ;  /* 0x0000000000067941 */ /* 0x000fea0003800000 */
.L_x_2639:
[----:B------:R-:W-:-:S13]  /*c8d0*/  ISETP.GE.AND P0, PT, R25, c[0x0][0x160], PT ;  /* 0x0000580019007a0c */ /* 0x000fda0003f06270 */
[----:B------:R-:W-:Y:S05]  /*c8e0*/  @P0 EXIT ;  /* 0x000000000000094d */ /* 0x000fea0003800000 */
[----:B------:R-:W-:Y:S01]  /*c8f0*/  ISETP.NE.AND P0, PT, RZ, c[0x0][0x168], PT ;  /* 0x00005a00ff007a0c */ /* 0x000fe20003f05270 */
[----:B01----:R-:W-:Y:S02]  /*c900*/  IMAD.MOV.U32 R18, RZ, RZ, RZ ;  /* 0x000000ffff127224 */ /* 0x003fe400078e00ff */
        /* <DEDUP_REMOVED lines=253> */
.L_x_2847:
        /* <DEDUP_REMOVED lines=19> */
.L_x_2851:
[----:B------:R-:W3:Y:S02]  /*da10*/  LDG.E.U8 R2, [R2.64] ;  /* 0x0000002402027981 */ /* 0x000ee4000c1e1100 */
[----:B---3--:R0:W1:Y:S01]  /*da20*/  I2F.F64.U16 R16, R2 ;  /* 0x0000000200107312 */ /* 0x0080620000101800 */
[----:B------:R-:W-:Y:S05]  /*da30*/  BRA `(.L_x_2853) ;  /* 0x00000df000007947 */ /* 0x000fea0003800000 */
.L_x_2850:
        /* <DEDUP_REMOVED lines=9> */
.L_x_2855:
[----:B------:R-:W3:Y:S02]  /*dad0*/  LDG.E R2, [R2.64] ;  /* 0x0000002402027981 */ /* 0x000ee4000c1e1900 */
[----:B---3--:R0:W1:Y:S01]  /*dae0*/  I2F.F64 R16, R2 ;  /* 0x0000000200107312 */ /* 0x0080620000201c00 */
[----:B------:R-:W-:Y:S05]  /*daf0*/  BRA `(.L_x_2853) ;  /* 0x00000d3000007947 */ /* 0x000fea0003800000 */
.L_x_2854:
[----:B------:R-:W3:Y:S02]  /*db00*/  LDG.E.U16 R2, [R2.64] ;  /* 0x0000002402027981 */ /* 0x000ee4000c1e1500 */
[----:B---3--:R0:W1:Y:S01]  /*db10*/  I2F.F64.S16 R16, R2 ;  /* 0x0000000200107312 */ /* 0x0080620000101c00 */
[----:B------:R-:W-:Y:S05]  /*db20*/  BRA `(.L_x_2853) ;  /* 0x00000d0000007947 */ /* 0x000fea0003800000 */
.L_x_2849:
        /* <DEDUP_REMOVED lines=10> */
.L_x_2857:
[----:B------:R-:W3:Y:S02]  /*dbd0*/  LDG.E.U16 R0, [R2.64] ;  /* 0x0000002402007981 */ /* 0x000ee4000c1e1500 */
[----:B---3--:R-:W-:-:S05]  /*dbe0*/  HADD2.F32 R0, -RZ, R0.H0_H0 ;  /* 0x20000000ff007230 */ /* 0x008fca0000004100 */
[----:B------:R-:W-:-:S04]  /*dbf0*/  FMUL.FTZ R0, R0, 1 ;  /* 0x3f80000000007820 */ /* 0x000fc80000410000 */
[----:B------:R0:W1:Y:S01]  /*dc00*/  F2F.F64.F32 R16, R0 ;  /* 0x0000000000107310 */ /* 0x0000620000201800 */
[----:B------:R-:W-:Y:S05]  /*dc10*/  BRA `(.L_x_2853) ;  /* 0x00000c1000007947 */ /* 0x000fea0003800000 */
.L_x_2856:
        /* <DEDUP_REMOVED lines=10> */
.L_x_2859:
[----:B------:R-:W3:Y:S02]  /*dcc0*/  LDG.E.U16 R2, [R2.64] ;  /* 0x0000002402027981 */ /* 0x000ee4000c1e1500 */
[----:B---3--:R-:W-:-:S05]  /*dcd0*/  HADD2.F32 R0, -RZ, R2.H0_H0 ;  /* 0x20000002ff007230 */ /* 0x008fca0000004100 */
[----:B------:R-:W-:-:S04]  /*dce0*/  FMUL.FTZ R0, R0, 1 ;  /* 0x3f80000000007820 */ /* 0x000fc80000410000 */
[----:B------:R0:W1:Y:S01]  /*dcf0*/  F2F.F64.F32 R16, R0 ;  /* 0x0000000000107310 */ /* 0x0000620000201800 */
[----:B------:R-:W-:Y:S05]  /*dd00*/  BRA `(.L_x_2853) ;  /* 0x00000b2000007947 */ /* 0x000fea0003800000 */
.L_x_2858:
[----:B------:R0:W5:Y:S01]  /*dd10*/  LDG.E.64 R16, [R2.64] ;  /* 0x0000002402107981 */ /* 0x000162000c1e1b00 */
[----:B------:R-:W-:Y:S05]  /*dd20*/  BRA `(.L_x_2853) ;  /* 0x00000b0000007947 */ /* 0x000fea0003800000 */
.L_x_2848:
        /* <DEDUP_REMOVED lines=13> */
.L_x_2862:
[----:B------:R0:W5:Y:S01]  /*de00*/  LDG.E.64 R16, [R2.64] ;  /* 0x0000002402107981 */ /* 0x000162000c1e1b00 */
[----:B------:R-:W-:Y:S05]  /*de10*/  BRA `(.L_x_2853) ;  /* 0x00000a1000007947 */ /* 0x000fea0003800000 */
.L_x_2861:
        /* <DEDUP_REMOVED lines=28> */
.L_x_2864:
        /* <DEDUP_REMOVED lines=15> */
.L_x_2863:
[----:B------:R-:W3:Y:S02]  /*e0d0*/  LDG.E.U16 R0, [R2.64] ;  /* 0x0000002402007981 */ /* 0x000ee4000c1e1500 */
[----:B---3--:R-:W-:-:S05]  /*e0e0*/  PRMT R0, RZ, 0x5410, R0 ;  /* 0x00005410ff007816 */ /* 0x008fca0000000000 */
[----:B------:R-:W-:-:S04]  /*e0f0*/  FMUL.FTZ R0, R0, 1 ;  /* 0x3f80000000007820 */ /* 0x000fc80000410000 */
[----:B------:R0:W1:Y:S01]  /*e100*/  F2F.F64.F32 R16, R0 ;  /* 0x0000000000107310 */ /* 0x0000620000201800 */
[----:B------:R-:W-:Y:S05]  /*e110*/  BRA `(.L_x_2853) ;  /* 0x0000071000007947 */ /* 0x000fea0003800000 */
.L_x_2860:
        /* <DEDUP_REMOVED lines=11> */
.L_x_2867:
        /* <DEDUP_REMOVED lines=21> */
.L_x_2871:
[----:B------:R-:W-:Y:S05]  /*e320*/  BSYNC B1 ;  /* 0x0000000000017941 */ /* 0x000fea0003800000 */
.L_x_2870:
[----:B------:R-:W-:Y:S01]  /*e330*/  LEA R3, R0, 0x3b800000, 0x17 ;  /* 0x3b80000000037811 */ /* 0x000fe200078eb8ff */
[----:B------:R-:W-:-:S05]  /*e340*/  IMAD.SHL.U32 R0, R2, 0x100000, RZ ;  /* 0x0010000002007824 */ /* 0x000fca00078e00ff */
[----:B------:R-:W-:Y:S02]  /*e350*/  LOP3.LUT R0, R3, R0, R4, 0xfe, !PT ;  /* 0x0000000003007212 */ /* 0x000fe400078efe04 */
.L_x_2869:
[----:B------:R-:W-:Y:S05]  /*e360*/  BSYNC B0 ;  /* 0x0000000000007941 */ /* 0x000fea0003800000 */
.L_x_2868:
[----:B------:R-:W-:-:S04]  /*e370*/  FMUL.FTZ R0, R0, 1 ;  /* 0x3f80000000007820 */ /* 0x000fc80000410000 */
[----:B------:R0:W1:Y:S01]  /*e380*/  F2F.F64.F32 R16, R0 ;  /* 0x0000000000107310 */ /* 0x0000620000201800 */
[----:B------:R-:W-:Y:S05]  /*e390*/  BRA `(.L_x_2853) ;  /* 0x0000049000007947 */ /* 0x000fea0003800000 */
.L_x_2866:
        /* <DEDUP_REMOVED lines=21> */
.L_x_2875:
[----:B------:R-:W-:Y:S05]  /*e4f0*/  BSYNC B1 ;  /* 0x0000000000017941 */ /* 0x000fea0003800000 */
.L_x_2874:
[----:B------:R-:W-:Y:S01]  /*e500*/  LEA R3, R0, 0x37800000, 0x17 ;  /* 0x3780000000037811 */ /* 0x000fe200078eb8ff */
[----:B------:R-:W-:-:S05]  /*e510*/  IMAD.SHL.U32 R0, R2, 0x200000, RZ ;  /* 0x0020000002007824 */ /* 0x000fca00078e00ff */
[----:B------:R-:W-:Y:S02]  /*e520*/  LOP3.LUT R0, R3, R0, R4, 0xfe, !PT ;  /* 0x0000000003007212 */ /* 0x000fe400078efe04 */
.L_x_2873:
[----:B------:R-:W-:Y:S05]  /*e530*/  BSYNC B0 ;  /* 0x0000000000007941 */ /* 0x000fea0003800000 */
.L_x_2872:
[----:B------:R-:W-:-:S04]  /*e540*/  FMUL.FTZ R0, R0, 1 ;  /* 0x3f80000000007820 */ /* 0x000fc80000410000 */
[----:B------:R0:W1:Y:S01]  /*e550*/  F2F.F64.F32 R16, R0 ;  /* 0x0000000000107310 */ /* 0x0000620000201800 */
[----:B------:R-:W-:Y:S05]  /*e560*/  BRA `(.L_x_2853) ;  /* 0x000002c000007947 */ /* 0x000fea0003800000 */
.L_x_2865:
        /* <DEDUP_REMOVED lines=14> */
.L_x_2879:
[----:B------:R-:W-:Y:S05]  /*e650*/  BSYNC B0 ;  /* 0x0000000000007941 */ /* 0x000fea0003800000 */
.L_x_2878:
[----:B------:R-:W-:-:S04]  /*e660*/  FMUL.FTZ R0, R0, 1 ;  /* 0x3f80000000007820 */ /* 0x000fc80000410000 */
[----:B------:R0:W1:Y:S01]  /*e670*/  F2F.F64.F32 R16, R0 ;  /* 0x0000000000107310 */ /* 0x0000620000201800 */
[----:B------:R-:W-:Y:S05]  /*e680*/  BRA `(.L_x_2853) ;  /* 0x000001a000007947 */ /* 0x000fea0003800000 */
.L_x_2852:
        /* <DEDUP_REMOVED lines=21> */
.L_x_2877:
[----:B------:R-:W3:Y:S02]  /*e7e0*/  LDG.E.64 R16, [R2.64] ;  /* 0x0000002402107981 */ /* 0x000ee4000c1e1b00 */
[----:B---3--:R-:W0:Y:S01]  /*e7f0*/  I2F.F64.U64 R16, R16 ;  /* 0x0000001000107312 */ /* 0x008e220000301800 */
[----:B------:R-:W-:Y:S05]  /*e800*/  BRA `(.L_x_2853) ;  /* 0x0000002000007947 */ /* 0x000fea0003800000 */
.L_x_2876:
[----:B------:R-:W3:Y:S02]  /*e810*/  LDG.E R2, [R2.64] ;  /* 0x0000002402027981 */ /* 0x000ee4000c1e1900 */
[----:B---3--:R0:W1:Y:S02]  /*e820*/  I2F.F64.U32 R16, R2 ;  /* 0x0000000200107312 */ /* 0x0080640000201800 */
.L_x_2853:
        /* <DEDUP_REMOVED lines=17> */
.L_x_2883:
[----:B------:R-:W3:Y:S02]  /*e940*/  LDG.E.U8 R2, [R18.64] ;  /* 0x0000002412027981 */ /* 0x000ee4000c1e1100 */
[----:B---3--:R-:W0:Y:S01]  /*e950*/  I2F.F64.U16 R2, R2 ;  /* 0x0000000200027312 */ /* 0x008e220000101800 */
[----:B------:R-:W-:Y:S05]  /*e960*/  BRA `(.L_x_2885) ;  /* 0x00000df000007947 */ /* 0x000fea0003800000 */
.L_x_2882:
        /* <DEDUP_REMOVED lines=9> */
.L_x_2887:
[----:B------:R-:W3:Y:S02]  /*ea00*/  LDG.E R2, [R18.64] ;  /* 0x0000002412027981 */ /* 0x000ee4000c1e1900 */
[----:B---3--:R-:W0:Y:S01]  /*ea10*/  I2F.F64 R2, R2 ;  /* 0x0000000200027312 */ /* 0x008e220000201c00 */
[----:B------:R-:W-:Y:S05]  /*ea20*/  BRA `(.L_x_2885) ;  /* 0x00000d3000007947 */ /* 0x000fea0003800000 */
.L_x_2886:
[----:B------:R-:W3:Y:S02]  /*ea30*/  LDG.E.U16 R2, [R18.64] ;  /* 0x0000002412027981 */ /* 0x000ee4000c1e1500 */
[----:B---3--:R-:W0:Y:S01]  /*ea40*/  I2F.F64.S16 R2, R2 ;  /* 0x0000000200027312 */ /* 0x008e220000101c00 */
[----:B------:R-:W-:Y:S05]  /*ea50*/  BRA `(.L_x_2885) ;  /* 0x00000d0000007947 */ /* 0x000fea0003800000 */
.L_x_2881:
        /* <DEDUP_REMOVED lines=10> */
.L_x_2889:
[----:B------:R-:W3:Y:S02]  /*eb00*/  LDG.E.U16 R0, [R18.64] ;  /* 0x0000002412007981 */ /* 0x000ee4000c1e1500 */
[----:B---3--:R-:W-:-:S05]  /*eb10*/  HADD2.F32 R0, -RZ, R0.H0_H0 ;  /* 0x20000000ff007230 */ /* 0x008fca0000004100 */
[----:B------:R-:W-:-:S04]  /*eb20*/  FMUL.FTZ R0, R0, 1 ;  /* 0x3f80000000007820 */ /* 0x000fc80000410000 */
[----:B------:R0:W3:Y:S01]  /*eb30*/  F2F.F64.F32 R2, R0 ;  /* 0x0000000000027310 */ /* 0x0000e20000201800 */
[----:B------:R-:W-:Y:S05]  /*eb40*/  BRA `(.L_x_2885) ;  /* 0x00000c1000007947 */ /* 0x000fea0003800000 */
.L_x_2888:
        /* <DEDUP_REMOVED lines=10> */
.L_x_2891:
[----:B------:R-:W3:Y:S02]  /*ebf0*/  LDG.E.U16 R18, [R18.64] ;  /* 0x0000002412127981 */ /* 0x000ee4000c1e1500 */
[----:B---3--:R-:W-:-:S05]  /*ec00*/  HADD2.F32 R0, -RZ, R18.H0_H0 ;  /* 0x20000012ff007230 */ /* 0x008fca0000004100 */
[----:B------:R-:W-:-:S04]  /*ec10*/  FMUL.FTZ R0, R0, 1 ;  /* 0x3f80000000007820 */ /* 0x000fc80000410000 */
[----:B------:R0:W3:Y:S01]  /*ec20*/  F2F.F64.F32 R2, R0 ;  /* 0x0000000000027310 */ /* 0x0000e20000201800 */
[----:B------:R-:W-:Y:S05]  /*ec30*/  BRA `(.L_x_2885) ;  /* 0x00000b2000007947 */ /* 0x000fea0003800000 */
.L_x_2890:
[----:B------:R0:W5:Y:S01]  /*ec40*/  LDG.E.64 R2, [R18.64] ;  /* 0x0000002412027981 */ /* 0x000162000c1e1b00 */
[----:B------:R-:W-:Y:S05]  /*ec50*/  BRA `(.L_x_2885) ;  /* 0x00000b0000007947 */ /* 0x000fea0003800000 */
.L_x_2880:
        /* <DEDUP_REMOVED lines=13> */
.L_x_2894:
[----:B------:R0:W5:Y:S01]  /*ed30*/  LDG.E.64 R2, [R18.64] ;  /* 0x0000002412027981 */ /* 0x000162000c1e1b00 */
[----:B------:R-:W-:Y:S05]  /*ed40*/  BRA `(.L_x_2885) ;  /* 0x00000a1000007947 */ /* 0x000fea0003800000 */
.L_x_2893:
        /* <DEDUP_REMOVED lines=28> */
.L_x_2896:
        /* <DEDUP_REMOVED lines=15> */
.L_x_2895:
[----:B------:R-:W3:Y:S02]  /*f000*/  LDG.E.U16 R0, [R18.64] ;  /* 0x0000002412007981 */ /* 0x000ee4000c1e1500 */
[----:B---3--:R-:W-:-:S05]  /*f010*/  PRMT R0, RZ, 0x5410, R0 ;  /* 0x00005410ff007816 */ /* 0x008fca0000000000 */
[----:B------:R-:W-:-:S04]  /*f020*/  FMUL.FTZ R0, R0, 1 ;  /* 0x3f80000000007820 */ /* 0x000fc80000410000 */
[----:B------:R0:W3:Y:S01]  /*f030*/  F2F.F64.F32 R2, R0 ;  /* 0x0000000000027310 */ /* 0x0000e20000201800 */
[----:B------:R-:W-:Y:S05]  /*f040*/  BRA `(.L_x_2885) ;  /* 0x0000071000007947 */ /* 0x000fea0003800000 */
.L_x_2892:
        /* <DEDUP_REMOVED lines=11> */
.L_x_2899:
        /* <DEDUP_REMOVED lines=21> */
.L_x_2903:
[----:B------:R-:W-:Y:S05]  /*f250*/  BSYNC B1 ;  /* 0x0000000000017941 */ /* 0x000fea0003800000 */
.L_x_2902:
[----:B------:R-:W-:Y:S01]  /*f260*/  LEA R3, R0, 0x3b800000, 0x17 ;  /* 0x3b80000000037811 */ /* 0x000fe200078eb8ff */
[----:B------:R-:W-:-:S05]  /*f270*/  IMAD.SHL.U32 R0, R2, 0x100000, RZ ;  /* 0x0010000002007824 */ /* 0x000fca00078e00ff */
[----:B------:R-:W-:Y:S02]  /*f280*/  LOP3.LUT R0, R3, R0, R4, 0xfe, !PT ;  /* 0x0000000003007212 */ /* 0x000fe400078efe04 */
.L_x_2901:
[----:B------:R-:W-:Y:S05]  /*f290*/  BSYNC B0 ;  /* 0x0000000000007941 */ /* 0x000fea0003800000 */
.L_x_2900:
[----:B------:R-:W-:-:S04]  /*f2a0*/  FMUL.FTZ R0, R0, 1 ;  /* 0x3f80000000007820 */ /* 0x000fc80000410000 */
[----:B------:R0:W3:Y:S01]  /*f2b0*/  F2F.F64.F32 R2, R0 ;  /* 0x0000000000027310 */ /* 0x0000e20000201800 */
[----:B------:R-:W-:Y:S05]  /*f2c0*/  BRA `(.L_x_2885) ;  /* 0x0000049000007947 */ /* 0x000fea0003800000 */
.L_x_2898:
        /* <DEDUP_REMOVED lines=21> */
.L_x_2907:
[----:B------:R-:W-:Y:S05]  /*f420*/  BSYNC B1 ;  /* 0x0000000000017941 */ /* 0x000fea0003800000 */
.L_x_2906:
[----:B------:R-:W-:Y:S01]  /*f430*/  LEA R3, R0, 0x37800000, 0x17 ;  /* 0x3780000000037811 */ /* 0x000fe200078eb8ff */
[----:B------:R-:W-:-:S05]  /*f440*/  IMAD.SHL.U32 R0, R2, 0x200000, RZ ;  /* 0x0020000002007824 */ /* 0x000fca00078e00ff */
[----:B------:R-:W-:Y:S02]  /*f450*/  LOP3.LUT R0, R3, R0, R4, 0xfe, !PT ;  /* 0x0000000003007212 */ /* 0x000fe400078efe04 */
.L_x_2905:
[----:B------:R-:W-:Y:S05]  /*f460*/  BSYNC B0 ;  /* 0x0000000000007941 */ /* 0x000fea0003800000 */
.L_x_2904:
[----:B------:R-:W-:-:S04]  /*f470*/  FMUL.FTZ R0, R0, 1 ;  /* 0x3f80000000007820 */ /* 0x000fc80000410000 */
[----:B------:R0:W3:Y:S01]  /*f480*/  F2F.F64.F32 R2, R0 ;  /* 0x0000000000027310 */ /* 0x0000e20000201800 */
[----:B------:R-:W-:Y:S05]  /*f490*/  BRA `(.L_x_2885) ;  /* 0x000002c000007947 */ /* 0x000fea0003800000 */
.L_x_2897:
        /* <DEDUP_REMOVED lines=14> */
.L_x_2911:
[----:B------:R-:W-:Y:S05]  /*f580*/  BSYNC B0 ;  /* 0x0000000000007941 */ /* 0x000fea0003800000 */
.L_x_2910:
[----:B------:R-:W-:-:S04]  /*f590*/  FMUL.FTZ R0, R0, 1 ;  /* 0x3f80000000007820 */ /* 0x000fc80000410000 */
[----:B------:R0:W3:Y:S01]  /*f5a0*/  F2F.F64.F32 R2, R0 ;  /* 0x0000000000027310 */ /* 0x0000e20000201800 */
[----:B------:R-:W-:Y:S05]  /*f5b0*/  BRA `(.L_x_2885) ;  /* 0x000001a000007947 */ /* 0x000fea0003800000 */
.L_x_2884:
        /* <DEDUP_REMOVED lines=21> */
.L_x_2909:
[----:B------:R-:W3:Y:S02]  /*f710*/  LDG.E.64 R2, [R18.64] ;  /* 0x0000002412027981 */ /* 0x000ee4000c1e1b00 */
[----:B---3--:R-:W0:Y:S01]  /*f720*/  I2F.F64.U64 R2, R2 ;  /* 0x0000000200027312 */ /* 0x008e220000301800 */
[----:B------:R-:W-:Y:S05]  /*f730*/  BRA `(.L_x_2885) ;  /* 0x0000002000007947 */ /* 0x000fea0003800000 */
.L_x_2908:
[----:B------:R-:W3:Y:S02]  /*f740*/  LDG.E R2, [R18.64] ;  /* 0x0000002412027981 */ /* 0x000ee4000c1e1900 */
[----:B---3--:R-:W0:Y:S02]  /*f750*/  I2F.F64.U32 R2, R2 ;  /* 0x0000000200027312 */ /* 0x008e240000201800 */
.L_x_2885:
        /* <DEDUP_REMOVED lines=39> */
.L_x_2913:
[----:B------:R-:W-:Y:S05]  /*f9d0*/  BSYNC B0 ;  /* 0x0000000000007941 */ /* 0x000fea0003800000 */
.L_x_2912:
        /* <DEDUP_REMOVED lines=24> */
.L_x_2916:
[----:B------:R-:W-:Y:S05]  /*fb60*/  BSYNC B1 ;  /* 0x0000000000017941 */ /* 0x000fea0003800000 */
.L_x_2915:
[----:B------:R-:W-:Y:S05]  /*fb70*/  BSYNC B0 ;  /* 0x0000000000007941 */ /* 0x000fea0003800000 */
.L_x_2914:
        /* <DEDUP_REMOVED lines=13> */
[----:B0-----:R-:W-:Y:S01]  /*fc50*/  STG.E.U8 [R22.64], R17 ;  /* 0x0000001116007986 */ /* 0x001fe2000c101124 */
[----:B------:R-:W-:Y:S05]  /*fc60*/  EXIT ;  /* 0x000000000000794d */ /* 0x000fea0003800000 */
.L_x_2920:
[----:B-1----:R-:W0:Y:S02]  /*fc70*/  F2I.S64.F64.TRUNC R16, R16 ;  /* 0x0000001000107311 */ /* 0x002e24000030d900 */
[----:B0-----:R-:W-:-:S05]  /*fc80*/  IMAD.MOV.U32 R3, RZ, RZ, R16 ;  /* 0x000000ffff037224 */ /* 0x001fca00078e0010 */
[----:B------:R-:W-:Y:S01]  /*fc90*/  STG.E.U8 [R22.64], R3 ;  /* 0x0000000316007986 */ /* 0x000fe2000c101124 */
[----:B------:R-:W-:Y:S05]  /*fca0*/  EXIT ;  /* 0x000000000000794d */ /* 0x000fea0003800000 */
.L_x_2919:
[----:B------:R-:W-:-:S13]  /*fcb0*/  ISETP.NE.AND P0, PT, R0, 0x2, PT ;  /* 0x000000020000780c */ /* 0x000fda0003f05270 */
[----:B------:R-:W-:Y:S05]  /*fcc0*/  @!P0 BRA `(.L_x_2922) ;  /* 0x000000a000008947 */ /* 0x000fea0003800000 */
[----:B------:R-:W-:-:S13]  /*fcd0*/  ISETP.NE.AND P0, PT, R0, 0x3, PT ;  /* 0x000000030000780c */ /* 0x000fda0003f05270 */
[----:B------:R-:W-:Y:S05]  /*fce0*/  @!P0 BRA `(.L_x_2923) ;  /* 0x0000005000008947 */ /* 0x000fea0003800000 */
[----:B------:R-:W-:-:S13]  /*fcf0*/  ISETP.NE.AND P0, PT, R0, 0x4, PT ;  /* 0x000000040000780c */ /* 0x000fda0003f05270 */
[----:B------:R-:W-:Y:S05]  /*fd00*/  @P0 BRA `(.L_x_2921) ;  /* 0x00000ce000000947 */ /* 0x000fea0003800000 */
[----:B-1----:R-:W0:Y:S02]  /*fd10*/  F2I.S64.F64.TRUNC R16, R16 ;  /* 0x0000001000107311 */ /* 0x002e24000030d900 */
[----:B0-----:R-:W-:Y:S01]  /*fd20*/  STG.E.64 [R22.64], R16 ;  /* 0x0000001016007986 */ /* 0x001fe2000c101b24 */
[----:B------:R-:W-:Y:S05]  /*fd30*/  EXIT ;  /* 0x000000000000794d */ /* 0x000fea0003800000 */
.L_x_2923:
[----:B-1----:R-:W0:Y:S02]  /*fd40*/  F2I.F64.TRUNC R17, R16 ;  /* 0x0000001000117311 */ /* 0x002e24000030d100 */
[----:B0-----:R-:W-:Y:S01]  /*fd50*/  STG.E [R22.64], R17 ;  /* 0x0000001116007986 */ /* 0x001fe2000c101924 */
[----:B------:R-:W-:Y:S05]  /*fd60*/  EXIT ;  /* 0x000000000000794d */ /* 0x000fea0003800000 */
.L_x_2922:
[----:B-1----:R-:W0:Y:S02]  /*fd70*/  F2I.F64.TRUNC R17, R16 ;  /* 0x0000001000117311 */ /* 0x002e24000030d100 */
[----:B0-----:R-:W-:Y:S01]  /*fd80*/  STG.E.U16 [R22.64], R17 ;  /* 0x0000001116007986 */ /* 0x001fe2000c101524 */
[----:B------:R-:W-:Y:S05]  /*fd90*/  EXIT ;  /* 0x000000000000794d */ /* 0x000fea0003800000 */
.L_x_2918:
        /* <DEDUP_REMOVED lines=9> */
[----:B------:R-:W-:Y:S01]  /*fe30*/  STG.E [R22.64], R3 ;  /* 0x0000000316007986 */ /* 0x000fe2000c101924 */
[----:B------:R-:W-:Y:S05]  /*fe40*/  EXIT ;  /* 0x000000000000794d */ /* 0x000fea0003800000 */
.L_x_2925:
[----:B-1----:R-:W0:Y:S01]  /*fe50*/  F2F.F32.F64 R0, R16 ;  /* 0x0000001000007310 */ /* 0x002e220000301000 */
[----:B------:R-:W0:-:S14]  /*fe60*/  DSETP.GEU.AND P0, PT, |R16|, c[0x2][0x58], PT ;  /* 0x008016001000762a */ /* 0x000e1c0003f0e200 */
[----:B0-----:R-:W-:-:S05]  /*fe70*/  @!P0 FMUL R0, R0, 1.175494350822287508e-38 ;  /* 0x0080000000008820 */ /* 0x001fca0000400000 */
[----:B------:R-:W-:-:S05]  /*fe80*/  F2FP.PACK_AB R0, RZ, R0 ;  /* 0x00000000ff00723e */ /* 0x000fca00000000ff */
[----:B------:R-:W-:Y:S01]  /*fe90*/  STG.E.U16 [R22.64], R0 ;  /* 0x0000000016007986 */ /* 0x000fe2000c101524 */
[----:B------:R-:W-:Y:S05]  /*fea0*/  EXIT ;  /* 0x000000000000794d */ /* 0x000fea0003800000 */
.L_x_2924:
        /* <DEDUP_REMOVED lines=10> */
[----:B------:R-:W-:Y:S01]  /*ff50*/  STG.E.64 [R22.64], R2 ;  /* 0x0000000216007986 */ /* 0x000fe2000c101b24 */
[----:B------:R-:W-:Y:S05]  /*ff60*/  EXIT ;  /* 0x000000000000794d */ /* 0x000fea0003800000 */
.L_x_2927:
[----:B-1----:R-:W0:Y:S01]  /*ff70*/  F2F.F32.F64 R0, R16 ;  /* 0x0000001000007310 */ /* 0x002e220000301000 */
[----:B------:R-:W0:-:S14]  /*ff80*/  DSETP.GEU.AND P0, PT, |R16|, c[0x2][0x58], PT ;  /* 0x008016001000762a */ /* 0x000e1c0003f0e200 */
[----:B0-----:R-:W-:-:S05]  /*ff90*/  @!P0 FMUL R0, R0, 1.175494350822287508e-38 ;  /* 0x0080000000008820 */ /* 0x001fca0000400000 */
[----:B------:R-:W-:-:S04]  /*ffa0*/  F2FP.PACK_AB R3, RZ, R0 ;  /* 0x00000000ff03723e */ /* 0x000fc800000000ff */
[----:B------:R-:W-:-:S05]  /*ffb0*/  PRMT R3, R3, 0x5410, RZ ;  /* 0x0000541003037816 */ /* 0x000fca00000000ff */
[----:B------:R-:W-:Y:S01]  /*ffc0*/  STG.E [R22.64], R3 ;  /* 0x0000000316007986 */ /* 0x000fe2000c101924 */
[----:B------:R-:W-:Y:S05]  /*ffd0*/  EXIT ;  /* 0x000000000000794d */ /* 0x000fea0003800000 */
.L_x_2926:
[----:B-1----:R-:W-:Y:S01]  /*ffe0*/  STG.E.64 [R22.64], R16 ;  /* 0x0000001016007986 */ /* 0x002fe2000c101b24 */
[----:B------:R-:W-:Y:S05]  /*fff0*/  EXIT ;  /* 0x000000000000794d */ /* 0x000fea0003800000 */
.L_x_2917:
        /* <DEDUP_REMOVED lines=10> */
[----:B------:R-:W-:Y:S01]  /*100a0*/  STG.E.U8 [R22.64], R3 ;  /* 0x0000000316007986 */ /* 0x000fe2000c101124 */
[----:B------:R-:W-:Y:S05]  /*100b0*/  EXIT ;  /* 0x000000000000794d */ /* 0x000fea0003800000 */
.L_x_2930:
[----:B------:R-:W-:-:S05]  /*100c0*/  CS2R R18, SRZ ;  /* 0x0000000000127805 */ /* 0x000fca000001ff00 */
[----:B-1----:R-:W-:Y:S01]  /*100d0*/  STG.E.128 [R22.64], R16 ;  /* 0x0000001016007986 */ /* 0x002fe2000c101d24 */
[----:B------:R-:W-:Y:S05]  /*100e0*/  EXIT ;  /* 0x000000000000794d */ /* 0x000fea0003800000 */
.L_x_2929:
        /* <DEDUP_REMOVED lines=23> */
.L_x_2934:
[----:B------:R-:W-:Y:S05]  /*10260*/  BSYNC B0 ;  /* 0x0000000000007941 */ /* 0x000fea0003800000 */
.L_x_2933:
[----:B------:R-:W-:-:S05]  /*10270*/  LOP3.LUT R3, R0, R3, RZ, 0xfc, !PT ;  /* 0x0000000300037212 */ /* 0x000fca00078efcff */
[----:B------:R-:W-:Y:S01]  /*10280*/  STG.E.U8 [R22.64], R3 ;  /* 0x0000000316007986 */ /* 0x000fe2000c101124 */
[----:B------:R-:W-:Y:S05]  /*10290*/  EXIT ;  /* 0x000000000000794d */ /* 0x000fea0003800000 */
.L_x_2932:
        /* <DEDUP_REMOVED lines=15> */
.L_x_2936:
[----:B------:R-:W-:Y:S01]  /*10390*/  IMAD.MOV.U32 R0, RZ, RZ, 0x7f ;  /* 0x0000007fff007424 */ /* 0x000fe200078e00ff */
[----:B------:R-:W-:-:S04]  /*103a0*/  ISETP.GT.U32.AND P0, PT, R2, 0x7f800000, PT ;  /* 0x7f8000000200780c */ /* 0x000fc80003f04070 */
[----:B------:R-:W-:-:S04]  /*103b0*/  SEL R0, R0, 0x7c, P0 ;  /* 0x0000007c00007807 */ /* 0x000fc80000000000 */
.L_x_2937:
[----:B------:R-:W-:Y:S05]  /*103c0*/  BSYNC B0 ;  /* 0x0000000000007941 */ /* 0x000fea0003800000 */
.L_x_2935:
[----:B------:R-:W-:-:S04]  /*103d0*/  LOP3.LUT R2, R3, 0x80000000, RZ, 0xc0, !PT ;  /* 0x8000000003027812 */ /* 0x000fc800078ec0ff */
[----:B------:R-:W-:-:S04]  /*103e0*/  SHF.R.U32.HI R3, RZ, 0x18, R2 ;  /* 0x00000018ff037819 */ /* 0x000fc80000011602 */
[----:B------:R-:W-:-:S05]  /*103f0*/  LOP3.LUT R3, R0, R3, RZ, 0xfc, !PT ;  /* 0x0000000300037212 */ /* 0x000fca00078efcff */
[----:B------:R-:W-:Y:S01]  /*10400*/  STG.E.U8 [R22.64], R3 ;  /* 0x0000000316007986 */ /* 0x000fe2000c101124 */
[----:B------:R-:W-:Y:S05]  /*10410*/  EXIT ;  /* 0x000000000000794d */ /* 0x000fea0003800000 */
.L_x_2931:
[----:B-1----:R-:W0:Y:S01]  /*10420*/  F2F.F32.F64 R0, R16 ;  /* 0x0000001000007310 */ /* 0x002e220000301000 */
[----:B------:R-:W0:-:S14]  /*10430*/  DSETP.GEU.AND P0, PT, |R16|, c[0x2][0x58], PT ;  /* 0x008016001000762a */ /* 0x000e1c0003f0e200 */
[----:B0-----:R-:W-:-:S05]  /*10440*/  @!P0 FMUL R0, R0, 1.175494350822287508e-38 ;  /* 0x0080000000008820 */ /* 0x001fca0000400000 */
[----:B------:R-:W-:-:S05]  /*10450*/  F2FP.BF16.PACK_AB R0, RZ, R0 ;  /* 0x00000000ff00723e */ /* 0x000fca00000010ff */
[----:B------:R-:W-:Y:S01]  /*10460*/  STG.E.U16 [R22.64], R0 ;  /* 0x0000000016007986 */ /* 0x000fe2000c101524 */
[----:B------:R-:W-:Y:S05]  /*10470*/  EXIT ;  /* 0x000000000000794d */ /* 0x000fea0003800000 */
.L_x_2928:
        /* <DEDUP_REMOVED lines=9> */
[----:B0-----:R-:W-:Y:S01]  /*10510*/  STG.E.U16 [R22.64], R17 ;  /* 0x0000001116007986 */ /* 0x001fe2000c101524 */
[----:B------:R-:W-:Y:S05]  /*10520*/  EXIT ;  /* 0x000000000000794d */ /* 0x000fea0003800000 */
.L_x_2940:
        /* <DEDUP_REMOVED lines=19> */
.L_x_2943:
[----:B------:R-:W-:-:S04]  /*10660*/  LOP3.LUT R2, R3, 0x80000000, RZ, 0xc0, !PT ;  /* 0x8000000003027812 */ /* 0x000fc800078ec0ff */
[----:B------:R-:W-:-:S04]  /*10670*/  SHF.R.U32.HI R3, RZ, 0x18, R2 ;  /* 0x00000018ff037819 */ /* 0x000fc80000011602 */
[----:B------:R-:W-:-:S04]  /*10680*/  LOP3.LUT R0, R0, R3, RZ, 0xfc, !PT ;  /* 0x0000000300007212 */ /* 0x000fc800078efcff */
[----:B------:R-:W-:Y:S02]  /*10690*/  PRMT R11, R0, 0x7610, R11 ;  /* 0x00007610000b7816 */ /* 0x000fe4000000000b */
.L_x_2942:
[----:B------:R-:W-:Y:S05]  /*106a0*/  BSYNC B0 ;  /* 0x0000000000007941 */ /* 0x000fea0003800000 */
.L_x_2941:
[----:B------:R-:W-:Y:S01]  /*106b0*/  STG.E.U8 [R22.64], R11 ;  /* 0x0000000b16007986 */ /* 0x000fe2000c101124 */
[----:B------:R-:W-:Y:S05]  /*106c0*/  EXIT ;  /* 0x000000000000794d */ /* 0x000fea0003800000 */
.L_x_2939:
        /* <DEDUP_REMOVED lines=19> */
.L_x_2946:
[----:B------:R-:W-:-:S04]  /*10800*/  LOP3.LUT R2, R3, 0x80000000, RZ, 0xc0, !PT ;  /* 0x8000000003027812 */ /* 0x000fc800078ec0ff */
[----:B------:R-:W-:-:S04]  /*10810*/  SHF.R.U32.HI R3, RZ, 0x18, R2 ;  /* 0x00000018ff037819 */ /* 0x000fc80000011602 */
[----:B------:R-:W-:-:S04]  /*10820*/  LOP3.LUT R0, R0, R3, RZ, 0xfc, !PT ;  /* 0x0000000300007212 */ /* 0x000fc800078efcff */
[----:B------:R-:W-:Y:S02]  /*10830*/  PRMT R11, R0, 0x7610, R11 ;  /* 0x00007610000b7816 */ /* 0x000fe4000000000b */
.L_x_2945:
[----:B------:R-:W-:Y:S05]  /*10840*/  BSYNC B0 ;  /* 0x0000000000007941 */ /* 0x000fea0003800000 */
.L_x_2944:
[----:B------:R-:W-:Y:S01]  /*10850*/  STG.E.U8 [R22.64], R11 ;  /* 0x0000000b16007986 */ /* 0x000fe2000c101124 */
[----:B------:R-:W-:Y:S05]  /*10860*/  EXIT ;  /* 0x000000000000794d */ /* 0x000fea0003800000 */
.L_x_2938:
        /* <DEDUP_REMOVED lines=24> */
.L_x_2921:
        /* <DEDUP_REMOVED lines=19> */
[----:B------:R-:W-:Y:S05]  /*10b20*/  EXIT ;  /* 0x000000000000794d */ /* 0x000fea0003800000 */
.L_x_2948:
[----:B-1----:R-:W0:Y:S02]  /*10b30*/  F2I.U64.F64.TRUNC R16, R16 ;  /* 0x0000001000107311 */ /* 0x002e24000030d800 */
[----:B0-----:R-:W-:Y:S01]  /*10b40*/  STG.E.64 [R22.64], R16 ;  /* 0x0000001016007986 */ /* 0x001fe2000c101b24 */
[----:B------:R-:W-:Y:S05]  /*10b50*/  EXIT ;  /* 0x000000000000794d */ /* 0x000fea0003800000 */
.L_x_2947:
[----:B-1----:R-:W0:Y:S02]  /*10b60*/  F2I.U32.F64.TRUNC R17, R16 ;  /* 0x0000001000117311 */ /* 0x002e24000030d000 */
[----:B0-----:R-:W-:Y:S01]  /*10b70*/  STG.E [R22.64], R17 ;  /* 0x0000001116007986 */ /* 0x001fe2000c101924 */
[----:B------:R-:W-:Y:S05]  /*10b80*/  EXIT ;  /* 0x000000000000794d */ /* 0x000fea0003800000 */
        .weak           $__internal_0_$__cuda_sm20_div_rn_f64_full
        .type           $__internal_0_$__cuda_sm20_div_rn_f64_full,@function
        .size           $__internal_0_$__cuda_sm20_div_rn_f64_full,(.L_x_7080 - $__internal_0_$__cuda_sm20_div_rn_f64_full)
$__internal_0_$__cuda_sm20_div_rn_f64_full:
[C---:B------:R-:W-:Y:S01]  /*10b90*/  FSETP.GEU.AND P0, PT, |R7|.reuse, 1.469367938527859385e-39, PT ;  /* 0x001000000700780b */ /* 0x040fe20003f0e200 */
[----:B------:R-:W-:Y:S01]  /*10ba0*/  IMAD.MOV.U32 R5, RZ, RZ, R11 ;  /* 0x000000ffff057224 */ /* 0x000fe200078e000b */
[C---:B------:R-:W-:Y:S01]  /*10bb0*/  LOP3.LUT R20, R7.reuse, 0x800fffff, RZ, 0xc0, !PT ;  /* 0x800fffff07147812 */ /* 0x040fe200078ec0ff */
[--C-:B------:R-:W-:Y:S01]  /*10bc0*/  IMAD.MOV.U32 R6, RZ, RZ, R4.reuse ;  /* 0x000000ffff067224 */ /* 0x100fe200078e0004 */
[----:B------:R-:W-:Y:S01]  /*10bd0*/  LOP3.LUT R16, R7, 0x7ff00000, RZ, 0xc0, !PT ;  /* 0x7ff0000007107812 */ /* 0x000fe200078ec0ff */
[----:B------:R-:W-:Y:S01]  /*10be0*/  IMAD.MOV.U32 R14, RZ, RZ, 0x1ca00000 ;  /* 0x1ca00000ff0e7424 */ /* 0x000fe200078e00ff */
[C---:B------:R-:W-:Y:S01]  /*10bf0*/  FSETP.GEU.AND P2, PT, |R5|.reuse, 1.469367938527859385e-39, PT ;  /* 0x001000000500780b */ /* 0x040fe20003f4e200 */
[----:B------:R-:W-:Y:S01]  /*10c00*/  IMAD.MOV.U32 R18, RZ, RZ, 0x1 ;  /* 0x00000001ff127424 */ /* 0x000fe200078e00ff */
[----:B------:R-:W-:Y:S01]  /*10c10*/  LOP3.LUT R21, R20, 0x3ff00000, RZ, 0xfc, !PT ;  /* 0x3ff0000014157812 */ /* 0x000fe200078efcff */
[----:B------:R-:W-:Y:S01]  /*10c20*/  IMAD.MOV.U32 R20, RZ, RZ, R4 ;  /* 0x000000ffff147224 */ /* 0x000fe200078e0004 */
[----:B------:R-:W-:Y:S01]  /*10c30*/  LOP3.LUT R3, R5, 0x7ff00000, RZ, 0xc0, !PT ;  /* 0x7ff0000005037812 */ /* 0x000fe200078ec0ff */
[----:B------:R-:W-:Y:S01]  /*10c40*/  IMAD.MOV.U32 R4, RZ, RZ, R8 ;  /* 0x000000ffff047224 */ /* 0x000fe200078e0008 */
[----:B------:R-:W-:Y:S01]  /*10c50*/  BSSY B2, `(.L_x_2949) ;  /* 0x000004f000027945 */ /* 0x000fe20003800000 */
[----:B------:R-:W0:Y:S01]  /*10c60*/  @!P0 DMUL R20, R6, 8.98846567431157953865e+307 ;  /* 0x7fe0000006148828 */ /* 0x000e220000000000 */
[----:B------:R-:W-:Y:S01]  /*10c70*/  ISETP.GE.U32.AND P1, PT, R3, R16, PT ;  /* 0x000000100300720c */ /* 0x000fe20003f26070 */
[----:B------:R-:W-:-:S03]  /*10c80*/  IMAD.MOV.U32 R15, RZ, RZ, R3 ;  /* 0x000000ffff0f7224 */ /* 0x000fc600078e0003 */
[C---:B------:R-:W-:Y:S01]  /*10c90*/  SEL R9, R14.reuse, 0x63400000, !P1 ;  /* 0x634000000e097807 */ /* 0x040fe20004800000 */
[----:B0-----:R-:W0:Y:S01]  /*10ca0*/  MUFU.RCP64H R19, R21 ;  /* 0x0000001500137308 */ /* 0x001e220000001800 */
[----:B------:R-:W-:Y:S01]  /*10cb0*/  @!P2 LOP3.LUT R8, R7, 0x7ff00000, RZ, 0xc0, !PT ;  /* 0x7ff000000708a812 */ /* 0x000fe200078ec0ff */
[----:B------:R-:W-:Y:S01]  /*10cc0*/  @!P2 IMAD.MOV.U32 R10, RZ, RZ, RZ ;  /* 0x000000ffff0aa224 */ /* 0x000fe200078e00ff */
[----:B------:R-:W-:Y:S02]  /*10cd0*/  LOP3.LUT R9, R9, 0x800fffff, R5, 0xf8, !PT ;  /* 0x800fffff09097812 */ /* 0x000fe400078ef805 */
[----:B------:R-:W-:Y:S01]  /*10ce0*/  @!P2 ISETP.GE.U32.AND P3, PT, R3, R8, PT ;  /* 0x000000080300a20c */ /* 0x000fe20003f66070 */
[----:B------:R-:W-:Y:S01]  /*10cf0*/  IMAD.MOV.U32 R8, RZ, RZ, R4 ;  /* 0x000000ffff087224 */ /* 0x000fe200078e0004 */
[----:B------:R-:W-:Y:S02]  /*10d00*/  @!P0 LOP3.LUT R16, R21, 0x7ff00000, RZ, 0xc0, !PT ;  /* 0x7ff0000015108812 */ /* 0x000fe400078ec0ff */
[----:B------:R-:W-:-:S04]  /*10d10*/  @!P2 SEL R11, R14, 0x63400000, !P3 ;  /* 0x634000000e0ba807 */ /* 0x000fc80005800000 */
[----:B------:R-:W-:Y:S01]  /*10d20*/  @!P2 LOP3.LUT R11, R11, 0x80000000, R5, 0xf8, !PT ;  /* 0x800000000b0ba812 */ /* 0x000fe200078ef805 */
[----:B0-----:R-:W0:-:S03]  /*10d30*/  DFMA R12, R18, -R20, 1 ;  /* 0x3ff00000120c742b */ /* 0x001e060000000814 */
[----:B------:R-:W-:-:S03]  /*10d40*/  @!P2 LOP3.LUT R11, R11, 0x100000, RZ, 0xfc, !PT ;  /* 0x001000000b0ba812 */ /* 0x000fc600078efcff */
[----:B0-----:R-:W0:-:S04]  /*10d50*/  DFMA R12, R12, R12, R12 ;  /* 0x0000000c0c0c722b */ /* 0x001e08000000000c */
[----:B------:R-:W1:-:S04]  /*10d60*/  @!P2 DFMA R8, R8, 2, -R10 ;  /* 0x400000000808a82b */ /* 0x000e48000000080a */
[----:B0-----:R0:W2:Y:S02]  /*10d70*/  DFMA R12, R18, R12, R18 ;  /* 0x0000000c120c722b */ /* 0x0010a40000000012 */
[----:B0-----:R-:W-:-:S04]  /*10d80*/  IADD3 R18, R16, -0x1, RZ ;  /* 0xffffffff10127810 */ /* 0x001fc80007ffe0ff */
[----:B-1----:R-:W-:Y:S01]  /*10d90*/  @!P2 LOP3.LUT R15, R9, 0x7ff00000, RZ, 0xc0, !PT ;  /* 0x7ff00000090fa812 */ /* 0x002fe200078ec0ff */
[----:B--2---:R-:W0:-:S03]  /*10da0*/  DFMA R10, R12, -R20, 1 ;  /* 0x3ff000000c0a742b */ /* 0x004e060000000814 */
[----:B------:R-:W-:-:S03]  /*10db0*/  IADD3 R17, R15, -0x1, RZ ;  /* 0xffffffff0f117810 */ /* 0x000fc60007ffe0ff */
[----:B0-----:R-:W0:Y:S01]  /*10dc0*/  DFMA R10, R12, R10, R12 ;  /* 0x0000000a0c0a722b */ /* 0x001e22000000000c */
[----:B------:R-:W-:-:S04]  /*10dd0*/  ISETP.GT.U32.AND P0, PT, R17, 0x7feffffe, PT ;  /* 0x7feffffe1100780c */ /* 0x000fc80003f04070 */
[----:B------:R-:W-:Y:S01]  /*10de0*/  ISETP.GT.U32.OR P0, PT, R18, 0x7feffffe, P0 ;  /* 0x7feffffe1200780c */ /* 0x000fe20000704470 */
[----:B0-----:R-:W0:-:S06]  /*10df0*/  DMUL R12, R10, R8 ;  /* 0x000000080a0c7228 */ /* 0x001e0c0000000000 */
[----:B0-----:R-:W0:-:S06]  /*10e00*/  DFMA R28, R12, -R20, R8 ;  /* 0x800000140c1c722b */ /* 0x001e0c0000000008 */
[----:B0-----:R0:W1:Y:S01]  /*10e10*/  DFMA R28, R10, R28, R12 ;  /* 0x0000001c0a1c722b */ /* 0x001062000000000c */
[----:B------:R-:W-:Y:S05]  /*10e20*/  @P0 BRA `(.L_x_2950) ;  /* 0x000001c000000947 */ /* 0x000fea0003800000 */
[----:B0-----:R-:W-:-:S04]  /*10e30*/  LOP3.LUT R10, R7, 0x7ff00000, RZ, 0xc0, !PT ;  /* 0x7ff00000070a7812 */ /* 0x001fc800078ec0ff */
[C---:B------:R-:W-:Y:S01]  /*10e40*/  ISETP.GE.U32.AND P0, PT, R3.reuse, R10, PT ;  /* 0x0000000a0300720c */ /* 0x040fe20003f06070 */
[----:B------:R-:W-:-:S03]  /*10e50*/  IMAD.IADD R4, R3, 0x1, -R10 ;  /* 0x0000000103047824 */ /* 0x000fc600078e0a0a */
[----:B------:R-:W-:Y:S02]  /*10e60*/  SEL R14, R14, 0x63400000, !P0 ;  /* 0x634000000e0e7807 */ /* 0x000fe40004000000 */
[----:B------:R-:W-:-:S04]  /*10e70*/  IMNMX R4, R4, -0x46a00000, !PT ;  /* 0xb960000004047817 */ /* 0x000fc80007800200 */
[----:B------:R-:W-:Y:S01]  /*10e80*/  IMNMX R3, R4, 0x46a00000, PT ;  /* 0x46a0000004037817 */ /* 0x000fe20003800200 */
[----:B------:R-:W-:-:S04]  /*10e90*/  IMAD.MOV.U32 R4, RZ, RZ, RZ ;  /* 0x000000ffff047224 */ /* 0x000fc800078e00ff */
[----:B------:R-:W-:-:S05]  /*10ea0*/  IMAD.IADD R3, R3, 0x1, -R14 ;  /* 0x0000000103037824 */ /* 0x000fca00078e0a0e */
[----:B------:R-:W-:-:S06]  /*10eb0*/  IADD3 R5, R3, 0x7fe00000, RZ ;  /* 0x7fe0000003057810 */ /* 0x000fcc0007ffe0ff */
[----:B-1----:R-:W0:-:S10]  /*10ec0*/  DMUL R10, R28, R4 ;  /* 0x000000041c0a7228 */ /* 0x002e140000000000 */
[----:B0-----:R-:W-:-:S13]  /*10ed0*/  FSETP.GTU.AND P0, PT, |R11|, 1.469367938527859385e-39, PT ;  /* 0x001000000b00780b */ /* 0x001fda0003f0c200 */
[----:B------:R-:W-:Y:S05]  /*10ee0*/  @P0 BRA `(.L_x_2951) ;  /* 0x0000025000000947 */ /* 0x000fea0003800000 */
[----:B------:R-:W0:-:S06]  /*10ef0*/  DFMA R8, R28, -R20, R8 ;  /* 0x800000141c08722b */ /* 0x000e0c0000000008 */
[----:B0-----:R-:W-:-:S04]  /*10f00*/  IMAD.MOV.U32 R8, RZ, RZ, RZ ;  /* 0x000000ffff087224 */ /* 0x001fc800078e00ff */
[C---:B------:R-:W-:Y:S02]  /*10f10*/  FSETP.NEU.AND P0, PT, R9.reuse, RZ, PT ;  /* 0x000000ff0900720b */ /* 0x040fe40003f0d000 */
[----:B------:R-:W-:-:S04]  /*10f20*/  LOP3.LUT R7, R9, 0x80000000, R7, 0x48, !PT ;  /* 0x8000000009077812 */ /* 0x000fc800078e4807 */
[----:B------:R-:W-:-:S07]  /*10f30*/  LOP3.LUT R9, R7, R5, RZ, 0xfc, !PT ;  /* 0x0000000507097212 */ /* 0x000fce00078efcff */
[----:B------:R-:W-:Y:S05]  /*10f40*/  @!P0 BRA `(.L_x_2951) ;  /* 0x000001f000008947 */ /* 0x000fea0003800000 */
[----:B------:R-:W-:Y:S01]  /*10f50*/  IMAD.MOV R5, RZ, RZ, -R3 ;  /* 0x000000ffff057224 */ /* 0x000fe200078e0a03 */
[----:B------:R-:W0:Y:S01]  /*10f60*/  DMUL.RP R8, R28, R8 ;  /* 0x000000081c087228 */ /* 0x000e220000008000 */
[----:B------:R-:W-:Y:S01]  /*10f70*/  IMAD.MOV.U32 R4, RZ, RZ, RZ ;  /* 0x000000ffff047224 */ /* 0x000fe200078e00ff */
[----:B------:R-:W-:-:S05]  /*10f80*/  IADD3 R3, -R3, -0x43300000, RZ ;  /* 0xbcd0000003037810 */ /* 0x000fca0007ffe1ff */
[----:B------:R-:W1:-:S03]  /*10f90*/  DFMA R4, R10, -R4, R28 ;  /* 0x800000040a04722b */ /* 0x000e46000000001c */
[----:B0-----:R-:W-:-:S07]  /*10fa0*/  LOP3.LUT R7, R9, R7, RZ, 0x3c, !PT ;  /* 0x0000000709077212 */ /* 0x001fce00078e3cff */
[----:B-1----:R-:W-:-:S04]  /*10fb0*/  FSETP.NEU.AND P0, PT, |R5|, R3, PT ;  /* 0x000000030500720b */ /* 0x002fc80003f0d200 */
[----:B------:R-:W-:Y:S02]  /*10fc0*/  FSEL R10, R8, R10, !P0 ;  /* 0x0000000a080a7208 */ /* 0x000fe40004000000 */
[----:B------:R-:W-:Y:S01]  /*10fd0*/  FSEL R11, R7, R11, !P0 ;  /* 0x0000000b070b7208 */ /* 0x000fe20004000000 */
[----:B------:R-:W-:Y:S05]  /*10fe0*/  BRA `(.L_x_2951) ;  /* 0x0000015000007947 */ /* 0x000fea0003800000 */
.L_x_2950:
[----:B------:R-:W2:-:S14]  /*10ff0*/  DSETP.NAN.AND P0, PT, R4, R4, PT ;  /* 0x000000040400722a */ /* 0x000e9c0003f08000 */
[----:B--2---:R-:W-:Y:S05]  /*11000*/  @P0 BRA `(.L_x_2952) ;  /* 0x0000011000000947 */ /* 0x004fea0003800000 */
[----:B------:R-:W2:-:S14]  /*11010*/  DSETP.NAN.AND P0, PT, R6, R6, PT ;  /* 0x000000060600722a */ /* 0x000e9c0003f08000 */
[----:B--2---:R-:W-:Y:S05]  /*11020*/  @P0 BRA `(.L_x_2953) ;  /* 0x000000c000000947 */ /* 0x004fea0003800000 */
[----:B------:R-:W-:Y:S01]  /*11030*/  ISETP.NE.AND P0, PT, R15, R16, PT ;  /* 0x000000100f00720c */ /* 0x000fe20003f05270 */
[----:B0-----:R-:W-:Y:S02]  /*11040*/  IMAD.MOV.U32 R10, RZ, RZ, 0x0 ;  /* 0x00000000ff0a7424 */ /* 0x001fe400078e00ff */
[----:B------:R-:W-:-:S10]  /*11050*/  IMAD.MOV.U32 R11, RZ, RZ, -0x80000 ;  /* 0xfff80000ff0b7424 */ /* 0x000fd400078e00ff */
[----:B------:R-:W-:Y:S05]  /*11060*/  @!P0 BRA `(.L_x_2951) ;  /* 0x000000d000008947 */ /* 0x000fea0003800000 */
[----:B------:R-:W-:Y:S02]  /*11070*/  ISETP.NE.AND P0, PT, R15, 0x7ff00000, PT ;  /* 0x7ff000000f00780c */ /* 0x000fe40003f05270 */
[----:B------:R-:W-:Y:S02]  /*11080*/  LOP3.LUT R11, R5, 0x80000000, R7, 0x48, !PT ;  /* 0x80000000050b7812 */ /* 0x000fe400078e4807 */
[----:B------:R-:W-:-:S13]  /*11090*/  ISETP.EQ.OR P0, PT, R16, RZ, !P0 ;  /* 0x000000ff1000720c */ /* 0x000fda0004702670 */
[----:B------:R-:W-:Y:S01]  /*110a0*/  @P0 LOP3.LUT R3, R11, 0x7ff00000, RZ, 0xfc, !PT ;  /* 0x7ff000000b030812 */ /* 0x000fe200078efcff */
[----:B------:R-:W-:Y:S02]  /*110b0*/  @!P0 IMAD.MOV.U32 R10, RZ, RZ, RZ ;  /* 0x000000ffff0a8224 */ /* 0x000fe400078e00ff */
[----:B------:R-:W-:Y:S02]  /*110c0*/  @P0 IMAD.MOV.U32 R10, RZ, RZ, RZ ;  /* 0x000000ffff0a0224 */ /* 0x000fe400078e00ff */
[----:B------:R-:W-:Y:S01]  /*110d0*/  @P0 IMAD.MOV.U32 R11, RZ, RZ, R3 ;  /* 0x000000ffff0b0224 */ /* 0x000fe200078e0003 */
[----:B------:R-:W-:Y:S05]  /*110e0*/  BRA `(.L_x_2951) ;  /* 0x0000005000007947 */ /* 0x000fea0003800000 */
.L_x_2953:
[----:B0-----:R-:W-:Y:S01]  /*110f0*/  LOP3.LUT R11, R7, 0x80000, RZ, 0xfc, !PT ;  /* 0x00080000070b7812 */ /* 0x001fe200078efcff */
[----:B------:R-:W-:Y:S01]  /*11100*/  IMAD.MOV.U32 R10, RZ, RZ, R6 ;  /* 0x000000ffff0a7224 */ /* 0x000fe200078e0006 */
[----:B------:R-:W-:Y:S05]  /*11110*/  BRA `(.L_x_2951) ;  /* 0x0000002000007947 */ /* 0x000fea0003800000 */
.L_x_2952:
[----:B0-----:R-:W-:Y:S01]  /*11120*/  LOP3.LUT R11, R5, 0x80000, RZ, 0xfc, !PT ;  /* 0x00080000050b7812 */ /* 0x001fe200078efcff */
[----:B------:R-:W-:Y:S02]  /*11130*/  IMAD.MOV.U32 R10, RZ, RZ, R4 ;  /* 0x000000ffff0a7224 */ /* 0x000fe400078e0004 */
.L_x_2951:
[----:B------:R-:W-:Y:S05]  /*11140*/  BSYNC B2 ;  /* 0x0000000000027941 */ /* 0x000fea0003800000 */
.L_x_2949:
[----:B------:R-:W-:Y:S02]  /*11150*/  IMAD.MOV.U32 R4, RZ, RZ, R0 ;  /* 0x000000ffff047224 */ /* 0x000fe400078e0000 */
[----:B------:R-:W-:-:S02]  /*11160*/  IMAD.MOV.U32 R5, RZ, RZ, 0x0 ;  /* 0x00000000ff057424 */ /* 0x000fc400078e00ff */
[----:B------:R-:W-:Y:S02]  /*11170*/  IMAD.MOV.U32 R16, RZ, RZ, R10 ;  /* 0x000000ffff107224 */ /* 0x000fe400078e000a */
[----:B------:R-:W-:Y:S01]  /*11180*/  IMAD.MOV.U32 R17, RZ, RZ, R11 ;  /* 0x000000ffff117224 */ /* 0x000fe200078e000b */
[----:B------:R-:W-:Y:S06]  /*11190*/  RET.REL.NODEC R4 `(_ZN2at6native18elementwise_kernelILi128ELi4EZNS0_15gpu_kernel_implIZZZNS0_65_GLOBAL__N__cd49fe81_27_ActivationSoftplusKernel_cu_9e10b42f_309424softplus_backward_kernelERNS_18TensorIteratorBaseERKN3c106ScalarES9_ENKUlvE_clEvENKUlvE_clEvEUlddE_EEvS5_RKT_EUliE_EEviT1_) ;  /* 0xfffeee6004007950 */ /* 0x000fec0003c3ffff */
.L_x_2954:
        /* <DEDUP_REMOVED lines=14> */
.L_x_7080:


//--------------------- .text._ZN2at6native27unrolled_elementwise_kernelIZZZNS0_65_GLOBAL__N__cd49fe81_27_ActivationSoftplusKernel_cu_9e10b42f_309424softplus_backward_kernelERNS_18TensorIteratorBaseERKN3c106ScalarES8_ENKUlvE_clEvENKUlvE_clEvEUlddE_St5arrayIPcLm3EELi4E23TrivialOffsetCalculatorILi2EjESF_ILi1EjENS0_6memory12LoadWithCastILi2EEENSI_13StoreWithCastILi1EEEEEviT_T0_T2_T3_T4_T5_ --------------------------
	.section	.text._ZN2at6native27unrolled_elementwise_kernelIZZZNS0_65_GLOBAL__N__cd49fe81_27_ActivationSoftplusKernel_cu_9e10b42f_309424softplus_backward_kernelERNS_18TensorIteratorBaseERKN3c106ScalarES8_ENKUlvE_clEvENKUlvE_clEvEUlddE_St5arrayIPcLm3EELi4E23TrivialOffsetCalculatorILi2EjESF_ILi1EjENS0_6memory12LoadWithCastILi2EEENSI_13StoreWithCastILi1EEEEEviT_T0_T2_T3_T4_T5_,"ax",@progbits
	.sectioninfo	@"SHI_REGISTERS=40"
	.align	128
        .global         _ZN2at6native27unrolled_elementwise_kernelIZZZNS0_65_GLOBAL__N__cd49fe81_27_ActivationSoftplusKernel_cu_9e10b42f_309424softplus_backward_kernelERNS_18TensorIteratorBaseERKN3c106ScalarES8_ENKUlvE_clEvENKUlvE_clEvEUlddE_St5arrayIPcLm3EELi4E23TrivialOffsetCalculatorILi2EjESF_ILi1EjENS0_6memory12LoadWithCastILi2EEENSI_13StoreWithCastILi1EEEEEviT_T0_T2_T3_T4_T5_
        .type           _ZN2at6native27unrolled_elementwise_kernelIZZZNS0_65_GLOBAL__N__cd49fe81_27_ActivationSoftplusKernel_cu_9e10b42f_309424softplus_backward_kernelERNS_18TensorIteratorBaseERKN3c106ScalarES8_ENKUlvE_clEvENKUlvE_clEvEUlddE_St5arrayIPcLm3EELi4E23TrivialOffsetCalculatorILi2EjESF_ILi1EjENS0_6memory12LoadWithCastILi2EEENSI_13StoreWithCastILi1EEEEEviT_T0_T2_T3_T4_T5_,@function
        .size           _ZN2at6native27unrolled_elementwise_kernelIZZZNS0_65_GLOBAL__N__cd49fe81_27_ActivationSoftplusKernel_cu_9e10b42f_309424softplus_backward_kernelERNS_18TensorIteratorBaseERKN3c106ScalarES8_ENKUlvE_clEvENKUlvE_clEvEUlddE_St5arrayIPcLm3EELi4E23TrivialOffsetCalculatorILi2EjESF_ILi1EjENS0_6memory12LoadWithCastILi2EEENSI_13StoreWithCastILi1EEEEEviT_T0_T2_T3_T4_T5_,(.L_x_7081 - _ZN2at6native27unrolled_elementwise_kernelIZZZNS0_65_GLOBAL__N__cd49fe81_27_ActivationSoftplusKernel_cu_9e10b42f_309424softplus_backward_kernelERNS_18TensorIteratorBaseERKN3c106ScalarES8_ENKUlvE_clEvENKUlvE_clEvEUlddE_St5arrayIPcLm3EELi4E23TrivialOffsetCalculatorILi2EjESF_ILi1EjENS0_6memory12LoadWithCastILi2EEENSI_13StoreWithCastILi1EEEEEviT_T0_T2_T3_T4_T5_)
        .other          _ZN2at6native27unrolled_elementwise_kernelIZZZNS0_65_GLOBAL__N__cd49fe81_27_ActivationSoftplusKernel_cu_9e10b42f_309424softplus_backward_kernelERNS_18TensorIteratorBaseERKN3c106ScalarES8_ENKUlvE_clEvENKUlvE_clEvEUlddE_St5arrayIPcLm3EELi4E23TrivialOffsetCalculatorILi2EjESF_ILi1EjENS0_6memory12LoadWithCastILi2EEENSI_13StoreWithCastILi1EEEEEviT_T0_T2_T3_T4_T5_,@"STO_CUDA_ENTRY STV_DEFAULT"
_ZN2at6native27unrolled_elementwise_kernelIZZZNS0_65_GLOBAL__N__cd49fe81_27_ActivationSoftplusKernel_cu_9e10b42f_309424softplus_backward_kernelERNS_18TensorIteratorBaseERKN3c106ScalarES8_ENKUlvE_clEvENKUlvE_clEvEUlddE_St5arrayIPcLm3EELi4E23TrivialOffsetCalculatorILi2EjESF_ILi1EjENS0_6memory12LoadWithCastILi2EEENSI_13StoreWithCastILi1EEEEEviT_T0_T2_T3_T4_T5_:
.text._ZN2at6native27unrolled_elementwise_kernelIZZZNS0_65_GLOBAL__N__cd49fe81_27_ActivationSoftplusKernel_cu_9e10b42f_309424softplus_backward_kernelERNS_18TensorIteratorBaseERKN3c106ScalarES8_ENKUlvE_clEvENKUlvE_clEvEUlddE_St5arrayIPcLm3EELi4E23TrivialOffsetCalculatorILi2EjESF_ILi1EjENS0_6memory12LoadWithCastILi2EEENSI_13StoreWithCastILi1EEEEEviT_T0_T2_T3_T4_T5_:
[----:B------:R-:W-:Y:S02]  /*0000*/  IMAD.MOV.U32 R1, RZ, RZ, c[0x0][0x28] ;  /* 0x00000a00ff017624 */ /* 0x000fe400078e00ff */
[----:B------:R-:W0:Y:S01]  /*0010*/  S2R R36, SR_CTAID.X ;  /* 0x0000000000247919 */ /* 0x000e220000002500 */
[----:B------:R-:W-:Y:S01]  /*0020*/  IMAD.MOV.U32 R3, RZ, RZ, -0x200 ;  /* 0xfffffe00ff037424 */ /* 0x000fe200078e00ff */
[----:B------:R-:W1:Y:S01]  /*0030*/  LDC.U8 R35, c[0x0][0x19c] ;  /* 0x00006700ff237b82 */ /* 0x000e620000000000 */
[----:B------:R-:W-:Y:S01]  /*0040*/  ULDC.64 UR36, c[0x0][0x118] ;  /* 0x0000460000247ab9 */ /* 0x000fe20000000a00 */
[----:B------:R-:W2:Y:S01]  /*0050*/  S2R R37, SR_TID.X ;  /* 0x0000000000257919 */ /* 0x000ea20000002100 */
[----:B------:R-:W-:Y:S01]  /*0060*/  BSSY B6, `(.L_x_2955) ;  /* 0x00001f2000067945 */ /* 0x000fe20003800000 */
[----:B------:R-:W-:Y:S01]  /*0070*/  CS2R R30, SRZ ;  /* 0x00000000001e7805 */ /* 0x000fe2000001ff00 */
[----:B------:R-:W-:Y:S01]  /*0080*/  CS2R R32, SRZ ;  /* 0x0000000000207805 */ /* 0x000fe2000001ff00 */
[----:B------:R-:W-:Y:S02]  /*0090*/  CS2R R28, SRZ ;  /* 0x00000000001c7805 */ /* 0x000fe4000001ff00 */
[----:B------:R-:W3:Y:S01]  /*00a0*/  LDC.U8 R34, c[0x0][0x19d] ;  /* 0x00006740ff227b82 */ /* 0x000ee20000000000 */
        /* <DEDUP_REMOVED lines=21> */
.L_x_2960:
[----:B------:R-:W2:Y:S02]  /*0200*/  LDG.E.U8 R4, [R4.64] ;  /* 0x0000002404047981 */ /* 0x000ea4000c1e1100 */
[----:B--2---:R0:W1:Y:S01]  /*0210*/  I2F.F64.U16 R28, R4 ;  /* 0x00000004001c7312 */ /* 0x0040620000101800 */
[----:B------:R-:W-:Y:S05]  /*0220*/  BRA `(.L_x_2962) ;  /* 0x00000e0000007947 */ /* 0x000fea0003800000 */
.L_x_2959:
        /* <DEDUP_REMOVED lines=9> */
.L_x_2964:
[----:B------:R-:W2:Y:S02]  /*02c0*/  LDG.E R4, [R4.64] ;  /* 0x0000002404047981 */ /* 0x000ea4000c1e1900 */
[----:B--2---:R0:W1:Y:S01]  /*02d0*/  I2F.F64 R28, R4 ;  /* 0x00000004001c7312 */ /* 0x0040620000201c00 */
[----:B------:R-:W-:Y:S05]  /*02e0*/  BRA `(.L_x_2962) ;  /* 0x00000d4000007947 */ /* 0x000fea0003800000 */
.L_x_2963:
[----:B------:R-:W2:Y:S02]  /*02f0*/  LDG.E.U16 R4, [R4.64] ;  /* 0x0000002404047981 */ /* 0x000ea4000c1e1500 */
[----:B--2---:R0:W1:Y:S01]  /*0300*/  I2F.F64.S16 R28, R4 ;  /* 0x00000004001c7312 */ /* 0x0040620000101c00 */
[----:B------:R-:W-:Y:S05]  /*0310*/  BRA `(.L_x_2962) ;  /* 0x00000d1000007947 */ /* 0x000fea0003800000 */
.L_x_2958:
        /* <DEDUP_REMOVED lines=10> */
.L_x_2966:
[----:B------:R-:W2:Y:S02]  /*03c0*/  LDG.E.U16 R0, [R4.64] ;  /* 0x0000002404007981 */ /* 0x000ea4000c1e1500 */
[----:B--2---:R-:W-:-:S05]  /*03d0*/  HADD2.F32 R0, -RZ, R0.H0_H0 ;  /* 0x20000000ff007230 */ /* 0x004fca0000004100 */
[----:B------:R-:W-:-:S04]  /*03e0*/  FMUL.FTZ R0, R0, 1 ;  /* 0x3f80000000007820 */ /* 0x000fc80000410000 */
[----:B------:R0:W1:Y:S01]  /*03f0*/  F2F.F64.F32 R28, R0 ;  /* 0x00000000001c7310 */ /* 0x0000620000201800 */
[----:B------:R-:W-:Y:S05]  /*0400*/  BRA `(.L_x_2962) ;  /* 0x00000c2000007947 */ /* 0x000fea0003800000 */
.L_x_2965:
        /* <DEDUP_REMOVED lines=10> */
.L_x_2968:
[----:B------:R-:W2:Y:S02]  /*04b0*/  LDG.E.U16 R4, [R4.64] ;  /* 0x0000002404047981 */ /* 0x000ea4000c1e1500 */
[----:B--2---:R-:W-:-:S05]  /*04c0*/  HADD2.F32 R0, -RZ, R4.H0_H0 ;  /* 0x20000004ff007230 */ /* 0x004fca0000004100 */
[----:B------:R-:W-:-:S04]  /*04d0*/  FMUL.FTZ R0, R0, 1 ;  /* 0x3f80000000007820 */ /* 0x000fc80000410000 */
[----:B------:R0:W1:Y:S01]  /*04e0*/  F2F.F64.F32 R28, R0 ;  /* 0x00000000001c7310 */ /* 0x0000620000201800 */
[----:B------:R-:W-:Y:S05]  /*04f0*/  BRA `(.L_x_2962) ;  /* 0x00000b3000007947 */ /* 0x000fea0003800000 */
.L_x_2967:
[----:B------:R0:W5:Y:S01]  /*0500*/  LDG.E.64 R28, [R4.64] ;  /* 0x00000024041c7981 */ /* 0x000162000c1e1b00 */
[----:B------:R-:W-:Y:S05]  /*0510*/  BRA `(.L_x_2962) ;  /* 0x00000b1000007947 */ /* 0x000fea0003800000 */
.L_x_2957:
        /* <DEDUP_REMOVED lines=13> */
.L_x_2971:
[----:B------:R0:W5:Y:S01]  /*05f0*/  LDG.E.64 R28, [R4.64] ;  /* 0x00000024041c7981 */ /* 0x000162000c1e1b00 */
[----:B------:R-:W-:Y:S05]  /*0600*/  BRA `(.L_x_2962) ;  /* 0x00000a2000007947 */ /* 0x000fea0003800000 */
.L_x_2970:
        /* <DEDUP_REMOVED lines=28> */
.L_x_2973:
        /* <DEDUP_REMOVED lines=16> */
.L_x_2972:
[----:B------:R-:W2:Y:S02]  /*08d0*/  LDG.E.U16 R0, [R4.64] ;  /* 0x0000002404007981 */ /* 0x000ea4000c1e1500 */
[----:B--2---:R-:W-:-:S05]  /*08e0*/  PRMT R0, RZ, 0x5410, R0 ;  /* 0x00005410ff007816 */ /* 0x004fca0000000000 */
[----:B------:R-:W-:-:S04]  /*08f0*/  FMUL.FTZ R0, R0, 1 ;  /* 0x3f80000000007820 */ /* 0x000fc80000410000 */
[----:B------:R0:W1:Y:S01]  /*0900*/  F2F.F64.F32 R28, R0 ;  /* 0x00000000001c7310 */ /* 0x0000620000201800 */
[----:B------:R-:W-:Y:S05]  /*0910*/  BRA `(.L_x_2962) ;  /* 0x0000071000007947 */ /* 0x000fea0003800000 */
.L_x_2969:
        /* <DEDUP_REMOVED lines=11> */
.L_x_2976:
        /* <DEDUP_REMOVED lines=21> */
.L_x_2980:
[----:B------:R-:W-:Y:S05]  /*0b20*/  BSYNC B1 ;  /* 0x0000000000017941 */ /* 0x000fea0003800000 */
.L_x_2979:
[----:B------:R-:W-:Y:S01]  /*0b30*/  LEA R5, R0, 0x3b800000, 0x17 ;  /* 0x3b80000000057811 */ /* 0x000fe200078eb8ff */
[----:B------:R-:W-:-:S05]  /*0b40*/  IMAD.SHL.U32 R0, R3, 0x100000, RZ ;  /* 0x0010000003007824 */ /* 0x000fca00078e00ff */
[----:B------:R-:W-:Y:S02]  /*0b50*/  LOP3.LUT R0, R5, R0, R6, 0xfe, !PT ;  /* 0x0000000005007212 */ /* 0x000fe400078efe06 */
.L_x_2978:
[----:B------:R-:W-:Y:S05]  /*0b60*/  BSYNC B0 ;  /* 0x0000000000007941 */ /* 0x000fea0003800000 */
.L_x_2977:
[----:B------:R-:W-:-:S04]  /*0b70*/  FMUL.FTZ R0, R0, 1 ;  /* 0x3f80000000007820 */ /* 0x000fc80000410000 */
[----:B------:R0:W1:Y:S01]  /*0b80*/  F2F.F64.F32 R28, R0 ;  /* 0x00000000001c7310 */ /* 0x0000620000201800 */
[----:B------:R-:W-:Y:S05]  /*0b90*/  BRA `(.L_x_2962) ;  /* 0x0000049000007947 */ /* 0x000fea0003800000 */
.L_x_2975:
        /* <DEDUP_REMOVED lines=21> */
.L_x_2984:
[----:B------:R-:W-:Y:S05]  /*0cf0*/  BSYNC B1 ;  /* 0x0000000000017941 */ /* 0x000fea0003800000 */
.L_x_2983:
[----:B------:R-:W-:Y:S01]  /*0d00*/  LEA R5, R0, 0x37800000, 0x17 ;  /* 0x3780000000057811 */ /* 0x000fe200078eb8ff */
[----:B------:R-:W-:-:S05]  /*0d10*/  IMAD.SHL.U32 R0, R3, 0x200000, RZ ;  /* 0x0020000003007824 */ /* 0x000fca00078e00ff */
[----:B------:R-:W-:Y:S02]  /*0d20*/  LOP3.LUT R0, R5, R0, R6, 0xfe, !PT ;  /* 0x0000000005007212 */ /* 0x000fe400078efe06 */
.L_x_2982:
[----:B------:R-:W-:Y:S05]  /*0d30*/  BSYNC B0 ;  /* 0x0000000000007941 */ /* 0x000fea0003800000 */
.L_x_2981:
[----:B------:R-:W-:-:S04]  /*0d40*/  FMUL.FTZ R0, R0, 1 ;  /* 0x3f80000000007820 */ /* 0x000fc80000410000 */
[----:B------:R0:W1:Y:S01]  /*0d50*/  F2F.F64.F32 R28, R0 ;  /* 0x00000000001c7310 */ /* 0x0000620000201800 */
[----:B------:R-:W-:Y:S05]  /*0d60*/  BRA `(.L_x_2962) ;  /* 0x000002c000007947 */ /* 0x000fea0003800000 */
.L_x_2974:
        /* <DEDUP_REMOVED lines=14> */
.L_x_2988:
[----:B------:R-:W-:Y:S05]  /*0e50*/  BSYNC B0 ;  /* 0x0000000000007941 */ /* 0x000fea0003800000 */
.L_x_2987:
[----:B------:R-:W-:-:S04]  /*0e60*/  FMUL.FTZ R0, R0, 1 ;  /* 0x3f80000000007820 */ /* 0x000fc80000410000 */
[----:B------:R0:W1:Y:S01]  /*0e70*/  F2F.F64.F32 R28, R0 ;  /* 0x00000000001c7310 */ /* 0x0000620000201800 */
[----:B------:R-:W-:Y:S05]  /*0e80*/  BRA `(.L_x_2962) ;  /* 0x000001a000007947 */ /* 0x000fea0003800000 */
.L_x_2961:
        /* <DEDUP_REMOVED lines=21> */
.L_x_2986:
[----:B------:R-:W2:Y:S02]  /*0fe0*/  LDG.E.64 R28, [R4.64] ;  /* 0x00000024041c7981 */ /* 0x000ea4000c1e1b00 */
[----:B--2---:R-:W0:Y:S01]  /*0ff0*/  I2F.F64.U64 R28, R28 ;  /* 0x0000001c001c7312 */ /* 0x004e220000301800 */
[----:B------:R-:W-:Y:S05]  /*1000*/  BRA `(.L_x_2962) ;  /* 0x0000002000007947 */ /* 0x000fea0003800000 */
.L_x_2985:
[----:B------:R-:W2:Y:S02]  /*1010*/  LDG.E R4, [R4.64] ;  /* 0x0000002404047981 */ /* 0x000ea4000c1e1900 */
[----:B--2---:R0:W1:Y:S02]  /*1020*/  I2F.F64.U32 R28, R4 ;  /* 0x00000004001c7312 */ /* 0x0040640000201800 */
.L_x_2962:
[----:B0-----:R-:W-:Y:S01]  /*1030*/  PRMT R0, R34, 0x9910, RZ ;  /* 0x0000991022007816 */ /* 0x001fe200000000ff */
[----:B------:R-:W-:-:S03]  /*1040*/  IMAD R4, R37, c[0x0][0x1a4], RZ ;  /* 0x0000690025047a24 */ /* 0x000fc600078e02ff */
        /* <DEDUP_REMOVED lines=13> */
[----:B--2---:R0:W2:Y:S01]  /*1120*/  I2F.F64.S16 R30, R4 ;  /* 0x00000004001e7312 */ /* 0x0040a20000101c00 */
[----:B------:R-:W-:Y:S05]  /*1130*/  BRA `(.L_x_2994) ;  /* 0x00000e2000007947 */ /* 0x000fea0003800000 */
.L_x_2992:
[----:B------:R-:W2:Y:S02]  /*1140*/  LDG.E.U8 R4, [R4.64] ;  /* 0x0000002404047981 */ /* 0x000ea4000c1e1100 */
[----:B--2---:R0:W2:Y:S01]  /*1150*/  I2F.F64.U16 R30, R4 ;  /* 0x00000004001e7312 */ /* 0x0040a20000101800 */
[----:B------:R-:W-:Y:S05]  /*1160*/  BRA `(.L_x_2994) ;  /* 0x00000df000007947 */ /* 0x000fea0003800000 */
.L_x_2991:
        /* <DEDUP_REMOVED lines=9> */
.L_x_2996:
[----:B------:R-:W2:Y:S02]  /*1200*/  LDG.E R4, [R4.64] ;  /* 0x0000002404047981 */ /* 0x000ea4000c1e1900 */
[----:B--2---:R0:W2:Y:S01]  /*1210*/  I2F.F64 R30, R4 ;  /* 0x00000004001e7312 */ /* 0x0040a20000201c00 */
[----:B------:R-:W-:Y:S05]  /*1220*/  BRA `(.L_x_2994) ;  /* 0x00000d3000007947 */ /* 0x000fea0003800000 */
.L_x_2995:
[----:B------:R-:W2:Y:S02]  /*1230*/  LDG.E.U16 R4, [R4.64] ;  /* 0x0000002404047981 */ /* 0x000ea4000c1e1500 */
[----:B--2---:R0:W2:Y:S01]  /*1240*/  I2F.F64.S16 R30, R4 ;  /* 0x00000004001e7312 */ /* 0x0040a20000101c00 */
[----:B------:R-:W-:Y:S05]  /*1250*/  BRA `(.L_x_2994) ;  /* 0x00000d0000007947 */ /* 0x000fea0003800000 */
.L_x_2990:
        /* <DEDUP_REMOVED lines=10> */
.L_x_2998:
[----:B------:R-:W2:Y:S02]  /*1300*/  LDG.E.U16 R0, [R4.64] ;  /* 0x0000002404007981 */ /* 0x000ea4000c1e1500 */
[----:B--2---:R-:W-:-:S05]  /*1310*/  HADD2.F32 R0, -RZ, R0.H0_H0 ;  /* 0x20000000ff007230 */ /* 0x004fca0000004100 */
[----:B------:R-:W-:-:S04]  /*1320*/  FMUL.FTZ R0, R0, 1 ;  /* 0x3f80000000007820 */ /* 0x000fc80000410000 */
[----:B------:R0:W2:Y:S01]  /*1330*/  F2F.F64.F32 R30, R0 ;  /* 0x00000000001e7310 */ /* 0x0000a20000201800 */
[----:B------:R-:W-:Y:S05]  /*1340*/  BRA `(.L_x_2994) ;  /* 0x00000c1000007947 */ /* 0x000fea0003800000 */
.L_x_2997:
        /* <DEDUP_REMOVED lines=10> */
.L_x_3000:
[----:B------:R-:W2:Y:S02]  /*13f0*/  LDG.E.U16 R4, [R4.64] ;  /* 0x0000002404047981 */ /* 0x000ea4000c1e1500 */
[----:B--2---:R-:W-:-:S05]  /*1400*/  HADD2.F32 R0, -RZ, R4.H0_H0 ;  /* 0x20000004ff007230 */ /* 0x004fca0000004100 */
[----:B------:R-:W-:-:S04]  /*1410*/  FMUL.FTZ R0, R0, 1 ;  /* 0x3f80000000007820 */ /* 0x000fc80000410000 */
[----:B------:R0:W2:Y:S01]  /*1420*/  F2F.F64.F32 R30, R0 ;  /* 0x00000000001e7310 */ /* 0x0000a20000201800 */
[----:B------:R-:W-:Y:S05]  /*1430*/  BRA `(.L_x_2994) ;  /* 0x00000b2000007947 */ /* 0x000fea0003800000 */
.L_x_2999:
[----:B------:R0:W5:Y:S01]  /*1440*/  LDG.E.64 R30, [R4.64] ;  /* 0x00000024041e7981 */ /* 0x000162000c1e1b00 */
[----:B------:R-:W-:Y:S05]  /*1450*/  BRA `(.L_x_2994) ;  /* 0x00000b0000007947 */ /* 0x000fea0003800000 */
.L_x_2989:
        /* <DEDUP_REMOVED lines=13> */
.L_x_3003:
[----:B------:R0:W5:Y:S01]  /*1530*/  LDG.E.64 R30, [R4.64] ;  /* 0x00000024041e7981 */ /* 0x000162000c1e1b00 */
[----:B------:R-:W-:Y:S05]  /*1540*/  BRA `(.L_x_2994) ;  /* 0x00000a1000007947 */ /* 0x000fea0003800000 */
.L_x_3002:
        /* <DEDUP_REMOVED lines=26> */
[----:B------:R0:W2:Y:S01]  /*16f0*/  F2F.F64.F32 R30, R7 ;  /* 0x00000007001e7310 */ /* 0x0000a20000201800 */
[----:B------:R-:W-:Y:S05]  /*1700*/  BRA `(.L_x_2994) ;  /* 0x0000085000007947 */ /* 0x000fea0003800000 */
.L_x_3005:
        /* <DEDUP_REMOVED lines=15> */
.L_x_3004:
[----:B------:R-:W2:Y:S02]  /*1800*/  LDG.E.U16 R0, [R4.64] ;  /* 0x0000002404007981 */ /* 0x000ea4000c1e1500 */
[----:B--2---:R-:W-:-:S05]  /*1810*/  PRMT R0, RZ, 0x5410, R0 ;  /* 0x00005410ff007816 */ /* 0x004fca0000000000 */
[----:B------:R-:W-:-:S04]  /*1820*/  FMUL.FTZ R0, R0, 1 ;  /* 0x3f80000000007820 */ /* 0x000fc80000410000 */
[----:B------:R0:W2:Y:S01]  /*1830*/  F2F.F64.F32 R30, R0 ;  /* 0x00000000001e7310 */ /* 0x0000a20000201800 */
[----:B------:R-:W-:Y:S05]  /*1840*/  BRA `(.L_x_2994) ;  /* 0x0000071000007947 */ /* 0x000fea0003800000 */
.L_x_3001:
        /* <DEDUP_REMOVED lines=9> */
[----:B--2---:R0:W2:Y:S01]  /*18e0*/  I2F.F64.U16 R30, R4 ;  /* 0x00000004001e7312 */ /* 0x0040a20000101800 */
[----:B------:R-:W-:Y:S05]  /*18f0*/  BRA `(.L_x_2994) ;  /* 0x0000066000007947 */ /* 0x000fea0003800000 */
.L_x_3008:
        /* <DEDUP_REMOVED lines=21> */
.L_x_3012:
[----:B------:R-:W-:Y:S05]  /*1a50*/  BSYNC B1 ;  /* 0x0000000000017941 */ /* 0x000fea0003800000 */
.L_x_3011:
[----:B------:R-:W-:Y:S01]  /*1a60*/  LEA R5, R0, 0x3b800000, 0x17 ;  /* 0x3b80000000057811 */ /* 0x000fe200078eb8ff */
[----:B------:R-:W-:-:S05]  /*1a70*/  IMAD.SHL.U32 R0, R3, 0x100000, RZ ;  /* 0x0010000003007824 */ /* 0x000fca00078e00ff */
[----:B------:R-:W-:Y:S02]  /*1a80*/  LOP3.LUT R0, R5, R0, R6, 0xfe, !PT ;  /* 0x0000000005007212 */ /* 0x000fe400078efe06 */
.L_x_3010:
[----:B------:R-:W-:Y:S05]  /*1a90*/  BSYNC B0 ;  /* 0x0000000000007941 */ /* 0x000fea0003800000 */
.L_x_3009:
[----:B------:R-:W-:-:S04]  /*1aa0*/  FMUL.FTZ R0, R0, 1 ;  /* 0x3f80000000007820 */ /* 0x000fc80000410000 */
[----:B------:R0:W2:Y:S01]  /*1ab0*/  F2F.F64.F32 R30, R0 ;  /* 0x00000000001e7310 */ /* 0x0000a20000201800 */
[----:B------:R-:W-:Y:S05]  /*1ac0*/  BRA `(.L_x_2994) ;  /* 0x0000049000007947 */ /* 0x000fea0003800000 */
.L_x_3007:
        /* <DEDUP_REMOVED lines=21> */
.L_x_3016:
[----:B------:R-:W-:Y:S05]  /*1c20*/  BSYNC B1 ;  /* 0x0000000000017941 */ /* 0x000fea0003800000 */
.L_x_3015:
[----:B------:R-:W-:Y:S01]  /*1c30*/  LEA R5, R0, 0x37800000, 0x17 ;  /* 0x3780000000057811 */ /* 0x000fe200078eb8ff */
[----:B------:R-:W-:-:S05]  /*1c40*/  IMAD.SHL.U32 R0, R3, 0x200000, RZ ;  /* 0x0020000003007824 */ /* 0x000fca00078e00ff */
[----:B------:R-:W-:Y:S02]  /*1c50*/  LOP3.LUT R0, R5, R0, R6, 0xfe, !PT ;  /* 0x0000000005007212 */ /* 0x000fe400078efe06 */
.L_x_3014:
[----:B------:R-:W-:Y:S05]  /*1c60*/  BSYNC B0 ;  /* 0x0000000000007941 */ /* 0x000fea0003800000 */
.L_x_3013:
[----:B------:R-:W-:-:S04]  /*1c70*/  FMUL.FTZ R0, R0, 1 ;  /* 0x3f80000000007820 */ /* 0x000fc80000410000 */
[----:B------:R0:W2:Y:S01]  /*1c80*/  F2F.F64.F32 R30, R0 ;  /* 0x00000000001e7310 */ /* 0x0000a20000201800 */
[----:B------:R-:W-:Y:S05]  /*1c90*/  BRA `(.L_x_2994) ;  /* 0x000002c000007947 */ /* 0x000fea0003800000 */
.L_x_3006:
        /* <DEDUP_REMOVED lines=14> */
.L_x_3020:
[----:B------:R-:W-:Y:S05]  /*1d80*/  BSYNC B0 ;  /* 0x0000000000007941 */ /* 0x000fea0003800000 */
.L_x_3019:
[----:B------:R-:W-:-:S04]  /*1d90*/  FMUL.FTZ R0, R0, 1 ;  /* 0x3f80000000007820 */ /* 0x000fc80000410000 */
[----:B------:R0:W2:Y:S01]  /*1da0*/  F2F.F64.F32 R30, R0 ;  /* 0x00000000001e7310 */ /* 0x0000a20000201800 */
[----:B------:R-:W-:Y:S05]  /*1db0*/  BRA `(.L_x_2994) ;  /* 0x000001a000007947 */ /* 0x000fea0003800000 */
.L_x_2993:
        /* <DEDUP_REMOVED lines=21> */
.L_x_3018:
[----:B------:R-:W2:Y:S02]  /*1f10*/  LDG.E.64 R30, [R4.64] ;  /* 0x00000024041e7981 */ /* 0x000ea4000c1e1b00 */
[----:B--2---:R-:W0:Y:S01]  /*1f20*/  I2F.F64.U64 R30, R30 ;  /* 0x0000001e001e7312 */ /* 0x004e220000301800 */
[----:B------:R-:W-:Y:S05]  /*1f30*/  BRA `(.L_x_2994) ;  /* 0x0000002000007947 */ /* 0x000fea0003800000 */
.L_x_3017:
[----:B------:R-:W2:Y:S02]  /*1f40*/  LDG.E R4, [R4.64] ;  /* 0x0000002404047981 */ /* 0x000ea4000c1e1900 */
[----:B--2---:R0:W2:Y:S02]  /*1f50*/  I2F.F64.U32 R30, R4 ;  /* 0x00000004001e7312 */ /* 0x0040a40000201800 */
.L_x_2994:
[----:B------:R-:W3:Y:S02]  /*1f60*/  S2R R37, SR_TID.X ;  /* 0x0000000000257919 */ /* 0x000ee40000002100 */
[----:B---3--:R-:W-:Y:S02]  /*1f70*/  IADD3 R37, R37, 0x80, RZ ;  /* 0x0000008025257810 */ /* 0x008fe40007ffe0ff */
.L_x_2956:
[----:B-1-3--:R-:W-:Y:S05]  /*1f80*/  BSYNC B6 ;  /* 0x0000000000067941 */ /* 0x00afea0003800000 */
.L_x_2955:
[----:B------:R-:W-:Y:S01]  /*1f90*/  ISETP.GE.AND P0, PT, R37, R2, PT ;  /* 0x000000022500720c */ /* 0x000fe20003f06270 */
[----:B------:R-:W-:Y:S01]  /*1fa0*/  BSSY B6, `(.L_x_3021) ;  /* 0x00001eb000067945 */ /* 0x000fe20003800000 */
[----:B------:R-:W-:-:S11]  /*1fb0*/  CS2R R26, SRZ ;  /* 0x00000000001a7805 */ /* 0x000fd6000001ff00 */
[----:B------:R-:W-:Y:S05]  /*1fc0*/  @P0 BRA `(.L_x_3022) ;  /* 0x00001e8000000947 */ /* 0x000fea0003800000 */
[----:B0-----:R-:W-:Y:S01]  /*1fd0*/  PRMT R0, R35, 0x9910, RZ ;  /* 0x0000991023007816 */ /* 0x001fe200000000ff */
        /* <DEDUP_REMOVED lines=17> */
.L_x_3026:
[----:B------:R-:W3:Y:S02]  /*20f0*/  LDG.E.U8 R4, [R4.64] ;  /* 0x0000002404047981 */ /* 0x000ee4000c1e1100 */
[----:B---3--:R0:W1:Y:S01]  /*2100*/  I2F.F64.U16 R32, R4 ;  /* 0x0000000400207312 */ /* 0x0080620000101800 */
[----:B------:R-:W-:Y:S05]  /*2110*/  BRA `(.L_x_3028) ;  /* 0x00000df000007947 */ /* 0x000fea0003800000 */
.L_x_3025:
        /* <DEDUP_REMOVED lines=9> */
.L_x_3030:
[----:B------:R-:W3:Y:S02]  /*21b0*/  LDG.E R4, [R4.64] ;  /* 0x0000002404047981 */ /* 0x000ee4000c1e1900 */
[----:B---3--:R0:W1:Y:S01]  /*21c0*/  I2F.F64 R32, R4 ;  /* 0x0000000400207312 */ /* 0x0080620000201c00 */
[----:B------:R-:W-:Y:S05]  /*21d0*/  BRA `(.L_x_3028) ;  /* 0x00000d3000007947 */ /* 0x000fea0003800000 */
.L_x_3029:
[----:B------:R-:W3:Y:S02]  /*21e0*/  LDG.E.U16 R4, [R4.64] ;  /* 0x0000002404047981 */ /* 0x000ee4000c1e1500 */
[----:B---3--:R0:W1:Y:S01]  /*21f0*/  I2F.F64.S16 R32, R4 ;  /* 0x0000000400207312 */ /* 0x0080620000101c00 */
[----:B------:R-:W-:Y:S05]  /*2200*/  BRA `(.L_x_3028) ;  /* 0x00000d0000007947 */ /* 0x000fea0003800000 */
.L_x_3024:
        /* <DEDUP_REMOVED lines=10> */
.L_x_3032:
[----:B------:R-:W3:Y:S02]  /*22b0*/  LDG.E.U16 R0, [R4.64] ;  /* 0x0000002404007981 */ /* 0x000ee4000c1e1500 */
[----:B---3--:R-:W-:-:S05]  /*22c0*/  HADD2.F32 R0, -RZ, R0.H0_H0 ;  /* 0x20000000ff007230 */ /* 0x008fca0000004100 */
[----:B------:R-:W-:-:S04]  /*22d0*/  FMUL.FTZ R0, R0, 1 ;  /* 0x3f80000000007820 */ /* 0x000fc80000410000 */
[----:B------:R0:W1:Y:S01]  /*22e0*/  F2F.F64.F32 R32, R0 ;  /* 0x0000000000207310 */ /* 0x0000620000201800 */
[----:B------:R-:W-:Y:S05]  /*22f0*/  BRA `(.L_x_3028) ;  /* 0x00000c1000007947 */ /* 0x000fea0003800000 */
.L_x_3031:
        /* <DEDUP_REMOVED lines=10> */
.L_x_3034:
[----:B------:R-:W3:Y:S02]  /*23a0*/  LDG.E.U16 R4, [R4.64] ;  /* 0x0000002404047981 */ /* 0x000ee4000c1e1500 */
[----:B---3--:R-:W-:-:S05]  /*23b0*/  HADD2.F32 R0, -RZ, R4.H0_H0 ;  /* 0x20000004ff007230 */ /* 0x008fca0000004100 */
[----:B------:R-:W-:-:S04]  /*23c0*/  FMUL.FTZ R0, R0, 1 ;  /* 0x3f80000000007820 */ /* 0x000fc80000410000 */
[----:B------:R0:W1:Y:S01]  /*23d0*/  F2F.F64.F32 R32, R0 ;  /* 0x0000000000207310 */ /* 0x0000620000201800 */
[----:B------:R-:W-:Y:S05]  /*23e0*/  BRA `(.L_x_3028) ;  /* 0x00000b2000007947 */ /* 0x000fea0003800000 */
.L_x_3033:
[----:B------:R0:W5:Y:S01]  /*23f0*/  LDG.E.64 R32, [R4.64] ;  /* 0x0000002404207981 */ /* 0x000162000c1e1b00 */
[----:B------:R-:W-:Y:S05]  /*2400*/  BRA `(.L_x_3028) ;  /* 0x00000b0000007947 */ /* 0x000fea0003800000 */
.L_x_3023:
        /* <DEDUP_REMOVED lines=13> */
.L_x_3037:
[----:B------:R0:W5:Y:S01]  /*24e0*/  LDG.E.64 R32, [R4.64] ;  /* 0x0000002404207981 */ /* 0x000162000c1e1b00 */
[----:B------:R-:W-:Y:S05]  /*24f0*/  BRA `(.L_x_3028) ;  /* 0x00000a1000007947 */ /* 0x000fea0003800000 */
.L_x_3036:
        /* <DEDUP_REMOVED lines=28> */
.L_x_3039:
        /* <DEDUP_REMOVED lines=15> */
.L_x_3038:
[----:B------:R-:W3:Y:S02]  /*27b0*/  LDG.E.U16 R0, [R4.64] ;  /* 0x0000002404007981 */ /* 0x000ee4000c1e1500 */
[----:B---3--:R-:W-:-:S05]  /*27c0*/  PRMT R0, RZ, 0x5410, R0 ;  /* 0x00005410ff007816 */ /* 0x008fca0000000000 */
[----:B------:R-:W-:-:S04]  /*27d0*/  FMUL.FTZ R0, R0, 1 ;  /* 0x3f80000000007820 */ /* 0x000fc80000410000 */
[----:B------:R0:W1:Y:S01]  /*27e0*/  F2F.F64.F32 R32, R0 ;  /* 0x0000000000207310 */ /* 0x0000620000201800 */
[----:B------:R-:W-:Y:S05]  /*27f0*/  BRA `(.L_x_3028) ;  /* 0x0000071000007947 */ /* 0x000fea0003800000 */
.L_x_3035:
        /* <DEDUP_REMOVED lines=11> */
.L_x_3042:
        /* <DEDUP_REMOVED lines=21> */
.L_x_3046:
[----:B------:R-:W-:Y:S05]  /*2a00*/  BSYNC B1 ;  /* 0x0000000000017941 */ /* 0x000fea0003800000 */
.L_x_3045:
[----:B------:R-:W-:Y:S01]  /*2a10*/  LEA R5, R0, 0x3b800000, 0x17 ;  /* 0x3b80000000057811 */ /* 0x000fe200078eb8ff */
[----:B------:R-:W-:-:S05]  /*2a20*/  IMAD.SHL.U32 R0, R3, 0x100000, RZ ;  /* 0x0010000003007824 */ /* 0x000fca00078e00ff */
[----:B------:R-:W-:Y:S02]  /*2a30*/  LOP3.LUT R0, R5, R0, R6, 0xfe, !PT ;  /* 0x0000000005007212 */ /* 0x000fe400078efe06 */
.L_x_3044:
[----:B------:R-:W-:Y:S05]  /*2a40*/  BSYNC B0 ;  /* 0x0000000000007941 */ /* 0x000fea0003800000 */
.L_x_3043:
[----:B------:R-:W-:-:S04]  /*2a50*/  FMUL.FTZ R0, R0, 1 ;  /* 0x3f80000000007820 */ /* 0x000fc80000410000 */
[----:B------:R0:W1:Y:S01]  /*2a60*/  F2F.F64.F32 R32, R0 ;  /* 0x0000000000207310 */ /* 0x0000620000201800 */
[----:B------:R-:W-:Y:S05]  /*2a70*/  BRA `(.L_x_3028) ;  /* 0x0000049000007947 */ /* 0x000fea0003800000 */
.L_x_3041:
        /* <DEDUP_REMOVED lines=21> */
.L_x_3050:
[----:B------:R-:W-:Y:S05]  /*2bd0*/  BSYNC B1 ;  /* 0x0000000000017941 */ /* 0x000fea0003800000 */
.L_x_3049:
[----:B------:R-:W-:Y:S01]  /*2be0*/  LEA R5, R0, 0x37800000, 0x17 ;  /* 0x3780000000057811 */ /* 0x000fe200078eb8ff */
[----:B------:R-:W-:-:S05]  /*2bf0*/  IMAD.SHL.U32 R0, R3, 0x200000, RZ ;  /* 0x0020000003007824 */ /* 0x000fca00078e00ff */
[----:B------:R-:W-:Y:S02]  /*2c00*/  LOP3.LUT R0, R5, R0, R6, 0xfe, !PT ;  /* 0x0000000005007212 */ /* 0x000fe400078efe06 */
.L_x_3048:
[----:B------:R-:W-:Y:S05]  /*2c10*/  BSYNC B0 ;  /* 0x0000000000007941 */ /* 0x000fea0003800000 */
.L_x_3047:
[----:B------:R-:W-:-:S04]  /*2c20*/  FMUL.FTZ R0, R0, 1 ;  /* 0x3f80000000007820 */ /* 0x000fc80000410000 */
[----:B------:R0:W1:Y:S01]  /*2c30*/  F2F.F64.F32 R32, R0 ;  /* 0x0000000000207310 */ /* 0x0000620000201800 */
[----:B------:R-:W-:Y:S05]  /*2c40*/  BRA `(.L_x_3028) ;  /* 0x000002c000007947 */ /* 0x000fea0003800000 */
.L_x_3040:
        /* <DEDUP_REMOVED lines=14> */
.L_x_3054:
[----:B------:R-:W-:Y:S05]  /*2d30*/  BSYNC B0 ;  /* 0x0000000000007941 */ /* 0x000fea0003800000 */
.L_x_3053:
[----:B------:R-:W-:-:S04]  /*2d40*/  FMUL.FTZ R0, R0, 1 ;  /* 0x3f80000000007820 */ /* 0x000fc80000410000 */
[----:B------:R0:W1:Y:S01]  /*2d50*/  F2F.F64.F32 R32, R0 ;  /* 0x0000000000207310 */ /* 0x0000620000201800 */
[----:B------:R-:W-:Y:S05]  /*2d60*/  BRA `(.L_x_3028) ;  /* 0x000001a000007947 */ /* 0x000fea0003800000 */
.L_x_3027:
        /* <DEDUP_REMOVED lines=18> */
[----:B0-2--5:R-:W-:Y:S05]  /*2e90*/  CALL.ABS.NOINC R14 ;  /* 0x000000000e007343 */ /* 0x025fea0003c00000 */
[----:B------:R-:W-:Y:S01]  /*2ea0*/  CS2R R32, SRZ ;  /* 0x0000000000207805 */ /* 0x000fe2000001ff00 */
[----:B------:R-:W-:Y:S05]  /*2eb0*/  BRA `(.L_x_3028) ;  /* 0x0000005000007947 */ /* 0x000fea0003800000 */
.L_x_3052:
[----:B------:R-:W3:Y:S02]  /*2ec0*/  LDG.E.64 R32, [R4.64] ;  /* 0x0000002404207981 */ /* 0x000ee4000c1e1b00 */
[----:B---3--:R-:W0:Y:S01]  /*2ed0*/  I2F.F64.U64 R32, R32 ;  /* 0x0000002000207312 */ /* 0x008e220000301800 */
[----:B------:R-:W-:Y:S05]  /*2ee0*/  BRA `(.L_x_3028) ;  /* 0x0000002000007947 */ /* 0x000fea0003800000 */
.L_x_3051:
[----:B------:R-:W3:Y:S02]  /*2ef0*/  LDG.E R4, [R4.64] ;  /* 0x0000002404047981 */ /* 0x000ee4000c1e1900 */
[----:B---3--:R0:W1:Y:S02]  /*2f00*/  I2F.F64.U32 R32, R4 ;  /* 0x0000000400207312 */ /* 0x0080640000201800 */
.L_x_3028:
        /* <DEDUP_REMOVED lines=15> */
[----:B---3--:R0:W3:Y:S01]  /*3000*/  I2F.F64.S16 R26, R4 ;  /* 0x00000004001a7312 */ /* 0x0080e20000101c00 */
[----:B------:R-:W-:Y:S05]  /*3010*/  BRA `(.L_x_3060) ;  /* 0x00000e2000007947 */ /* 0x000fea0003800000 */
.L_x_3058:
[----:B------:R-:W3:Y:S02]  /*3020*/  LDG.E.U8 R4, [R4.64] ;  /* 0x0000002404047981 */ /* 0x000ee4000c1e1100 */
[----:B---3--:R0:W3:Y:S01]  /*3030*/  I2F.F64.U16 R26, R4 ;  /* 0x00000004001a7312 */ /* 0x0080e20000101800 */
[----:B------:R-:W-:Y:S05]  /*3040*/  BRA `(.L_x_3060) ;  /* 0x00000df000007947 */ /* 0x000fea0003800000 */
.L_x_3057:
        /* <DEDUP_REMOVED lines=9> */
.L_x_3062:
[----:B------:R-:W3:Y:S02]  /*30e0*/  LDG.E R4, [R4.64] ;  /* 0x0000002404047981 */ /* 0x000ee4000c1e1900 */
[----:B---3--:R0:W3:Y:S01]  /*30f0*/  I2F.F64 R26, R4 ;  /* 0x00000004001a7312 */ /* 0x0080e20000201c00 */
[----:B------:R-:W-:Y:S05]  /*3100*/  BRA `(.L_x_3060) ;  /* 0x00000d3000007947 */ /* 0x000fea0003800000 */
.L_x_3061:
[----:B------:R-:W3:Y:S02]  /*3110*/  LDG.E.U16 R4, [R4.64] ;  /* 0x0000002404047981 */ /* 0x000ee4000c1e1500 */
[----:B---3--:R0:W3:Y:S01]  /*3120*/  I2F.F64.S16 R26, R4 ;  /* 0x00000004001a7312 */ /* 0x0080e20000101c00 */
[----:B------:R-:W-:Y:S05]  /*3130*/  BRA `(.L_x_3060) ;  /* 0x00000d0000007947 */ /* 0x000fea0003800000 */
.L_x_3056:
        /* <DEDUP_REMOVED lines=10> */
.L_x_3064:
[----:B------:R-:W3:Y:S02]  /*31e0*/  LDG.E.U16 R0, [R4.64] ;  /* 0x0000002404007981 */ /* 0x000ee4000c1e1500 */
[----:B---3--:R-:W-:-:S05]  /*31f0*/  HADD2.F32 R0, -RZ, R0.H0_H0 ;  /* 0x20000000ff007230 */ /* 0x008fca0000004100 */
[----:B------:R-:W-:-:S04]  /*3200*/  FMUL.FTZ R0, R0, 1 ;  /* 0x3f80000000007820 */ /* 0x000fc80000410000 */
[----:B------:R0:W3:Y:S01]  /*3210*/  F2F.F64.F32 R26, R0 ;  /* 0x00000000001a7310 */ /* 0x0000e20000201800 */
[----:B------:R-:W-:Y:S05]  /*3220*/  BRA `(.L_x_3060) ;  /* 0x00000c1000007947 */ /* 0x000fea0003800000 */
.L_x_3063:
        /* <DEDUP_REMOVED lines=10> */
.L_x_3066:
[----:B------:R-:W3:Y:S02]  /*32d0*/  LDG.E.U16 R4, [R4.64] ;  /* 0x0000002404047981 */ /* 0x000ee4000c1e1500 */
[----:B---3--:R-:W-:-:S05]  /*32e0*/  HADD2.F32 R0, -RZ, R4.H0_H0 ;  /* 0x20000004ff007230 */ /* 0x008fca0000004100 */
[----:B------:R-:W-:-:S04]  /*32f0*/  FMUL.FTZ R0, R0, 1 ;  /* 0x3f80000000007820 */ /* 0x000fc80000410000 */
[----:B------:R0:W3:Y:S01]  /*3300*/  F2F.F64.F32 R26, R0 ;  /* 0x00000000001a7310 */ /* 0x0000e20000201800 */
[----:B------:R-:W-:Y:S05]  /*3310*/  BRA `(.L_x_3060) ;  /* 0x00000b2000007947 */ /* 0x000fea0003800000 */
.L_x_3065:
[----:B------:R0:W5:Y:S01]  /*3320*/  LDG.E.64 R26, [R4.64] ;  /* 0x00000024041a7981 */ /* 0x000162000c1e1b00 */
[----:B------:R-:W-:Y:S05]  /*3330*/  BRA `(.L_x_3060) ;  /* 0x00000b0000007947 */ /* 0x000fea0003800000 */
.L_x_3055:
        /* <DEDUP_REMOVED lines=13> */
.L_x_3069:
[----:B------:R0:W5:Y:S01]  /*3410*/  LDG.E.64 R26, [R4.64] ;  /* 0x00000024041a7981 */ /* 0x000162000c1e1b00 */
[----:B------:R-:W-:Y:S05]  /*3420*/  BRA `(.L_x_3060) ;  /* 0x00000a1000007947 */ /* 0x000fea0003800000 */
.L_x_3068:
        /* <DEDUP_REMOVED lines=26> */
[----:B------:R0:W3:Y:S01]  /*35d0*/  F2F.F64.F32 R26, R7 ;  /* 0x00000007001a7310 */ /* 0x0000e20000201800 */
[----:B------:R-:W-:Y:S05]  /*35e0*/  BRA `(.L_x_3060) ;  /* 0x0000085000007947 */ /* 0x000fea0003800000 */
.L_x_3071:
        /* <DEDUP_REMOVED lines=13> */
[----:B------:R0:W3:Y:S01]  /*36c0*/  F2F.F64.F32 R26, R0 ;  /* 0x00000000001a7310 */ /* 0x0000e20000201800 */
[----:B------:R-:W-:Y:S05]  /*36d0*/  BRA `(.L_x_3060) ;  /* 0x0000076000007947 */ /* 0x000fea0003800000 */
.L_x_3070:
[----:B------:R-:W3:Y:S02]  /*36e0*/  LDG.E.U16 R0, [R4.64] ;  /* 0x0000002404007981 */ /* 0x000ee4000c1e1500 */
[----:B---3--:R-:W-:-:S05]  /*36f0*/  PRMT R0, RZ, 0x5410, R0 ;  /* 0x00005410ff007816 */ /* 0x008fca0000000000 */
[----:B------:R-:W-:-:S04]  /*3700*/  FMUL.FTZ R0, R0, 1 ;  /* 0x3f80000000007820 */ /* 0x000fc80000410000 */
[----:B------:R0:W3:Y:S01]  /*3710*/  F2F.F64.F32 R26, R0 ;  /* 0x00000000001a7310 */ /* 0x0000e20000201800 */
[----:B------:R-:W-:Y:S05]  /*3720*/  BRA `(.L_x_3060) ;  /* 0x0000071000007947 */ /* 0x000fea0003800000 */
.L_x_3067:
        /* <DEDUP_REMOVED lines=9> */
[----:B---3--:R0:W3:Y:S01]  /*37c0*/  I2F.F64.U16 R26, R4 ;  /* 0x00000004001a7312 */ /* 0x0080e20000101800 */
[----:B------:R-:W-:Y:S05]  /*37d0*/  BRA `(.L_x_3060) ;  /* 0x0000066000007947 */ /* 0x000fea0003800000 */
.L_x_3074:
        /* <DEDUP_REMOVED lines=21> */
.L_x_3078:
[----:B------:R-:W-:Y:S05]  /*3930*/  BSYNC B1 ;  /* 0x0000000000017941 */ /* 0x000fea0003800000 */
.L_x_3077:
[----:B------:R-:W-:Y:S01]  /*3940*/  LEA R5, R0, 0x3b800000, 0x17 ;  /* 0x3b80000000057811 */ /* 0x000fe200078eb8ff */
[----:B------:R-:W-:-:S05]  /*3950*/  IMAD.SHL.U32 R0, R3, 0x100000, RZ ;  /* 0x0010000003007824 */ /* 0x000fca00078e00ff */
[----:B------:R-:W-:Y:S02]  /*3960*/  LOP3.LUT R0, R5, R0, R6, 0xfe, !PT ;  /* 0x0000000005007212 */ /* 0x000fe400078efe06 */
.L_x_3076:
[----:B------:R-:W-:Y:S05]  /*3970*/  BSYNC B0 ;  /* 0x0000000000007941 */ /* 0x000fea0003800000 */
.L_x_3075:
[----:B------:R-:W-:-:S04]  /*3980*/  FMUL.FTZ R0, R0, 1 ;  /* 0x3f80000000007820 */ /* 0x000fc80000410000 */
[----:B------:R0:W3:Y:S01]  /*3990*/  F2F.F64.F32 R26, R0 ;  /* 0x00000000001a7310 */ /* 0x0000e20000201800 */
[----:B------:R-:W-:Y:S05]  /*39a0*/  BRA `(.L_x_3060) ;  /* 0x0000049000007947 */ /* 0x000fea0003800000 */
.L_x_3073:
        /* <DEDUP_REMOVED lines=21> */
.L_x_3082:
[----:B------:R-:W-:Y:S05]  /*3b00*/  BSYNC B1 ;  /* 0x0000000000017941 */ /* 0x000fea0003800000 */
.L_x_3081:
[----:B------:R-:W-:Y:S01]  /*3b10*/  LEA R5, R0, 0x37800000, 0x17 ;  /* 0x3780000000057811 */ /* 0x000fe200078eb8ff */
[----:B------:R-:W-:-:S05]  /*3b20*/  IMAD.SHL.U32 R0, R3, 0x200000, RZ ;  /* 0x0020000003007824 */ /* 0x000fca00078e00ff */
[----:B------:R-:W-:Y:S02]  /*3b30*/  LOP3.LUT R0, R5, R0, R6, 0xfe, !PT ;  /* 0x0000000005007212 */ /* 0x000fe400078efe06 */
.L_x_3080:
[----:B------:R-:W-:Y:S05]  /*3b40*/  BSYNC B0 ;  /* 0x0000000000007941 */ /* 0x000fea0003800000 */
.L_x_3079:
[----:B------:R-:W-:-:S04]  /*3b50*/  FMUL.FTZ R0, R0, 1 ;  /* 0x3f80000000007820 */ /* 0x000fc80000410000 */
[----:B------:R0:W3:Y:S01]  /*3b60*/  F2F.F64.F32 R26, R0 ;  /* 0x00000000001a7310 */ /* 0x0000e20000201800 */
[----:B------:R-:W-:Y:S05]  /*3b70*/  BRA `(.L_x_3060) ;  /* 0x000002c000007947 */ /* 0x000fea0003800000 */
.L_x_3072:
        /* <DEDUP_REMOVED lines=14> */
.L_x_3086:
[----:B------:R-:W-:Y:S05]  /*3c60*/  BSYNC B0 ;  /* 0x0000000000007941 */ /* 0x000fea0003800000 */
.L_x_3085:
[----:B------:R-:W-:-:S04]  /*3c70*/  FMUL.FTZ R0, R0, 1 ;  /* 0x3f80000000007820 */ /* 0x000fc80000410000 */
[----:B------:R0:W3:Y:S01]  /*3c80*/  F2F.F64.F32 R26, R0 ;  /* 0x00000000001a7310 */ /* 0x0000e20000201800 */
[----:B------:R-:W-:Y:S05]  /*3c90*/  BRA `(.L_x_3060) ;  /* 0x000001a000007947 */ /* 0x000fea0003800000 */
.L_x_3059:
        /* <DEDUP_REMOVED lines=18> */
[----:B012--5:R-:W-:Y:S05]  /*3dc0*/  CALL.ABS.NOINC R14 ;  /* 0x000000000e007343 */ /* 0x027fea0003c00000 */
[----:B------:R-:W-:Y:S01]  /*3dd0*/  CS2R R26, SRZ ;  /* 0x00000000001a7805 */ /* 0x000fe2000001ff00 */
[----:B------:R-:W-:Y:S05]  /*3de0*/  BRA `(.L_x_3060) ;  /* 0x0000005000007947 */ /* 0x000fea0003800000 */
.L_x_3084:
[----:B------:R-:W3:Y:S02]  /*3df0*/  LDG.E.64 R26, [R4.64] ;  /* 0x00000024041a7981 */ /* 0x000ee4000c1e1b00 */
[----:B---3--:R-:W0:Y:S01]  /*3e00*/  I2F.F64.U64 R26, R26 ;  /* 0x0000001a001a7312 */ /* 0x008e220000301800 */
[----:B------:R-:W-:Y:S05]  /*3e10*/  BRA `(.L_x_3060) ;  /* 0x0000002000007947 */ /* 0x000fea0003800000 */
.L_x_3083:
[----:B------:R-:W3:Y:S02]  /*3e20*/  LDG.E R4, [R4.64] ;  /* 0x0000002404047981 */ /* 0x000ee4000c1e1900 */
[----:B---3--:R0:W3:Y:S02]  /*3e30*/  I2F.F64.U32 R26, R4 ;  /* 0x00000004001a7312 */ /* 0x0080e40000201800 */
.L_x_3060:
[----:B------:R-:W-:-:S03]  /*3e40*/  IADD3 R37, R37, 0x80, RZ ;  /* 0x0000008025257810 */ /* 0x000fc60007ffe0ff */
.L_x_3022:
[----:B------:R-:W-:Y:S05]  /*3e50*/  BSYNC B6 ;  /* 0x0000000000067941 */ /* 0x000fea0003800000 */
.L_x_3021:
[----:B------:R-:W-:Y:S01]  /*3e60*/  ISETP.GE.AND P0, PT, R37, R2, PT ;  /* 0x000000022500720c */ /* 0x000fe20003f06270 */
[----:B------:R-:W-:Y:S01]  /*3e70*/  BSSY B6, `(.L_x_3087) ;  /* 0x00001ed000067945 */ /* 0x000fe20003800000 */
[----:B------:R-:W-:Y:S01]  /*3e80*/  CS2R R22, SRZ ;  /* 0x0000000000167805 */ /* 0x000fe2000001ff00 */
[----:B------:R-:W-:Y:S01]  /*3e90*/  CS2R R18, SRZ ;  /* 0x0000000000127805 */ /* 0x000fe2000001ff00 */
[----:B------:R-:W-:-:S09]  /*3ea0*/  CS2R R24, SRZ ;  /* 0x0000000000187805 */ /* 0x000fd2000001ff00 */
        /* <DEDUP_REMOVED lines=17> */
[----:B----4-:R0:W4:Y:S01]  /*3fc0*/  I2F.F64.S16 R24, R4 ;  /* 0x0000000400187312 */ /* 0x0101220000101c00 */
[----:B------:R-:W-:Y:S05]  /*3fd0*/  BRA `(.L_x_3094) ;  /* 0x00000e2000007947 */ /* 0x000fea0003800000 */
.L_x_3092:
[----:B------:R-:W4:Y:S02]  /*3fe0*/  LDG.E.U8 R4, [R4.64] ;  /* 0x0000002404047981 */ /* 0x000f24000c1e1100 */
[----:B----4-:R0:W4:Y:S01]  /*3ff0*/  I2F.F64.U16 R24, R4 ;  /* 0x0000000400187312 */ /* 0x0101220000101800 */
[----:B------:R-:W-:Y:S05]  /*4000*/  BRA `(.L_x_3094) ;  /* 0x00000df000007947 */ /* 0x000fea0003800000 */
.L_x_3091:
[----:B------:R-:W-:-:S13]  /*4010*/  ISETP.NE.AND P0, PT, R0, 0x2, PT ;  /* 0x000000020000780c */ /* 0x000fda0003f05270 */
[----:B------:R-:W-:Y:S05]  /*4020*/  @!P0 BRA `(.L_x_3095) ;  /* 0x000000a000008947 */ /* 0x000fea0003800000 */
[----:B------:R-:W-:-:S13]  /*4030*/  ISETP.NE.AND P0, PT, R0, 0x3, PT ;  /* 0x000000030000780c */ /* 0x000fda0003f05270 */
[----:B------:R-:W-:Y:S05]  /*4040*/  @!P0 BRA `(.L_x_3096) ;  /* 0x0000005000008947 */ /* 0x000fea0003800000 */
[----:B------:R-:W-:-:S13]  /*4050*/  ISETP.NE.AND P0, PT, R0, 0x4, PT ;  /* 0x000000040000780c */ /* 0x000fda0003f05270 */
[----:B------:R-:W-:Y:S05]  /*4060*/  @P0 BRA `(.L_x_3093) ;  /* 0x00000bf000000947 */ /* 0x000fea0003800000 */
[----:B------:R-:W4:Y:S02]  /*4070*/  LDG.E.64 R24, [R4.64] ;  /* 0x0000002404187981 */ /* 0x000f24000c1e1b00 */
[----:B----4-:R-:W0:Y:S01]  /*4080*/  I2F.F64.S64 R24, R24 ;  /* 0x0000001800187312 */ /* 0x010e220000301c00 */
[----:B------:R-:W-:Y:S05]  /*4090*/  BRA `(.L_x_3094) ;  /* 0x00000d6000007947 */ /* 0x000fea0003800000 */
.L_x_3096:
[----:B------:R-:W4:Y:S02]  /*40a0*/  LDG.E R4, [R4.64] ;  /* 0x0000002404047981 */ /* 0x000f24000c1e1900 */
[----:B----4-:R0:W4:Y:S01]  /*40b0*/  I2F.F64 R24, R4 ;  /* 0x0000000400187312 */ /* 0x0101220000201c00 */
[----:B------:R-:W-:Y:S05]  /*40c0*/  BRA `(.L_x_3094) ;  /* 0x00000d3000007947 */ /* 0x000fea0003800000 */
.L_x_3095:
[----:B------:R-:W4:Y:S02]  /*40d0*/  LDG.E.U16 R4, [R4.64] ;  /* 0x0000002404047981 */ /* 0x000f24000c1e1500 */
[----:B----4-:R0:W4:Y:S01]  /*40e0*/  I2F.F64.S16 R24, R4 ;  /* 0x0000000400187312 */ /* 0x0101220000101c00 */
[----:B------:R-:W-:Y:S05]  /*40f0*/  BRA `(.L_x_3094) ;  /* 0x00000d0000007947 */ /* 0x000fea0003800000 */
.L_x_3090:
[----:B------:R-:W-:-:S13]  /*4100*/  ISETP.GT.AND P0, PT, R0, 0x6, PT ;  /* 0x000000060000780c */ /* 0x000fda0003f04270 */
[----:B------:R-:W-:Y:S05]  /*4110*/  @P0 BRA `(.L_x_3097) ;  /* 0x000000d000000947 */ /* 0x000fea0003800000 */
[----:B------:R-:W-:-:S13]  /*4120*/  ISETP.NE.AND P0, PT, R0, 0x5, PT ;  /* 0x000000050000780c */ /* 0x000fda0003f05270 */
[----:B------:R-:W-:Y:S05]  /*4130*/  @!P0 BRA `(.L_x_3098) ;  /* 0x0000006000008947 */ /* 0x000fea0003800000 */
[----:B------:R-:W-:-:S13]  /*4140*/  ISETP.NE.AND P0, PT, R0, 0x6, PT ;  /* 0x000000060000780c */ /* 0x000fda0003f05270 */
[----:B------:R-:W-:Y:S05]  /*4150*/  @P0 BRA `(.L_x_3093) ;  /* 0x00000b0000000947 */ /* 0x000fea0003800000 */
[----:B------:R-:W4:Y:S02]  /*4160*/  LDG.E R24, [R4.64] ;  /* 0x0000002404187981 */ /* 0x000f24000c1e1900 */
[----:B----4-:R-:W-:-:S06]  /*4170*/  FMUL.FTZ R24, R24, 1 ;  /* 0x3f80000018187820 */ /* 0x010fcc0000410000 */
[----:B------:R-:W0:Y:S01]  /*4180*/  F2F.F64.F32 R24, R24 ;  /* 0x0000001800187310 */ /* 0x000e220000201800 */
[----:B------:R-:W-:Y:S05]  /*4190*/  BRA `(.L_x_3094) ;  /* 0x00000c6000007947 */ /* 0x000fea0003800000 */
.L_x_3098:
[----:B------:R-:W4:Y:S02]  /*41a0*/  LDG.E.U16 R0, [R4.64] ;  /* 0x0000002404007981 */ /* 0x000f24000c1e1500 */
[----:B----4-:R-:W-:-:S05]  /*41b0*/  HADD2.F32 R0, -RZ, R0.H0_H0 ;  /* 0x20000000ff007230 */ /* 0x010fca0000004100 */
[----:B------:R-:W-:-:S04]  /*41c0*/  FMUL.FTZ R0, R0, 1 ;  /* 0x3f80000000007820 */ /* 0x000fc80000410000 */
[----:B------:R0:W4:Y:S01]  /*41d0*/  F2F.F64.F32 R24, R0 ;  /* 0x0000000000187310 */ /* 0x0001220000201800 */
[----:B------:R-:W-:Y:S05]  /*41e0*/  BRA `(.L_x_3094) ;  /* 0x00000c1000007947 */ /* 0x000fea0003800000 */
.L_x_3097:
[----:B------:R-:W-:-:S13]  /*41f0*/  ISETP.NE.AND P0, PT, R0, 0x7, PT ;  /* 0x000000070000780c */ /* 0x000fda0003f05270 */
[----:B------:R-:W-:Y:S05]  /*4200*/  @!P0 BRA `(.L_x_3099) ;  /* 0x000000d000008947 */ /* 0x000fea0003800000 */
        /* <DEDUP_REMOVED lines=8> */
.L_x_3100:
[----:B------:R-:W4:Y:S02]  /*4290*/  LDG.E.U16 R4, [R4.64] ;  /* 0x0000002404047981 */ /* 0x000f24000c1e1500 */
[----:B----4-:R-:W-:-:S05]  /*42a0*/  HADD2.F32 R0, -RZ, R4.H0_H0 ;  /* 0x20000004ff007230 */ /* 0x010fca0000004100 */
[----:B------:R-:W-:-:S04]  /*42b0*/  FMUL.FTZ R0, R0, 1 ;  /* 0x3f80000000007820 */ /* 0x000fc80000410000 */
[----:B------:R0:W4:Y:S01]  /*42c0*/  F2F.F64.F32 R24, R0 ;  /* 0x0000000000187310 */ /* 0x0001220000201800 */
[----:B------:R-:W-:Y:S05]  /*42d0*/  BRA `(.L_x_3094) ;  /* 0x00000b2000007947 */ /* 0x000fea0003800000 */
.L_x_3099:
[----:B------:R0:W5:Y:S01]  /*42e0*/  LDG.E.64 R24, [R4.64] ;  /* 0x0000002404187981 */ /* 0x000162000c1e1b00 */
[----:B------:R-:W-:Y:S05]  /*42f0*/  BRA `(.L_x_3094) ;  /* 0x00000b0000007947 */ /* 0x000fea0003800000 */
.L_x_3089:
        /* <DEDUP_REMOVED lines=8> */
[----:B------:R-:W4:Y:S01]  /*4380*/  LDG.E.U8 R4, [R4.64] ;  /* 0x0000002404047981 */ /* 0x000f22000c1e1100 */
[----:B------:R-:W-:Y:S01]  /*4390*/  IMAD.MOV.U32 R24, RZ, RZ, RZ ;  /* 0x000000ffff187224 */ /* 0x000fe200078e00ff */
[----:B----4-:R-:W-:-:S04]  /*43a0*/  ISETP.NE.AND P0, PT, R4, RZ, PT ;  /* 0x000000ff0400720c */ /* 0x010fc80003f05270 */
[----:B------:R-:W-:Y:S01]  /*43b0*/  FSEL R25, RZ, 1.875, !P0 ;  /* 0x3ff00000ff197808 */ /* 0x000fe20004000000 */
[----:B------:R-:W-:Y:S05]  /*43c0*/  BRA `(.L_x_3094) ;  /* 0x00000a3000007947 */ /* 0x000fea0003800000 */
.L_x_3103:
[----:B------:R0:W5:Y:S01]  /*43d0*/  LDG.E.64 R24, [R4.64] ;  /* 0x0000002404187981 */ /* 0x000162000c1e1b00 */
[----:B------:R-:W-:Y:S05]  /*43e0*/  BRA `(.L_x_3094) ;  /* 0x00000a1000007947 */ /* 0x000fea0003800000 */
.L_x_3102:
        /* <DEDUP_REMOVED lines=26> */
[----:B------:R0:W4:Y:S01]  /*4590*/  F2F.F64.F32 R24, R7 ;  /* 0x0000000700187310 */ /* 0x0001220000201800 */
[----:B------:R-:W-:Y:S05]  /*45a0*/  BRA `(.L_x_3094) ;  /* 0x0000085000007947 */ /* 0x000fea0003800000 */
.L_x_3105:
        /* <DEDUP_REMOVED lines=13> */
[----:B------:R0:W4:Y:S01]  /*4680*/  F2F.F64.F32 R24, R0 ;  /* 0x0000000000187310 */ /* 0x0001220000201800 */
[----:B------:R-:W-:Y:S05]  /*4690*/  BRA `(.L_x_3094) ;  /* 0x0000076000007947 */ /* 0x000fea0003800000 */
.L_x_3104:
[----:B------:R-:W4:Y:S02]  /*46a0*/  LDG.E.U16 R0, [R4.64] ;  /* 0x0000002404007981 */ /* 0x000f24000c1e1500 */
[----:B----4-:R-:W-:-:S05]  /*46b0*/  PRMT R0, RZ, 0x5410, R0 ;  /* 0x00005410ff007816 */ /* 0x010fca0000000000 */
[----:B------:R-:W-:-:S04]  /*46c0*/  FMUL.FTZ R0, R0, 1 ;  /* 0x3f80000000007820 */ /* 0x000fc80000410000 */
[----:B------:R0:W4:Y:S01]  /*46d0*/  F2F.F64.F32 R24, R0 ;  /* 0x0000000000187310 */ /* 0x0001220000201800 */
[----:B------:R-:W-:Y:S05]  /*46e0*/  BRA `(.L_x_3094) ;  /* 0x0000071000007947 */ /* 0x000fea0003800000 */
.L_x_3101:
        /* <DEDUP_REMOVED lines=9> */
[----:B----4-:R0:W4:Y:S01]  /*4780*/  I2F.F64.U16 R24, R4 ;  /* 0x0000000400187312 */ /* 0x0101220000101800 */
[----:B------:R-:W-:Y:S05]  /*4790*/  BRA `(.L_x_3094) ;  /* 0x0000066000007947 */ /* 0x000fea0003800000 */
.L_x_3108:
[----:B------:R-:W4:Y:S01]  /*47a0*/  LDG.E.U8 R3, [R4.64] ;  /* 0x0000002404037981 */ /* 0x000f22000c1e1100 */
[----:B------:R-:W-:Y:S01]  /*47b0*/  BSSY B0, `(.L_x_3109) ;  /* 0x0000018000007945 */ /* 0x000fe20003800000 */
        /* <DEDUP_REMOVED lines=19> */
.L_x_3112:
[----:B------:R-:W-:Y:S05]  /*48f0*/  BSYNC B1 ;  /* 0x0000000000017941 */ /* 0x000fea0003800000 */
.L_x_3111:
[----:B------:R-:W-:Y:S01]  /*4900*/  LEA R5, R0, 0x3b800000, 0x17 ;  /* 0x3b80000000057811 */ /* 0x000fe200078eb8ff */
[----:B------:R-:W-:-:S05]  /*4910*/  IMAD.SHL.U32 R0, R3, 0x100000, RZ ;  /* 0x0010000003007824 */ /* 0x000fca00078e00ff */
[----:B------:R-:W-:Y:S02]  /*4920*/  LOP3.LUT R0, R5, R0, R6, 0xfe, !PT ;  /* 0x0000000005007212 */ /* 0x000fe400078efe06 */
.L_x_3110:
[----:B------:R-:W-:Y:S05]  /*4930*/  BSYNC B0 ;  /* 0x0000000000007941 */ /* 0x000fea0003800000 */
.L_x_3109:
[----:B------:R-:W-:-:S04]  /*4940*/  FMUL.FTZ R0, R0, 1 ;  /* 0x3f80000000007820 */ /* 0x000fc80000410000 */
[----:B------:R0:W4:Y:S01]  /*4950*/  F2F.F64.F32 R24, R0 ;  /* 0x0000000000187310 */ /* 0x0001220000201800 */
[----:B------:R-:W-:Y:S05]  /*4960*/  BRA `(.L_x_3094) ;  /* 0x0000049000007947 */ /* 0x000fea0003800000 */
.L_x_3107:
        /* <DEDUP_REMOVED lines=21> */
.L_x_3116:
[----:B------:R-:W-:Y:S05]  /*4ac0*/  BSYNC B1 ;  /* 0x0000000000017941 */ /* 0x000fea0003800000 */
.L_x_3115:
[----:B------:R-:W-:Y:S01]  /*4ad0*/  LEA R5, R0, 0x37800000, 0x17 ;  /* 0x3780000000057811 */ /* 0x000fe200078eb8ff */
[----:B------:R-:W-:-:S05]  /*4ae0*/  IMAD.SHL.U32 R0, R3, 0x200000, RZ ;  /* 0x0020000003007824 */ /* 0x000fca00078e00ff */
[----:B------:R-:W-:Y:S02]  /*4af0*/  LOP3.LUT R0, R5, R0, R6, 0xfe, !PT ;  /* 0x0000000005007212 */ /* 0x000fe400078efe06 */
.L_x_3114:
[----:B------:R-:W-:Y:S05]  /*4b00*/  BSYNC B0 ;  /* 0x0000000000007941 */ /* 0x000fea0003800000 */
.L_x_3113:
[----:B------:R-:W-:-:S04]  /*4b10*/  FMUL.FTZ R0, R0, 1 ;  /* 0x3f80000000007820 */ /* 0x000fc80000410000 */
[----:B------:R0:W4:Y:S01]  /*4b20*/  F2F.F64.F32 R24, R0 ;  /* 0x0000000000187310 */ /* 0x0001220000201800 */
[----:B------:R-:W-:Y:S05]  /*4b30*/  BRA `(.L_x_3094) ;  /* 0x000002c000007947 */ /* 0x000fea0003800000 */
.L_x_3106:
[----:B------:R-:W-:-:S13]  /*4b40*/  ISETP.NE.AND P0, PT, R0, 0x1c, PT ;  /* 0x0000001c0000780c */ /* 0x000fda0003f05270 */
[----:B------:R-:W-:Y:S05]  /*4b50*/  @!P0 BRA `(.L_x_3117) ;  /* 0x0000028000008947 */ /* 0x000fea0003800000 */
[----:B------:R-:W-:-:S13]  /*4b60*/  ISETP.NE.AND P0, PT, R0, 0x1d, PT ;  /* 0x0000001d0000780c */ /* 0x000fda0003f05270 */
[----:B------:R-:W-:Y:S05]  /*4b70*/  @!P0 BRA `(.L_x_3118) ;  /* 0x0000023000008947 */ /* 0x000fea0003800000 */
[----:B------:R-:W-:-:S13]  /*4b80*/  ISETP.NE.AND P0, PT, R0, 0x2c, PT ;  /* 0x0000002c0000780c */ /* 0x000fda0003f05270 */
[----:B------:R-:W-:Y:S05]  /*4b90*/  @P0 BRA `(.L_x_3093) ;  /* 0x000000c000000947 */ /* 0x000fea0003800000 */
[----:B------:R-:W4:Y:S01]  /*4ba0*/  LDG.E.U8 R4, [R4.64] ;  /* 0x0000002404047981 */ /* 0x000f22000c1e1100 */
[----:B------:R-:W-:Y:S01]  /*4bb0*/  BSSY B0, `(.L_x_3119) ;  /* 0x0000007000007945 */ /* 0x000fe20003800000 */
[----:B------:R-:W-:Y:S01]  /*4bc0*/  IMAD.MOV.U32 R0, RZ, RZ, 0x400000 ;  /* 0x00400000ff007424 */ /* 0x000fe200078e00ff */
[----:B----4-:R-:W-:-:S13]  /*4bd0*/  ISETP.NE.AND P0, PT, R4, RZ, PT ;  /* 0x000000ff0400720c */ /* 0x010fda0003f05270 */
[----:B------:R-:W-:Y:S05]  /*4be0*/  @!P0 BRA `(.L_x_3120) ;  /* 0x0000003000008947 */ /* 0x000fea0003800000 */
[----:B------:R-:W-:-:S13]  /*4bf0*/  ISETP.NE.AND P0, PT, R4, 0xff, PT ;  /* 0x000000ff0400780c */ /* 0x000fda0003f05270 */
[----:B------:R-:W-:Y:S02]  /*4c00*/  @!P0 IMAD.MOV.U32 R0, RZ, RZ, 0x7f800001 ;  /* 0x7f800001ff008424 */ /* 0x000fe400078e00ff */
[----:B------:R-:W-:Y:S02]  /*4c10*/  @P0 IMAD.SHL.U32 R0, R4, 0x800000, RZ ;  /* 0x0080000004000824 */ /* 0x000fe400078e00ff */
.L_x_3120:
[----:B------:R-:W-:Y:S05]  /*4c20*/  BSYNC B0 ;  /* 0x0000000000007941 */ /* 0x000fea0003800000 */
.L_x_3119:
[----:B------:R-:W-:-:S04]  /*4c30*/  FMUL.FTZ R0, R0, 1 ;  /* 0x3f80000000007820 */ /* 0x000fc80000410000 */
[----:B------:R0:W4:Y:S01]  /*4c40*/  F2F.F64.F32 R24, R0 ;  /* 0x0000000000187310 */ /* 0x0001220000201800 */
[----:B------:R-:W-:Y:S05]  /*4c50*/  BRA `(.L_x_3094) ;  /* 0x000001a000007947 */ /* 0x000fea0003800000 */
.L_x_3093:
        /* <DEDUP_REMOVED lines=19> */
[----:B------:R-:W-:Y:S01]  /*4d90*/  CS2R R24, SRZ ;  /* 0x0000000000187805 */ /* 0x000fe2000001ff00 */
[----:B------:R-:W-:Y:S05]  /*4da0*/  BRA `(.L_x_3094) ;  /* 0x0000005000007947 */ /* 0x000fea0003800000 */
.L_x_3118:
[----:B------:R-:W4:Y:S02]  /*4db0*/  LDG.E.64 R24, [R4.64] ;  /* 0x0000002404187981 */ /* 0x000f24000c1e1b00 */
[----:B----4-:R-:W0:Y:S01]  /*4dc0*/  I2F.F64.U64 R24, R24 ;  /* 0x0000001800187312 */ /* 0x010e220000301800 */
[----:B------:R-:W-:Y:S05]  /*4dd0*/  BRA `(.L_x_3094) ;  /* 0x0000002000007947 */ /* 0x000fea0003800000 */
.L_x_3117:
[----:B------:R-:W4:Y:S02]  /*4de0*/  LDG.E R4, [R4.64] ;  /* 0x0000002404047981 */ /* 0x000f24000c1e1900 */
[----:B----4-:R0:W4:Y:S02]  /*4df0*/  I2F.F64.U32 R24, R4 ;  /* 0x0000000400187312 */ /* 0x0101240000201800 */
.L_x_3094:
        /* <DEDUP_REMOVED lines=15> */
[----:B----4-:R0:W4:Y:S01]  /*4ef0*/  I2F.F64.S16 R18, R4 ;  /* 0x0000000400127312 */ /* 0x0101220000101c00 */
[----:B------:R-:W-:Y:S05]  /*4f00*/  BRA `(.L_x_3126) ;  /* 0x00000e2000007947 */ /* 0x000fea0003800000 */
.L_x_3124:
[----:B----4-:R-:W4:Y:S02]  /*4f10*/  LDG.E.U8 R4, [R4.64] ;  /* 0x0000002404047981 */ /* 0x010f24000c1e1100 */
[----:B----4-:R0:W4:Y:S01]  /*4f20*/  I2F.F64.U16 R18, R4 ;  /* 0x0000000400127312 */ /* 0x0101220000101800 */
[----:B------:R-:W-:Y:S05]  /*4f30*/  BRA `(.L_x_3126) ;  /* 0x00000df000007947 */ /* 0x000fea0003800000 */
.L_x_3123:
[----:B------:R-:W-:-:S13]  /*4f40*/  ISETP.NE.AND P0, PT, R0, 0x2, PT ;  /* 0x000000020000780c */ /* 0x000fda0003f05270 */
[----:B------:R-:W-:Y:S05]  /*4f50*/  @!P0 BRA `(.L_x_3127) ;  /* 0x000000a000008947 */ /* 0x000fea0003800000 */
[----:B------:R-:W-:-:S13]  /*4f60*/  ISETP.NE.AND P0, PT, R0, 0x3, PT ;  /* 0x000000030000780c */ /* 0x000fda0003f05270 */
[----:B------:R-:W-:Y:S05]  /*4f70*/  @!P0 BRA `(.L_x_3128) ;  /* 0x0000005000008947 */ /* 0x000fea0003800000 */
[----:B------:R-:W-:-:S13]  /*4f80*/  ISETP.NE.AND P0, PT, R0, 0x4, PT ;  /* 0x000000040000780c */ /* 0x000fda0003f05270 */
[----:B------:R-:W-:Y:S05]  /*4f90*/  @P0 BRA `(.L_x_3125) ;  /* 0x00000bf000000947 */ /* 0x000fea0003800000 */
[----:B----4-:R-:W4:Y:S02]  /*4fa0*/  LDG.E.64 R18, [R4.64] ;  /* 0x0000002404127981 */ /* 0x010f24000c1e1b00 */
[----:B----4-:R-:W0:Y:S01]  /*4fb0*/  I2F.F64.S64 R18, R18 ;  /* 0x0000001200127312 */ /* 0x010e220000301c00 */
[----:B------:R-:W-:Y:S05]  /*4fc0*/  BRA `(.L_x_3126) ;  /* 0x00000d6000007947 */ /* 0x000fea0003800000 */
.L_x_3128:
[----:B----4-:R-:W4:Y:S02]  /*4fd0*/  LDG.E R4, [R4.64] ;  /* 0x0000002404047981 */ /* 0x010f24000c1e1900 */
[----:B----4-:R0:W4:Y:S01]  /*4fe0*/  I2F.F64 R18, R4 ;  /* 0x0000000400127312 */ /* 0x0101220000201c00 */
[----:B------:R-:W-:Y:S05]  /*4ff0*/  BRA `(.L_x_3126) ;  /* 0x00000d3000007947 */ /* 0x000fea0003800000 */
.L_x_3127:
[----:B----4-:R-:W4:Y:S02]  /*5000*/  LDG.E.U16 R4, [R4.64] ;  /* 0x0000002404047981 */ /* 0x010f24000c1e1500 */
[----:B----4-:R0:W4:Y:S01]  /*5010*/  I2F.F64.S16 R18, R4 ;  /* 0x0000000400127312 */ /* 0x0101220000101c00 */
[----:B------:R-:W-:Y:S05]  /*5020*/  BRA `(.L_x_3126) ;  /* 0x00000d0000007947 */ /* 0x000fea0003800000 */
.L_x_3122:
[----:B------:R-:W-:-:S13]  /*5030*/  ISETP.GT.AND P0, PT, R0, 0x6, PT ;  /* 0x000000060000780c */ /* 0x000fda0003f04270 */
[----:B------:R-:W-:Y:S05]  /*5040*/  @P0 BRA `(.L_x_3129) ;  /* 0x000000d000000947 */ /* 0x000fea0003800000 */
[----:B------:R-:W-:-:S13]  /*5050*/  ISETP.NE.AND P0, PT, R0, 0x5, PT ;  /* 0x000000050000780c */ /* 0x000fda0003f05270 */
[----:B------:R-:W-:Y:S05]  /*5060*/  @!P0 BRA `(.L_x_3130) ;  /* 0x0000006000008947 */ /* 0x000fea0003800000 */
[----:B------:R-:W-:-:S13]  /*5070*/  ISETP.NE.AND P0, PT, R0, 0x6, PT ;  /* 0x000000060000780c */ /* 0x000fda0003f05270 */
[----:B------:R-:W-:Y:S05]  /*5080*/  @P0 BRA `(.L_x_3125) ;  /* 0x00000b0000000947 */ /* 0x000fea0003800000 */
[----:B----4-:R-:W4:Y:S02]  /*5090*/  LDG.E R18, [R4.64] ;  /* 0x0000002404127981 */ /* 0x010f24000c1e1900 */
[----:B----4-:R-:W-:-:S06]  /*50a0*/  FMUL.FTZ R18, R18, 1 ;  /* 0x3f80000012127820 */ /* 0x010fcc0000410000 */
[----:B------:R-:W0:Y:S01]  /*50b0*/  F2F.F64.F32 R18, R18 ;  /* 0x0000001200127310 */ /* 0x000e220000201800 */
[----:B------:R-:W-:Y:S05]  /*50c0*/  BRA `(.L_x_3126) ;  /* 0x00000c6000007947 */ /* 0x000fea0003800000 */
.L_x_3130:
[----:B----4-:R-:W4:Y:S02]  /*50d0*/  LDG.E.U16 R0, [R4.64] ;  /* 0x0000002404007981 */ /* 0x010f24000c1e1500 */
[----:B----4-:R-:W-:-:S05]  /*50e0*/  HADD2.F32 R0, -RZ, R0.H0_H0 ;  /* 0x20000000ff007230 */ /* 0x010fca0000004100 */
[----:B------:R-:W-:-:S04]  /*50f0*/  FMUL.FTZ R0, R0, 1 ;  /* 0x3f80000000007820 */ /* 0x000fc80000410000 */
[----:B------:R0:W4:Y:S01]  /*5100*/  F2F.F64.F32 R18, R0 ;  /* 0x0000000000127310 */ /* 0x0001220000201800 */
[----:B------:R-:W-:Y:S05]  /*5110*/  BRA `(.L_x_3126) ;  /* 0x00000c1000007947 */ /* 0x000fea0003800000 */
.L_x_3129:
[----:B------:R-:W-:-:S13]  /*5120*/  ISETP.NE.AND P0, PT, R0, 0x7, PT ;  /* 0x000000070000780c */ /* 0x000fda0003f05270 */
[----:B------:R-:W-:Y:S05]  /*5130*/  @!P0 BRA `(.L_x_3131) ;  /* 0x000000d000008947 */ /* 0x000fea0003800000 */
        /* <DEDUP_REMOVED lines=8> */
.L_x_3132:
[----:B----4-:R-:W4:Y:S02]  /*51c0*/  LDG.E.U16 R4, [R4.64] ;  /* 0x0000002404047981 */ /* 0x010f24000c1e1500 */
[----:B----4-:R-:W-:-:S05]  /*51d0*/  HADD2.F32 R0, -RZ, R4.H0_H0 ;  /* 0x20000004ff007230 */ /* 0x010fca0000004100 */
[----:B------:R-:W-:-:S04]  /*51e0*/  FMUL.FTZ R0, R0, 1 ;  /* 0x3f80000000007820 */ /* 0x000fc80000410000 */
[----:B------:R0:W4:Y:S01]  /*51f0*/  F2F.F64.F32 R18, R0 ;  /* 0x0000000000127310 */ /* 0x0001220000201800 */
[----:B------:R-:W-:Y:S05]  /*5200*/  BRA `(.L_x_3126) ;  /* 0x00000b2000007947 */ /* 0x000fea0003800000 */
.L_x_3131:
[----:B------:R0:W5:Y:S01]  /*5210*/  LDG.E.64 R18, [R4.64] ;  /* 0x0000002404127981 */ /* 0x000162000c1e1b00 */
[----:B------:R-:W-:Y:S05]  /*5220*/  BRA `(.L_x_3126) ;  /* 0x00000b0000007947 */ /* 0x000fea0003800000 */
.L_x_3121:
        /* <DEDUP_REMOVED lines=8> */
[----:B----4-:R-:W4:Y:S01]  /*52b0*/  LDG.E.U8 R4, [R4.64] ;  /* 0x0000002404047981 */ /* 0x010f22000c1e1100 */
[----:B------:R-:W-:Y:S01]  /*52c0*/  IMAD.MOV.U32 R18, RZ, RZ, RZ ;  /* 0x000000ffff127224 */ /* 0x000fe200078e00ff */
[----:B----4-:R-:W-:-:S04]  /*52d0*/  ISETP.NE.AND P0, PT, R4, RZ, PT ;  /* 0x000000ff0400720c */ /* 0x010fc80003f05270 */
[----:B------:R-:W-:Y:S01]  /*52e0*/  FSEL R19, RZ, 1.875, !P0 ;  /* 0x3ff00000ff137808 */ /* 0x000fe20004000000 */
[----:B------:R-:W-:Y:S05]  /*52f0*/  BRA `(.L_x_3126) ;  /* 0x00000a3000007947 */ /* 0x000fea0003800000 */
.L_x_3135:
[----:B------:R0:W5:Y:S01]  /*5300*/  LDG.E.64 R18, [R4.64] ;  /* 0x0000002404127981 */ /* 0x000162000c1e1b00 */
[----:B------:R-:W-:Y:S05]  /*5310*/  BRA `(.L_x_3126) ;  /* 0x00000a1000007947 */ /* 0x000fea0003800000 */
.L_x_3134:
        /* <DEDUP_REMOVED lines=28> */
.L_x_3137:
        /* <DEDUP_REMOVED lines=15> */
.L_x_3136:
[----:B----4-:R-:W4:Y:S02]  /*55d0*/  LDG.E.U16 R0, [R4.64] ;  /* 0x0000002404007981 */ /* 0x010f24000c1e1500 */
[----:B----4-:R-:W-:-:S05]  /*55e0*/  PRMT R0, RZ, 0x5410, R0 ;  /* 0x00005410ff007816 */ /* 0x010fca0000000000 */
[----:B------:R-:W-:-:S04]  /*55f0*/  FMUL.FTZ R0, R0, 1 ;  /* 0x3f80000000007820 */ /* 0x000fc80000410000 */
[----:B------:R0:W4:Y:S01]  /*5600*/  F2F.F64.F32 R18, R0 ;  /* 0x0000000000127310 */ /* 0x0001220000201800 */
[----:B------:R-:W-:Y:S05]  /*5610*/  BRA `(.L_x_3126) ;  /* 0x0000071000007947 */ /* 0x000fea0003800000 */
.L_x_3133:
        /* <DEDUP_REMOVED lines=9> */
[----:B----4-:R0:W4:Y:S01]  /*56b0*/  I2F.F64.U16 R18, R4 ;  /* 0x0000000400127312 */ /* 0x0101220000101800 */
[----:B------:R-:W-:Y:S05]  /*56c0*/  BRA `(.L_x_3126) ;  /* 0x0000066000007947 */ /* 0x000fea0003800000 */
.L_x_3140:
[----:B----4-:R-:W4:Y:S01]  /*56d0*/  LDG.E.U8 R3, [R4.64] ;  /* 0x0000002404037981 */ /* 0x010f22000c1e1100 */
        /* <DEDUP_REMOVED lines=20> */
.L_x_3144:
[----:B------:R-:W-:Y:S05]  /*5820*/  BSYNC B1 ;  /* 0x0000000000017941 */ /* 0x000fea0003800000 */
.L_x_3143:
[----:B------:R-:W-:Y:S01]  /*5830*/  LEA R5, R0, 0x3b800000, 0x17 ;  /* 0x3b80000000057811 */ /* 0x000fe200078eb8ff */
[----:B------:R-:W-:-:S05]  /*5840*/  IMAD.SHL.U32 R0, R3, 0x100000, RZ ;  /* 0x0010000003007824 */ /* 0x000fca00078e00ff */
[----:B------:R-:W-:Y:S02]  /*5850*/  LOP3.LUT R0, R5, R0, R6, 0xfe, !PT ;  /* 0x0000000005007212 */ /* 0x000fe400078efe06 */
.L_x_3142:
[----:B------:R-:W-:Y:S05]  /*5860*/  BSYNC B0 ;  /* 0x0000000000007941 */ /* 0x000fea0003800000 */
.L_x_3141:
[----:B------:R-:W-:-:S04]  /*5870*/  FMUL.FTZ R0, R0, 1 ;  /* 0x3f80000000007820 */ /* 0x000fc80000410000 */
[----:B------:R0:W4:Y:S01]  /*5880*/  F2F.F64.F32 R18, R0 ;  /* 0x0000000000127310 */ /* 0x0001220000201800 */
[----:B------:R-:W-:Y:S05]  /*5890*/  BRA `(.L_x_3126) ;  /* 0x0000049000007947 */ /* 0x000fea0003800000 */
.L_x_3139:
        /* <DEDUP_REMOVED lines=21> */
.L_x_3148:
[----:B------:R-:W-:Y:S05]  /*59f0*/  BSYNC B1 ;  /* 0x0000000000017941 */ /* 0x000fea0003800000 */
.L_x_3147:
[----:B------:R-:W-:Y:S01]  /*5a00*/  LEA R5, R0, 0x37800000, 0x17 ;  /* 0x3780000000057811 */ /* 0x000fe200078eb8ff */
[----:B------:R-:W-:-:S05]  /*5a10*/  IMAD.SHL.U32 R0, R3, 0x200000, RZ ;  /* 0x0020000003007824 */ /* 0x000fca00078e00ff */
[----:B------:R-:W-:Y:S02]  /*5a20*/  LOP3.LUT R0, R5, R0, R6, 0xfe, !PT ;  /* 0x0000000005007212 */ /* 0x000fe400078efe06 */
.L_x_3146:
[----:B------:R-:W-:Y:S05]  /*5a30*/  BSYNC B0 ;  /* 0x0000000000007941 */ /* 0x000fea0003800000 */
.L_x_3145:
[----:B------:R-:W-:-:S04]  /*5a40*/  FMUL.FTZ R0, R0, 1 ;  /* 0x3f80000000007820 */ /* 0x000fc80000410000 */
[----:B------:R0:W4:Y:S01]  /*5a50*/  F2F.F64.F32 R18, R0 ;  /* 0x0000000000127310 */ /* 0x0001220000201800 */
[----:B------:R-:W-:Y:S05]  /*5a60*/  BRA `(.L_x_3126) ;  /* 0x000002c000007947 */ /* 0x000fea0003800000 */
.L_x_3138:
[----:B------:R-:W-:-:S13]  /*5a70*/  ISETP.NE.AND P0, PT, R0, 0x1c, PT ;  /* 0x0000001c0000780c */ /* 0x000fda0003f05270 */
[----:B------:R-:W-:Y:S05]  /*5a80*/  @!P0 BRA `(.L_x_3149) ;  /* 0x0000028000008947 */ /* 0x000fea0003800000 */
[----:B------:R-:W-:-:S13]  /*5a90*/  ISETP.NE.AND P0, PT, R0, 0x1d, PT ;  /* 0x0000001d0000780c */ /* 0x000fda0003f05270 */
[----:B------:R-:W-:Y:S05]  /*5aa0*/  @!P0 BRA `(.L_x_3150) ;  /* 0x0000023000008947 */ /* 0x000fea0003800000 */
[----:B------:R-:W-:-:S13]  /*5ab0*/  ISETP.NE.AND P0, PT, R0, 0x2c, PT ;  /* 0x0000002c0000780c */ /* 0x000fda0003f05270 */
[----:B------:R-:W-:Y:S05]  /*5ac0*/  @P0 BRA `(.L_x_3125) ;  /* 0x000000c000000947 */ /* 0x000fea0003800000 */
[----:B----4-:R-:W4:Y:S01]  /*5ad0*/  LDG.E.U8 R4, [R4.64] ;  /* 0x0000002404047981 */ /* 0x010f22000c1e1100 */
[----:B------:R-:W-:Y:S01]  /*5ae0*/  BSSY B0, `(.L_x_3151) ;  /* 0x0000007000007945 */ /* 0x000fe20003800000 */
[----:B------:R-:W-:Y:S01]  /*5af0*/  IMAD.MOV.U32 R0, RZ, RZ, 0x400000 ;  /* 0x00400000ff007424 */ /* 0x000fe200078e00ff */
[----:B----4-:R-:W-:-:S13]  /*5b00*/  ISETP.NE.AND P0, PT, R4, RZ, PT ;  /* 0x000000ff0400720c */ /* 0x010fda0003f05270 */
[----:B------:R-:W-:Y:S05]  /*5b10*/  @!P0 BRA `(.L_x_3152) ;  /* 0x0000003000008947 */ /* 0x000fea0003800000 */
[----:B------:R-:W-:-:S13]  /*5b20*/  ISETP.NE.AND P0, PT, R4, 0xff, PT ;  /* 0x000000ff0400780c */ /* 0x000fda0003f05270 */
[----:B------:R-:W-:Y:S02]  /*5b30*/  @!P0 IMAD.MOV.U32 R0, RZ, RZ, 0x7f800001 ;  /* 0x7f800001ff008424 */ /* 0x000fe400078e00ff */
[----:B------:R-:W-:Y:S02]  /*5b40*/  @P0 IMAD.SHL.U32 R0, R4, 0x800000, RZ ;  /* 0x0080000004000824 */ /* 0x000fe400078e00ff */
.L_x_3152:
[----:B------:R-:W-:Y:S05]  /*5b50*/  BSYNC B0 ;  /* 0x0000000000007941 */ /* 0x000fea0003800000 */
.L_x_3151:
[----:B------:R-:W-:-:S04]  /*5b60*/  FMUL.FTZ R0, R0, 1 ;  /* 0x3f80000000007820 */ /* 0x000fc80000410000 */
[----:B------:R0:W4:Y:S01]  /*5b70*/  F2F.F64.F32 R18, R0 ;  /* 0x0000000000127310 */ /* 0x0001220000201800 */
[----:B------:R-:W-:Y:S05]  /*5b80*/  BRA `(.L_x_3126) ;  /* 0x000001a000007947 */ /* 0x000fea0003800000 */
.L_x_3125:
        /* <DEDUP_REMOVED lines=18> */
[----:B012345:R-:W-:Y:S05]  /*5cb0*/  CALL.ABS.NOINC R14 ;  /* 0x000000000e007343 */ /* 0x03ffea0003c00000 */
[----:B------:R-:W-:Y:S01]  /*5cc0*/  CS2R R18, SRZ ;  /* 0x0000000000127805 */ /* 0x000fe2000001ff00 */
[----:B------:R-:W-:Y:S05]  /*5cd0*/  BRA `(.L_x_3126) ;  /* 0x0000005000007947 */ /* 0x000fea0003800000 */
.L_x_3150:
[----:B----4-:R-:W4:Y:S02]  /*5ce0*/  LDG.E.64 R18, [R4.64] ;  /* 0x0000002404127981 */ /* 0x010f24000c1e1b00 */
[----:B----4-:R-:W0:Y:S01]  /*5cf0*/  I2F.F64.U64 R18, R18 ;  /* 0x0000001200127312 */ /* 0x010e220000301800 */
[----:B------:R-:W-:Y:S05]  /*5d00*/  BRA `(.L_x_3126) ;  /* 0x0000002000007947 */ /* 0x000fea0003800000 */
.L_x_3149:
[----:B----4-:R-:W4:Y:S02]  /*5d10*/  LDG.E R4, [R4.64] ;  /* 0x0000002404047981 */ /* 0x010f24000c1e1900 */
[----:B----4-:R0:W4:Y:S02]  /*5d20*/  I2F.F64.U32 R18, R4 ;  /* 0x0000000400127312 */ /* 0x0101240000201800 */
.L_x_3126:
[----:B------:R-:W-:-:S03]  /*5d30*/  IADD3 R37, R37, 0x80, RZ ;  /* 0x0000008025257810 */ /* 0x000fc60007ffe0ff */
.L_x_3088:
[----:B------:R-:W-:Y:S05]  /*5d40*/  BSYNC B6 ;  /* 0x0000000000067941 */ /* 0x000fea0003800000 */
.L_x_3087:
        /* <DEDUP_REMOVED lines=22> */
.L_x_3158:
[----:B----4-:R-:W4:Y:S02]  /*5eb0*/  LDG.E.U8 R4, [R4.64] ;  /* 0x0000002404047981 */ /* 0x010f24000c1e1100 */
[----:B----4-:R0:W4:Y:S01]  /*5ec0*/  I2F.F64.U16 R16, R4 ;  /* 0x0000000400107312 */ /* 0x0101220000101800 */
[----:B------:R-:W-:Y:S05]  /*5ed0*/  BRA `(.L_x_3160) ;  /* 0x00000df000007947 */ /* 0x000fea0003800000 */
.L_x_3157:
        /* <DEDUP_REMOVED lines=9> */
.L_x_3162:
[----:B----4-:R-:W4:Y:S02]  /*5f70*/  LDG.E R4, [R4.64] ;  /* 0x0000002404047981 */ /* 0x010f24000c1e1900 */
[----:B----4-:R0:W4:Y:S01]  /*5f80*/  I2F.F64 R16, R4 ;  /* 0x0000000400107312 */ /* 0x0101220000201c00 */
[----:B------:R-:W-:Y:S05]  /*5f90*/  BRA `(.L_x_3160) ;  /* 0x00000d3000007947 */ /* 0x000fea0003800000 */
.L_x_3161:
[----:B----4-:R-:W4:Y:S02]  /*5fa0*/  LDG.E.U16 R4, [R4.64] ;  /* 0x0000002404047981 */ /* 0x010f24000c1e1500 */
[----:B----4-:R0:W4:Y:S01]  /*5fb0*/  I2F.F64.S16 R16, R4 ;  /* 0x0000000400107312 */ /* 0x0101220000101c00 */
[----:B------:R-:W-:Y:S05]  /*5fc0*/  BRA `(.L_x_3160) ;  /* 0x00000d0000007947 */ /* 0x000fea0003800000 */
.L_x_3156:
        /* <DEDUP_REMOVED lines=10> */
.L_x_3164:
[----:B----4-:R-:W4:Y:S02]  /*6070*/  LDG.E.U16 R0, [R4.64] ;  /* 0x0000002404007981 */ /* 0x010f24000c1e1500 */
[----:B----4-:R-:W-:-:S05]  /*6080*/  HADD2.F32 R0, -RZ, R0.H0_H0 ;  /* 0x20000000ff007230 */ /* 0x010fca0000004100 */
[----:B------:R-:W-:-:S04]  /*6090*/  FMUL.FTZ R0, R0, 1 ;  /* 0x3f80000000007820 */ /* 0x000fc80000410000 */
[----:B------:R0:W4:Y:S01]  /*60a0*/  F2F.F64.F32 R16, R0 ;  /* 0x0000000000107310 */ /* 0x0001220000201800 */
[----:B------:R-:W-:Y:S05]  /*60b0*/  BRA `(.L_x_3160) ;  /* 0x00000c1000007947 */ /* 0x000fea0003800000 */
.L_x_3163:
        /* <DEDUP_REMOVED lines=10> */
.L_x_3166:
[----:B----4-:R-:W4:Y:S02]  /*6160*/  LDG.E.U16 R4, [R4.64] ;  /* 0x0000002404047981 */ /* 0x010f24000c1e1500 */
[----:B----4-:R-:W-:-:S05]  /*6170*/  HADD2.F32 R0, -RZ, R4.H0_H0 ;  /* 0x20000004ff007230 */ /* 0x010fca0000004100 */
[----:B------:R-:W-:-:S04]  /*6180*/  FMUL.FTZ R0, R0, 1 ;  /* 0x3f80000000007820 */ /* 0x000fc80000410000 */
[----:B------:R0:W4:Y:S01]  /*6190*/  F2F.F64.F32 R16, R0 ;  /* 0x0000000000107310 */ /* 0x0001220000201800 */
[----:B------:R-:W-:Y:S05]  /*61a0*/  BRA `(.L_x_3160) ;  /* 0x00000b2000007947 */ /* 0x000fea0003800000 */
.L_x_3165:
[----:B------:R0:W5:Y:S01]  /*61b0*/  LDG.E.64 R16, [R4.64] ;  /* 0x0000002404107981 */ /* 0x000162000c1e1b00 */
[----:B------:R-:W-:Y:S05]  /*61c0*/  BRA `(.L_x_3160) ;  /* 0x00000b0000007947 */ /* 0x000fea0003800000 */
.L_x_3155:
        /* <DEDUP_REMOVED lines=13> */
.L_x_3169:
[----:B------:R0:W5:Y:S01]  /*62a0*/  LDG.E.64 R16, [R4.64] ;  /* 0x0000002404107981 */ /* 0x000162000c1e1b00 */
[----:B------:R-:W-:Y:S05]  /*62b0*/  BRA `(.L_x_3160) ;  /* 0x00000a1000007947 */ /* 0x000fea0003800000 */
.L_x_3168:
        /* <DEDUP_REMOVED lines=28> */
.L_x_3171:
        /* <DEDUP_REMOVED lines=15> */
.L_x_3170:
[----:B----4-:R-:W4:Y:S02]  /*6570*/  LDG.E.U16 R0, [R4.64] ;  /* 0x0000002404007981 */ /* 0x010f24000c1e1500 */
[----:B----4-:R-:W-:-:S05]  /*6580*/  PRMT R0, RZ, 0x5410, R0 ;  /* 0x00005410ff007816 */ /* 0x010fca0000000000 */
[----:B------:R-:W-:-:S04]  /*6590*/  FMUL.FTZ R0, R0, 1 ;  /* 0x3f80000000007820 */ /* 0x000fc80000410000 */
[----:B------:R0:W4:Y:S01]  /*65a0*/  F2F.F64.F32 R16, R0 ;  /* 0x0000000000107310 */ /* 0x0001220000201800 */
[----:B------:R-:W-:Y:S05]  /*65b0*/  BRA `(.L_x_3160) ;  /* 0x0000071000007947 */ /* 0x000fea0003800000 */
.L_x_3167:
        /* <DEDUP_REMOVED lines=11> */
.L_x_3174:
        /* <DEDUP_REMOVED lines=21> */
.L_x_3178:
[----:B------:R-:W-:Y:S05]  /*67c0*/  BSYNC B1 ;  /* 0x0000000000017941 */ /* 0x000fea0003800000 */
.L_x_3177:
[----:B------:R-:W-:Y:S01]  /*67d0*/  LEA R5, R0, 0x3b800000, 0x17 ;  /* 0x3b80000000057811 */ /* 0x000fe200078eb8ff */
[----:B------:R-:W-:-:S05]  /*67e0*/  IMAD.SHL.U32 R0, R3, 0x100000, RZ ;  /* 0x0010000003007824 */ /* 0x000fca00078e00ff */
[----:B------:R-:W-:Y:S02]  /*67f0*/  LOP3.LUT R0, R5, R0, R6, 0xfe, !PT ;  /* 0x0000000005007212 */ /* 0x000fe400078efe06 */
.L_x_3176:
[----:B------:R-:W-:Y:S05]  /*6800*/  BSYNC B0 ;  /* 0x0000000000007941 */ /* 0x000fea0003800000 */
.L_x_3175:
[----:B------:R-:W-:-:S04]  /*6810*/  FMUL.FTZ R0, R0, 1 ;  /* 0x3f80000000007820 */ /* 0x000fc80000410000 */
[----:B------:R0:W4:Y:S01]  /*6820*/  F2F.F64.F32 R16, R0 ;  /* 0x0000000000107310 */ /* 0x0001220000201800 */
[----:B------:R-:W-:Y:S05]  /*6830*/  BRA `(.L_x_3160) ;  /* 0x0000049000007947 */ /* 0x000fea0003800000 */
.L_x_3173:
        /* <DEDUP_REMOVED lines=21> */
.L_x_3182:
[----:B------:R-:W-:Y:S05]  /*6990*/  BSYNC B1 ;  /* 0x0000000000017941 */ /* 0x000fea0003800000 */
.L_x_3181:
[----:B------:R-:W-:Y:S01]  /*69a0*/  LEA R5, R0, 0x37800000, 0x17 ;  /* 0x3780000000057811 */ /* 0x000fe200078eb8ff */
[----:B------:R-:W-:-:S05]  /*69b0*/  IMAD.SHL.U32 R0, R3, 0x200000, RZ ;  /* 0x0020000003007824 */ /* 0x000fca00078e00ff */
[----:B------:R-:W-:Y:S02]  /*69c0*/  LOP3.LUT R0, R5, R0, R6, 0xfe, !PT ;  /* 0x0000000005007212 */ /* 0x000fe400078efe06 */
.L_x_3180:
[----:B------:R-:W-:Y:S05]  /*69d0*/  BSYNC B0 ;  /* 0x0000000000007941 */ /* 0x000fea0003800000 */
.L_x_3179:
[----:B------:R-:W-:-:S04]  /*69e0*/  FMUL.FTZ R0, R0, 1 ;  /* 0x3f80000000007820 */ /* 0x000fc80000410000 */
[----:B------:R0:W4:Y:S01]  /*69f0*/  F2F.F64.F32 R16, R0 ;  /* 0x0000000000107310 */ /* 0x0001220000201800 */
[----:B------:R-:W-:Y:S05]  /*6a00*/  BRA `(.L_x_3160) ;  /* 0x000002c000007947 */ /* 0x000fea0003800000 */
.L_x_3172:
        /* <DEDUP_REMOVED lines=14> */
.L_x_3186:
[----:B------:R-:W-:Y:S05]  /*6af0*/  BSYNC B0 ;  /* 0x0000000000007941 */ /* 0x000fea0003800000 */
.L_x_3185:
[----:B------:R-:W-:-:S04]  /*6b00*/  FMUL.FTZ R0, R0, 1 ;  /* 0x3f80000000007820 */ /* 0x000fc80000410000 */
[----:B------:R0:W4:Y:S01]  /*6b10*/  F2F.F64.F32 R16, R0 ;  /* 0x0000000000107310 */ /* 0x0001220000201800 */
[----:B------:R-:W-:Y:S05]  /*6b20*/  BRA `(.L_x_3160) ;  /* 0x000001a000007947 */ /* 0x000fea0003800000 */
.L_x_3159:
        /* <DEDUP_REMOVED lines=21> */
.L_x_3184:
[----:B----4-:R-:W4:Y:S02]  /*6c80*/  LDG.E.64 R16, [R4.64] ;  /* 0x0000002404107981 */ /* 0x010f24000c1e1b00 */
[----:B----4-:R-:W0:Y:S01]  /*6c90*/  I2F.F64.U64 R16, R16 ;  /* 0x0000001000107312 */ /* 0x010e220000301800 */
[----:B------:R-:W-:Y:S05]  /*6ca0*/  BRA `(.L_x_3160) ;  /* 0x0000002000007947 */ /* 0x000fea0003800000 */
.L_x_3183:
[----:B----4-:R-:W4:Y:S02]  /*6cb0*/  LDG.E R4, [R4.64] ;  /* 0x0000002404047981 */ /* 0x010f24000c1e1900 */
[----:B----4-:R0:W4:Y:S02]  /*6cc0*/  I2F.F64.U32 R16, R4 ;  /* 0x0000000400107312 */ /* 0x0101240000201800 */
.L_x_3160:
        /* <DEDUP_REMOVED lines=17> */
.L_x_3190:
[----:B----4-:R-:W4:Y:S02]  /*6de0*/  LDG.E.U8 R4, [R4.64] ;  /* 0x0000002404047981 */ /* 0x010f24000c1e1100 */
[----:B----4-:R0:W4:Y:S01]  /*6df0*/  I2F.F64.U16 R22, R4 ;  /* 0x0000000400167312 */ /* 0x0101220000101800 */
[----:B------:R-:W-:Y:S05]  /*6e00*/  BRA `(.L_x_3154) ;  /* 0x00000de000007947 */ /* 0x000fea0003800000 */
.L_x_3189:
        /* <DEDUP_REMOVED lines=9> */
.L_x_3193:
[----:B----4-:R-:W4:Y:S02]  /*6ea0*/  LDG.E R4, [R4.64] ;  /* 0x0000002404047981 */ /* 0x010f24000c1e1900 */
[----:B----4-:R0:W4:Y:S01]  /*6eb0*/  I2F.F64 R22, R4 ;  /* 0x0000000400167312 */ /* 0x0101220000201c00 */
[----:B------:R-:W-:Y:S05]  /*6ec0*/  BRA `(.L_x_3154) ;  /* 0x00000d2000007947 */ /* 0x000fea0003800000 */
.L_x_3192:
[----:B----4-:R-:W4:Y:S02]  /*6ed0*/  LDG.E.U16 R4, [R4.64] ;  /* 0x0000002404047981 */ /* 0x010f24000c1e1500 */
[----:B----4-:R0:W4:Y:S01]  /*6ee0*/  I2F.F64.S16 R22, R4 ;  /* 0x0000000400167312 */ /* 0x0101220000101c00 */
[----:B------:R-:W-:Y:S05]  /*6ef0*/  BRA `(.L_x_3154) ;  /* 0x00000cf000007947 */ /* 0x000fea0003800000 */
.L_x_3188:
        /* <DEDUP_REMOVED lines=10> */
.L_x_3195:
[----:B----4-:R-:W4:Y:S02]  /*6fa0*/  LDG.E.U16 R0, [R4.64] ;  /* 0x0000002404007981 */ /* 0x010f24000c1e1500 */
[----:B----4-:R-:W-:-:S05]  /*6fb0*/  HADD2.F32 R0, -RZ, R0.H0_H0 ;  /* 0x20000000ff007230 */ /* 0x010fca0000004100 */
[----:B------:R-:W-:-:S04]  /*6fc0*/  FMUL.FTZ R0, R0, 1 ;  /* 0x3f80000000007820 */ /* 0x000fc80000410000 */
[----:B------:R0:W4:Y:S01]  /*6fd0*/  F2F.F64.F32 R22, R0 ;  /* 0x0000000000167310 */ /* 0x0001220000201800 */
[----:B------:R-:W-:Y:S05]  /*6fe0*/  BRA `(.L_x_3154) ;  /* 0x00000c0000007947 */ /* 0x000fea0003800000 */
.L_x_3194:
        /* <DEDUP_REMOVED lines=10> */
.L_x_3197:
[----:B----4-:R-:W4:Y:S02]  /*7090*/  LDG.E.U16 R4, [R4.64] ;  /* 0x0000002404047981 */ /* 0x010f24000c1e1500 */
[----:B----4-:R-:W-:-:S05]  /*70a0*/  HADD2.F32 R0, -RZ, R4.H0_H0 ;  /* 0x20000004ff007230 */ /* 0x010fca0000004100 */
[----:B------:R-:W-:-:S04]  /*70b0*/  FMUL.FTZ R0, R0, 1 ;  /* 0x3f80000000007820 */ /* 0x000fc80000410000 */
[----:B------:R0:W4:Y:S01]  /*70c0*/  F2F.F64.F32 R22, R0 ;  /* 0x0000000000167310 */ /* 0x0001220000201800 */
[----:B------:R-:W-:Y:S05]  /*70d0*/  BRA `(.L_x_3154) ;  /* 0x00000b1000007947 */ /* 0x000fea0003800000 */
.L_x_3196:
[----:B------:R0:W5:Y:S01]  /*70e0*/  LDG.E.64 R22, [R4.64] ;  /* 0x0000002404167981 */ /* 0x000162000c1e1b00 */
[----:B------:R-:W-:Y:S05]  /*70f0*/  BRA `(.L_x_3154) ;  /* 0x00000af000007947 */ /* 0x000fea0003800000 */
.L_x_3187:
        /* <DEDUP_REMOVED lines=13> */
.L_x_3200:
[----:B------:R0:W5:Y:S01]  /*71d0*/  LDG.E.64 R22, [R4.64] ;  /* 0x0000002404167981 */ /* 0x000162000c1e1b00 */
[----:B------:R-:W-:Y:S05]  /*71e0*/  BRA `(.L_x_3154) ;  /* 0x00000a0000007947 */ /* 0x000fea0003800000 */
.L_x_3199:
        /* <DEDUP_REMOVED lines=28> */
.L_x_3202:
        /* <DEDUP_REMOVED lines=15> */
.L_x_3201:
[----:B----4-:R-:W4:Y:S02]  /*74a0*/  LDG.E.U16 R0, [R4.64] ;  /* 0x0000002404007981 */ /* 0x010f24000c1e1500 */
[----:B----4-:R-:W-:-:S05]  /*74b0*/  PRMT R0, RZ, 0x5410, R0 ;  /* 0x00005410ff007816 */ /* 0x010fca0000000000 */
[----:B------:R-:W-:-:S04]  /*74c0*/  FMUL.FTZ R0, R0, 1 ;  /* 0x3f80000000007820 */ /* 0x000fc80000410000 */
[----:B------:R0:W4:Y:S01]  /*74d0*/  F2F.F64.F32 R22, R0 ;  /* 0x0000000000167310 */ /* 0x0001220000201800 */
[----:B------:R-:W-:Y:S05]  /*74e0*/  BRA `(.L_x_3154) ;  /* 0x0000070000007947 */ /* 0x000fea0003800000 */
.L_x_3198:
        /* <DEDUP_REMOVED lines=11> */
.L_x_3205:
        /* <DEDUP_REMOVED lines=21> */
.L_x_3209:
[----:B------:R-:W-:Y:S05]  /*76f0*/  BSYNC B1 ;  /* 0x0000000000017941 */ /* 0x000fea0003800000 */
.L_x_3208:
[----:B------:R-:W-:Y:S01]  /*7700*/  LEA R5, R0, 0x3b800000, 0x17 ;  /* 0x3b80000000057811 */ /* 0x000fe200078eb8ff */
[----:B------:R-:W-:-:S05]  /*7710*/  IMAD.SHL.U32 R0, R3, 0x100000, RZ ;  /* 0x0010000003007824 */ /* 0x000fca00078e00ff */
[----:B------:R-:W-:Y:S02]  /*7720*/  LOP3.LUT R0, R5, R0, R6, 0xfe, !PT ;  /* 0x0000000005007212 */ /* 0x000fe400078efe06 */
.L_x_3207:
[----:B------:R-:W-:Y:S05]  /*7730*/  BSYNC B0 ;  /* 0x0000000000007941 */ /* 0x000fea0003800000 */
.L_x_3206:
[----:B------:R-:W-:-:S04]  /*7740*/  FMUL.FTZ R0, R0, 1 ;  /* 0x3f80000000007820 */ /* 0x000fc80000410000 */
[----:B------:R0:W4:Y:S01]  /*7750*/  F2F.F64.F32 R22, R0 ;  /* 0x0000000000167310 */ /* 0x0001220000201800 */
[----:B------:R-:W-:Y:S05]  /*7760*/  BRA `(.L_x_3154) ;  /* 0x0000048000007947 */ /* 0x000fea0003800000 */
.L_x_3204:
        /* <DEDUP_REMOVED lines=21> */
.L_x_3213:
[----:B------:R-:W-:Y:S05]  /*78c0*/  BSYNC B1 ;  /* 0x0000000000017941 */ /* 0x000fea0003800000 */
.L_x_3212:
[----:B------:R-:W-:Y:S01]  /*78d0*/  LEA R5, R0, 0x37800000, 0x17 ;  /* 0x3780000000057811 */ /* 0x000fe200078eb8ff */
[----:B------:R-:W-:-:S05]  /*78e0*/  IMAD.SHL.U32 R0, R3, 0x200000, RZ ;  /* 0x0020000003007824 */ /* 0x000fca00078e00ff */
[----:B------:R-:W-:Y:S02]  /*78f0*/  LOP3.LUT R0, R5, R0, R6, 0xfe, !PT ;  /* 0x0000000005007212 */ /* 0x000fe400078efe06 */
.L_x_3211:
[----:B------:R-:W-:Y:S05]  /*7900*/  BSYNC B0 ;  /* 0x0000000000007941 */ /* 0x000fea0003800000 */
.L_x_3210:
[----:B------:R-:W-:-:S04]  /*7910*/  FMUL.FTZ R0, R0, 1 ;  /* 0x3f80000000007820 */ /* 0x000fc80000410000 */
[----:B------:R0:W4:Y:S01]  /*7920*/  F2F.F64.F32 R22, R0 ;  /* 0x0000000000167310 */ /* 0x0001220000201800 */
[----:B------:R-:W-:Y:S05]  /*7930*/  BRA `(.L_x_3154) ;  /* 0x000002b000007947 */ /* 0x000fea0003800000 */
.L_x_3203:
        /* <DEDUP_REMOVED lines=14> */
.L_x_3217:
[----:B------:R-:W-:Y:S05]  /*7a20*/  BSYNC B0 ;  /* 0x0000000000007941 */ /* 0x000fea0003800000 */
.L_x_3216:
[----:B------:R-:W-:-:S04]  /*7a30*/  FMUL.FTZ R0, R0, 1 ;  /* 0x3f80000000007820 */ /* 0x000fc80000410000 */
[----:B------:R0:W4:Y:S01]  /*7a40*/  F2F.F64.F32 R22, R0 ;  /* 0x0000000000167310 */ /* 0x0001220000201800 */
[----:B------:R-:W-:Y:S05]  /*7a50*/  BRA `(.L_x_3154) ;  /* 0x0000019000007947 */ /* 0x000fea0003800000 */
.L_x_3191:
        /* <DEDUP_REMOVED lines=19> */
[----:B------:R-:W-:Y:S05]  /*7b90*/  BRA `(.L_x_3154) ;  /* 0x0000005000007947 */ /* 0x000fea0003800000 */
.L_x_3215:
[----:B----4-:R-:W4:Y:S02]  /*7ba0*/  LDG.E.64 R22, [R4.64] ;  /* 0x0000002404167981 */ /* 0x010f24000c1e1b00 */
[----:B----4-:R-:W0:Y:S01]  /*7bb0*/  I2F.F64.U64 R22, R22 ;  /* 0x0000001600167312 */ /* 0x010e220000301800 */
[----:B------:R-:W-:Y:S05]  /*7bc0*/  BRA `(.L_x_3154) ;  /* 0x0000002000007947 */ /* 0x000fea0003800000 */
.L_x_3214:
[----:B----4-:R-:W4:Y:S02]  /*7bd0*/  LDG.E R4, [R4.64] ;  /* 0x0000002404047981 */ /* 0x010f24000c1e1900 */
[----:B----4-:R0:W4:Y:S02]  /*7be0*/  I2F.F64.U32 R22, R4 ;  /* 0x0000000400167312 */ /* 0x0101240000201800 */
.L_x_3154:
[----:B------:R-:W-:Y:S05]  /*7bf0*/  BSYNC B6 ;  /* 0x0000000000067941 */ /* 0x000fea0003800000 */
.L_x_3153:
[----:B------:R-:W4:Y:S01]  /*7c00*/  S2R R3, SR_TID.X ;  /* 0x0000000000037919 */ /* 0x000f220000002100 */
[----:B------:R-:W-:Y:S01]  /*7c10*/  BSSY B0, `(.L_x_3218) ;  /* 0x0000045000007945 */ /* 0x000fe20003800000 */
[----:B----4-:R-:W-:-:S13]  /*7c20*/  ISETP.GE.AND P0, PT, R3, R2, PT ;  /* 0x000000020300720c */ /* 0x010fda0003f06270 */
[----:B------:R-:W-:Y:S05]  /*7c30*/  @P0 BRA `(.L_x_3219) ;  /* 0x0000042000000947 */ /* 0x000fea0003800000 */
        /* <DEDUP_REMOVED lines=30> */
[----:B------:R-:W-:Y:S02]  /*7e20*/  @!P0 LEA.HI R0, R4, R4, RZ, 0x1 ;  /* 0x0000000404008211 */ /* 0x000fe400078f08ff */
[----:B------:R-:W-:Y:S02]  /*7e30*/  FSEL R7, R7, RZ, P1 ;  /* 0x000000ff07077208 */ /* 0x000fe40000800000 */
[----:B------:R-:W-:-:S05]  /*7e40*/  @!P0 SHF.R.S32.HI R5, RZ, 0x1, R0 ;  /* 0x00000001ff058819 */ /* 0x000fca0000011400 */
[----:B------:R-:W-:Y:S02]  /*7e50*/  @!P0 IMAD.IADD R4, R4, 0x1, -R5 ;  /* 0x0000000104048824 */ /* 0x000fe400078e0a05 */
[----:B------:R-:W-:-:S03]  /*7e60*/  @!P0 IMAD R5, R5, 0x100000, R9 ;  /* 0x0010000005058824 */ /* 0x000fc600078e0209 */
[----:B------:R-:W-:Y:S01]  /*7e70*/  @!P0 LEA R9, R4, 0x3ff00000, 0x14 ;  /* 0x3ff0000004098811 */ /* 0x000fe200078ea0ff */
[----:B------:R-:W-:Y:S02]  /*7e80*/  @!P0 IMAD.MOV.U32 R4, RZ, RZ, R8 ;  /* 0x000000ffff048224 */ /* 0x000fe400078e0008 */
[----:B------:R-:W-:-:S06]  /*7e90*/  @!P0 IMAD.MOV.U32 R8, RZ, RZ, RZ ;  /* 0x000000ffff088224 */ /* 0x000fcc00078e00ff */
[----:B------:R0:W2:-:S06]  /*7ea0*/  @!P0 DMUL R6, R4, R8 ;  /* 0x0000000804068228 */ /* 0x00008c0000000000 */
.L_x_3221:
[----:B------:R-:W-:Y:S05]  /*7eb0*/  BSYNC B1 ;  /* 0x0000000000017941 */ /* 0x000fea0003800000 */
.L_x_3220:
[----:B------:R-:W-:Y:S05]  /*7ec0*/  @P2 BRA `(.L_x_3219) ;  /* 0x0000019000002947 */ /* 0x000fea0003800000 */
[----:B0-2---:R-:W0:Y:S01]  /*7ed0*/  DADD R4, R6, 1 ;  /* 0x3ff0000006047429 */ /* 0x005e220000000000 */
[----:B------:R-:W-:Y:S01]  /*7ee0*/  IMAD.MOV.U32 R8, RZ, RZ, 0x1 ;  /* 0x00000001ff087424 */ /* 0x000fe200078e00ff */
[----:B------:R-:W-:Y:S02]  /*7ef0*/  BSSY B1, `(.L_x_3219) ;  /* 0x0000016000017945 */ /* 0x000fe40003800000 */
[----:B------:R-:W2:Y:S02]  /*7f00*/  DMUL R12, R28, R6 ;  /* 0x000000061c0c7228 */ /* 0x000ea40000000000 */
[----:B0-----:R-:W0:Y:S08]  /*7f10*/  MUFU.RCP64H R9, R5 ;  /* 0x0000000500097308 */ /* 0x001e300000001800 */
[----:B--2---:R-:W-:Y:S01]  /*7f20*/  FSETP.GEU.AND P1, PT, |R13|, 6.5827683646048100446e-37, PT ;  /* 0x036000000d00780b */ /* 0x004fe20003f2e200 */
        /* <DEDUP_REMOVED lines=15> */
[----:B-1-3--:R-:W-:Y:S05]  /*8020*/  CALL.REL.NOINC `($__internal_1_$__cuda_sm20_div_rn_f64_full) ;  /* 0x0000516000007944 */ /* 0x00afea0003c00000 */
[----:B------:R-:W-:Y:S02]  /*8030*/  IMAD.MOV.U32 R28, RZ, RZ, R14 ;  /* 0x000000ffff1c7224 */ /* 0x000fe400078e000e */
[----:B------:R-:W-:Y:S02]  /*8040*/  IMAD.MOV.U32 R29, RZ, RZ, R15 ;  /* 0x000000ffff1d7224 */ /* 0x000fe400078e000f */
.L_x_3222:
[----:B------:R-:W-:Y:S05]  /*8050*/  BSYNC B1 ;  /* 0x0000000000017941 */ /* 0x000fea0003800000 */
.L_x_3219:
[----:B------:R-:W-:Y:S05]  /*8060*/  BSYNC B0 ;  /* 0x0000000000007941 */ /* 0x000fea0003800000 */
.L_x_3218:
[----:B------:R-:W4:Y:S01]  /*8070*/  S2R R3, SR_TID.X ;  /* 0x0000000000037919 */ /* 0x000f220000002100 */
[----:B------:R-:W-:Y:S01]  /*8080*/  BSSY B0, `(.L_x_3223) ;  /* 0x0000046000007945 */ /* 0x000fe20003800000 */
[----:B----4-:R-:W-:-:S04]  /*8090*/  IADD3 R35, R3, 0x80, RZ ;  /* 0x0000008003237810 */ /* 0x010fc80007ffe0ff */
[----:B------:R-:W-:-:S13]  /*80a0*/  ISETP.GE.AND P0, PT, R35, R2, PT ;  /* 0x000000022300720c */ /* 0x000fda0003f06270 */
[----:B------:R-:W-:Y:S05]  /*80b0*/  @P0 BRA `(.L_x_3224) ;  /* 0x0000042000000947 */ /* 0x000fea0003800000 */
        /* <DEDUP_REMOVED lines=39> */
.L_x_3226:
[----:B------:R-:W-:Y:S05]  /*8330*/  BSYNC B1 ;  /* 0x0000000000017941 */ /* 0x000fea0003800000 */
.L_x_3225:
        /* <DEDUP_REMOVED lines=22> */
[----:B------:R-:W-:Y:S05]  /*84a0*/  CALL.REL.NOINC `($__internal_1_$__cuda_sm20_div_rn_f64_full) ;  /* 0x00004ce000007944 */ /* 0x000fea0003c00000 */
[----:B------:R-:W-:Y:S02]  /*84b0*/  IMAD.MOV.U32 R32, RZ, RZ, R14 ;  /* 0x000000ffff207224 */ /* 0x000fe400078e000e */
[----:B------:R-:W-:Y:S02]  /*84c0*/  IMAD.MOV.U32 R33, RZ, RZ, R15 ;  /* 0x000000ffff217224 */ /* 0x000fe400078e000f */
.L_x_3227:
[----:B------:R-:W-:Y:S05]  /*84d0*/  BSYNC B1 ;  /* 0x0000000000017941 */ /* 0x000fea0003800000 */
.L_x_3224:
[----:B------:R-:W-:Y:S05]  /*84e0*/  BSYNC B0 ;  /* 0x0000000000007941 */ /* 0x000fea0003800000 */
.L_x_3223:
[----:B0-----:R-:W-:Y:S01]  /*84f0*/  IADD3 R5, R3, 0x100, RZ ;  /* 0x0000010003057810 */ /* 0x001fe20007ffe0ff */
[----:B------:R-:W-:Y:S03]  /*8500*/  BSSY B0, `(.L_x_3228) ;  /* 0x0000045000007945 */ /* 0x000fe60003800000 */
[----:B------:R-:W-:-:S13]  /*8510*/  ISETP.GE.AND P0, PT, R5, R2, PT ;  /* 0x000000020500720c */ /* 0x000fda0003f06270 */
[----:B------:R-:W-:Y:S05]  /*8520*/  @P0 BRA `(.L_x_3229) ;  /* 0x0000042000000947 */ /* 0x000fea0003800000 */
[----:B-----5:R-:W0:Y:S01]  /*8530*/  DMUL R18, R18, c[0x0][0x168] ;  /* 0x00005a0012127a28 */ /* 0x020e220000000000 */
        /* <DEDUP_REMOVED lines=38> */
.L_x_3231:
[----:B------:R-:W-:Y:S05]  /*87a0*/  BSYNC B1 ;  /* 0x0000000000017941 */ /* 0x000fea0003800000 */
.L_x_3230:
        /* <DEDUP_REMOVED lines=25> */
.L_x_3232:
[----:B------:R-:W-:Y:S05]  /*8940*/  BSYNC B1 ;  /* 0x0000000000017941 */ /* 0x000fea0003800000 */
.L_x_3229:
[----:B------:R-:W-:Y:S05]  /*8950*/  BSYNC B0 ;  /* 0x0000000000007941 */ /* 0x000fea0003800000 */
.L_x_3228:
[----:B------:R-:W-:Y:S01]  /*8960*/  IADD3 R3, R3, 0x180, RZ ;  /* 0x0000018003037810 */ /* 0x000fe20007ffe0ff */
[----:B------:R-:W-:Y:S03]  /*8970*/  BSSY B0, `(.L_x_3233) ;  /* 0x0000045000007945 */ /* 0x000fe60003800000 */
[----:B------:R-:W-:-:S13]  /*8980*/  ISETP.GE.AND P0, PT, R3, R2, PT ;  /* 0x000000020300720c */ /* 0x000fda0003f06270 */
[----:B------:R-:W-:Y:S05]  /*8990*/  @P0 BRA `(.L_x_3234) ;  /* 0x0000042000000947 */ /* 0x000fea0003800000 */
[----:B-----5:R-:W4:Y:S01]  /*89a0*/  DMUL R22, R22, c[0x0][0x168] ;  /* 0x00005a0016167a28 */ /* 0x020f220000000000 */
[----:B------:R-:W-:Y:S01]  /*89b0*/  IMAD.MOV.U32 R2, RZ, RZ, 0x652b82fe ;  /* 0x652b82feff027424 */ /* 0x000fe200078e00ff */
[----:B------:R-:W-:Y:S01]  /*89c0*/  BSSY B1, `(.L_x_3235) ;  /* 0x0000025000017945 */ /* 0x000fe20003800000 */
[----:B------:R-:W-:Y:S02]  /*89d0*/  IMAD.MOV.U32 R3, RZ, RZ, 0x3ff71547 ;  /* 0x3ff71547ff037424 */ /* 0x000fe400078e00ff */
[----:B0-----:R-:W-:Y:S01]  /*89e0*/  IMAD.MOV.U32 R8, RZ, RZ, 0x69ce2bdf ;  /* 0x69ce2bdfff087424 */ /* 0x001fe200078e00ff */
[----:B----4-:R-:W-:Y:S01]  /*89f0*/  DSETP.GT.AND P2, PT, R22, c[0x0][0x170], PT ;  /* 0x00005c001600762a */ /* 0x010fe20003f44000 */
        /* <DEDUP_REMOVED lines=33> */
.L_x_3236:
[----:B------:R-:W-:Y:S05]  /*8c10*/  BSYNC B1 ;  /* 0x0000000000017941 */ /* 0x000fea0003800000 */
.L_x_3235:
        /* <DEDUP_REMOVED lines=25> */
.L_x_3237:
[----:B------:R-:W-:Y:S05]  /*8db0*/  BSYNC B1 ;  /* 0x0000000000017941 */ /* 0x000fea0003800000 */
.L_x_3234:
[----:B------:R-:W-:Y:S05]  /*8dc0*/  BSYNC B0 ;  /* 0x0000000000007941 */ /* 0x000fea0003800000 */
.L_x_3233:
[----:B------:R-:W4:Y:S01]  /*8dd0*/  S2R R0, SR_CTAID.X ;  /* 0x0000000000007919 */ /* 0x000f220000002500 */
[----:B0-----:R-:W-:Y:S01]  /*8de0*/  IMAD.MOV.U32 R3, RZ, RZ, -0x200 ;  /* 0xfffffe00ff037424 */ /* 0x001fe200078e00ff */
[----:B-----5:R-:W0:Y:S01]  /*8df0*/  LDC.U8 R19, c[0x0][0x1a8] ;  /* 0x00006a00ff137b82 */ /* 0x020e220000000000 */
[----:B------:R-:W-:Y:S01]  /*8e00*/  BSSY B6, `(.L_x_3238) ;  /* 0x000011f000067945 */ /* 0x000fe20003800000 */
[----:B------:R-:W3:Y:S01]  /*8e10*/  S2R R23, SR_TID.X ;  /* 0x0000000000177919 */ /* 0x000ee20000002100 */
[----:B----4-:R-:W-:-:S05]  /*8e20*/  IMAD R18, R0, R3, c[0x0][0x160] ;  /* 0x0000580000127624 */ /* 0x010fca00078e0203 */
[----:B---3--:R-:W-:-:S13]  /*8e30*/  ISETP.GE.AND P0, PT, R23, R18, PT ;  /* 0x000000121700720c */ /* 0x008fda0003f06270 */
        /* <DEDUP_REMOVED lines=17> */
[----:B------:R-:W0:Y:S01]  /*8f50*/  F2I.F64.TRUNC R29, R28 ;  /* 0x0000001c001d7311 */ /* 0x000e22000030d100 */
[----:B------:R-:W-:Y:S01]  /*8f60*/  IMAD.MOV.U32 R23, RZ, RZ, R35 ;  /* 0x000000ffff177224 */ /* 0x000fe200078e0023 */
[----:B0-----:R0:W-:Y:S01]  /*8f70*/  STG.E.U8 [R2.64], R29 ;  /* 0x0000001d02007986 */ /* 0x0011e2000c101124 */
[----:B------:R-:W-:Y:S05]  /*8f80*/  BRA `(.L_x_3239) ;  /* 0x0000106000007947 */ /* 0x000fea0003800000 */
.L_x_3243:
[----:B------:R-:W0:Y:S01]  /*8f90*/  F2I.S64.F64.TRUNC R28, R28 ;  /* 0x0000001c001c7311 */ /* 0x000e22000030d900 */
[----:B------:R-:W-:Y:S02]  /*8fa0*/  IMAD.MOV.U32 R23, RZ, RZ, R35 ;  /* 0x000000ffff177224 */ /* 0x000fe400078e0023 */
[----:B0-2---:R-:W-:-:S05]  /*8fb0*/  IMAD.MOV.U32 R5, RZ, RZ, R28 ;  /* 0x000000ffff057224 */ /* 0x005fca00078e001c */
[----:B------:R0:W-:Y:S01]  /*8fc0*/  STG.E.U8 [R2.64], R5 ;  /* 0x0000000502007986 */ /* 0x0001e2000c101124 */
[----:B------:R-:W-:Y:S05]  /*8fd0*/  BRA `(.L_x_3239) ;  /* 0x0000101000007947 */ /* 0x000fea0003800000 */
.L_x_3242:
[----:B------:R-:W-:-:S13]  /*8fe0*/  ISETP.NE.AND P0, PT, R0, 0x2, PT ;  /* 0x000000020000780c */ /* 0x000fda0003f05270 */
[----:B------:R-:W-:Y:S05]  /*8ff0*/  @!P0 BRA `(.L_x_3245) ;  /* 0x000000c000008947 */ /* 0x000fea0003800000 */
[----:B------:R-:W-:-:S13]  /*9000*/  ISETP.NE.AND P0, PT, R0, 0x3, PT ;  /* 0x000000030000780c */ /* 0x000fda0003f05270 */
[----:B------:R-:W-:Y:S05]  /*9010*/  @!P0 BRA `(.L_x_3246) ;  /* 0x0000006000008947 */ /* 0x000fea0003800000 */
[----:B------:R-:W-:-:S13]  /*9020*/  ISETP.NE.AND P0, PT, R0, 0x4, PT ;  /* 0x000000040000780c */ /* 0x000fda0003f05270 */
[----:B------:R-:W-:Y:S05]  /*9030*/  @P0 BRA `(.L_x_3244) ;  /* 0x00000df000000947 */ /* 0x000fea0003800000 */
[----:B------:R-:W0:Y:S01]  /*9040*/  F2I.S64.F64.TRUNC R28, R28 ;  /* 0x0000001c001c7311 */ /* 0x000e22000030d900 */
[----:B------:R-:W-:Y:S01]  /*9050*/  IMAD.MOV.U32 R23, RZ, RZ, R35 ;  /* 0x000000ffff177224 */ /* 0x000fe200078e0023 */
[----:B0-----:R0:W-:Y:S01]  /*9060*/  STG.E.64 [R2.64], R28 ;  /* 0x0000001c02007986 */ /* 0x0011e2000c101b24 */
[----:B------:R-:W-:Y:S05]  /*9070*/  BRA `(.L_x_3239) ;  /* 0x00000f7000007947 */ /* 0x000fea0003800000 */
.L_x_3246:
[----:B------:R-:W0:Y:S01]  /*9080*/  F2I.F64.TRUNC R29, R28 ;  /* 0x0000001c001d7311 */ /* 0x000e22000030d100 */
[----:B------:R-:W-:Y:S01]  /*9090*/  IMAD.MOV.U32 R23, RZ, RZ, R35 ;  /* 0x000000ffff177224 */ /* 0x000fe200078e0023 */
[----:B0-----:R0:W-:Y:S01]  /*90a0*/  STG.E [R2.64], R29 ;  /* 0x0000001d02007986 */ /* 0x0011e2000c101924 */
[----:B------:R-:W-:Y:S05]  /*90b0*/  BRA `(.L_x_3239) ;  /* 0x00000f3000007947 */ /* 0x000fea0003800000 */
.L_x_3245:
[----:B------:R-:W0:Y:S01]  /*90c0*/  F2I.F64.TRUNC R29, R28 ;  /* 0x0000001c001d7311 */ /* 0x000e22000030d100 */
[----:B------:R-:W-:Y:S01]  /*90d0*/  IMAD.MOV.U32 R23, RZ, RZ, R35 ;  /* 0x000000ffff177224 */ /* 0x000fe200078e0023 */
[----:B0-----:R0:W-:Y:S01]  /*90e0*/  STG.E.U16 [R2.64], R29 ;  /* 0x0000001d02007986 */ /* 0x0011e2000c101524 */
[----:B------:R-:W-:Y:S05]  /*90f0*/  BRA `(.L_x_3239) ;  /* 0x00000ef000007947 */ /* 0x000fea0003800000 */
.L_x_3241:
[----:B------:R-:W-:-:S13]  /*9100*/  ISETP.GT.AND P0, PT, R0, 0x6, PT ;  /* 0x000000060000780c */ /* 0x000fda0003f04270 */
[----:B------:R-:W-:Y:S05]  /*9110*/  @P0 BRA `(.L_x_3247) ;  /* 0x0000011000000947 */ /* 0x000fea0003800000 */
[----:B------:R-:W-:-:S13]  /*9120*/  ISETP.NE.AND P0, PT, R0, 0x5, PT ;  /* 0x000000050000780c */ /* 0x000fda0003f05270 */
[----:B------:R-:W-:Y:S05]  /*9130*/  @!P0 BRA `(.L_x_3248) ;  /* 0x0000008000008947 */ /* 0x000fea0003800000 */
[----:B------:R-:W-:-:S13]  /*9140*/  ISETP.NE.AND P0, PT, R0, 0x6, PT ;  /* 0x000000060000780c */ /* 0x000fda0003f05270 */
[----:B------:R-:W-:Y:S05]  /*9150*/  @P0 BRA `(.L_x_3244) ;  /* 0x00000cd000000947 */ /* 0x000fea0003800000 */
[----:B--2---:R-:W0:Y:S01]  /*9160*/  F2F.F32.F64 R5, R28 ;  /* 0x0000001c00057310 */ /* 0x004e220000301000 */
[----:B------:R-:W0:Y:S01]  /*9170*/  DSETP.GEU.AND P0, PT, |R28|, c[0x2][0x58], PT ;  /* 0x008016001c00762a */ /* 0x000e220003f0e200 */
[----:B------:R-:W-:-:S13]  /*9180*/  IMAD.MOV.U32 R23, RZ, RZ, R35 ;  /* 0x000000ffff177224 */ /* 0x000fda00078e0023 */
[----:B0-----:R-:W-:-:S05]  /*9190*/  @!P0 FMUL R5, R5, 1.175494350822287508e-38 ;  /* 0x0080000005058820 */ /* 0x001fca0000400000 */
[----:B------:R0:W-:Y:S01]  /*91a0*/  STG.E [R2.64], R5 ;  /* 0x0000000502007986 */ /* 0x0001e2000c101924 */
[----:B------:R-:W-:Y:S05]  /*91b0*/  BRA `(.L_x_3239) ;  /* 0x00000e3000007947 */ /* 0x000fea0003800000 */
.L_x_3248:
[----:B------:R-:W0:Y:S01]  /*91c0*/  F2F.F32.F64 R0, R28 ;  /* 0x0000001c00007310 */ /* 0x000e220000301000 */
[----:B------:R-:W0:Y:S01]  /*91d0*/  DSETP.GEU.AND P0, PT, |R28|, c[0x2][0x58], PT ;  /* 0x008016001c00762a */ /* 0x000e220003f0e200 */
[----:B------:R-:W-:-:S13]  /*91e0*/  IMAD.MOV.U32 R23, RZ, RZ, R35 ;  /* 0x000000ffff177224 */ /* 0x000fda00078e0023 */
[----:B0-----:R-:W-:-:S05]  /*91f0*/  @!P0 FMUL R0, R0, 1.175494350822287508e-38 ;  /* 0x0080000000008820 */ /* 0x001fca0000400000 */
[----:B------:R-:W-:-:S05]  /*9200*/  F2FP.PACK_AB R0, RZ, R0 ;  /* 0x00000000ff00723e */ /* 0x000fca00000000ff */
[----:B------:R0:W-:Y:S01]  /*9210*/  STG.E.U16 [R2.64], R0 ;  /* 0x0000000002007986 */ /* 0x0001e2000c101524 */
[----:B------:R-:W-:Y:S05]  /*9220*/  BRA `(.L_x_3239) ;  /* 0x00000dc000007947 */ /* 0x000fea0003800000 */
.L_x_3247:
[----:B------:R-:W-:-:S13]  /*9230*/  ISETP.NE.AND P0, PT, R0, 0x7, PT ;  /* 0x000000070000780c */ /* 0x000fda0003f05270 */
[----:B------:R-:W-:Y:S05]  /*9240*/  @!P0 BRA `(.L_x_3249) ;  /* 0x0000013000008947 */ /* 0x000fea0003800000 */
[----:B------:R-:W-:-:S13]  /*9250*/  ISETP.NE.AND P0, PT, R0, 0x8, PT ;  /* 0x000000080000780c */ /* 0x000fda0003f05270 */
[----:B------:R-:W-:Y:S05]  /*9260*/  @!P0 BRA `(.L_x_3250) ;  /* 0x0000009000008947 */ /* 0x000fea0003800000 */
[----:B------:R-:W-:-:S13]  /*9270*/  ISETP.NE.AND P0, PT, R0, 0x9, PT ;  /* 0x000000090000780c */ /* 0x000fda0003f05270 */
[----:B------:R-:W-:Y:S05]  /*9280*/  @P0 BRA `(.L_x_3244) ;  /* 0x00000ba000000947 */ /* 0x000fea0003800000 */
[----:B--2---:R-:W0:Y:S01]  /*9290*/  F2F.F32.F64 R4, R28 ;  /* 0x0000001c00047310 */ /* 0x004e220000301000 */
[----:B------:R-:W0:Y:S01]  /*92a0*/  DSETP.GEU.AND P0, PT, |R28|, c[0x2][0x58], PT ;  /* 0x008016001c00762a */ /* 0x000e220003f0e200 */
[----:B------:R-:W-:Y:S02]  /*92b0*/  IMAD.MOV.U32 R5, RZ, RZ, RZ ;  /* 0x000000ffff057224 */ /* 0x000fe400078e00ff */
[----:B------:R-:W-:-:S11]  /*92c0*/  IMAD.MOV.U32 R23, RZ, RZ, R35 ;  /* 0x000000ffff177224 */ /* 0x000fd600078e0023 */
[----:B0-----:R-:W-:-:S05]  /*92d0*/  @!P0 FMUL R4, R4, 1.175494350822287508e-38 ;  /* 0x0080000004048820 */ /* 0x001fca0000400000 */
[----:B------:R0:W-:Y:S01]  /*92e0*/  STG.E.64 [R2.64], R4 ;  /* 0x0000000402007986 */ /* 0x0001e2000c101b24 */
[----:B------:R-:W-:Y:S05]  /*92f0*/  BRA `(.L_x_3239) ;  /* 0x00000cf000007947 */ /* 0x000fea0003800000 */
.L_x_3250:
[----:B------:R-:W0:Y:S01]  /*9300*/  F2F.F32.F64 R0, R28 ;  /* 0x0000001c00007310 */ /* 0x000e220000301000 */
[----:B------:R-:W0:Y:S01]  /*9310*/  DSETP.GEU.AND P0, PT, |R28|, c[0x2][0x58], PT ;  /* 0x008016001c00762a */ /* 0x000e220003f0e200 */
[----:B------:R-:W-:-:S13]  /*9320*/  IMAD.MOV.U32 R23, RZ, RZ, R35 ;  /* 0x000000ffff177224 */ /* 0x000fda00078e0023 */
[----:B0-----:R-:W-:-:S05]  /*9330*/  @!P0 FMUL R0, R0, 1.175494350822287508e-38 ;  /* 0x0080000000008820 */ /* 0x001fca0000400000 */
[----:B--2---:R-:W-:-:S04]  /*9340*/  F2FP.PACK_AB R5, RZ, R0 ;  /* 0x00000000ff05723e */ /* 0x004fc800000000ff */
[----:B------:R-:W-:-:S05]  /*9350*/  PRMT R5, R5, 0x5410, RZ ;  /* 0x0000541005057816 */ /* 0x000fca00000000ff */
[----:B------:R0:W-:Y:S01]  /*9360*/  STG.E [R2.64], R5 ;  /* 0x0000000502007986 */ /* 0x0001e2000c101924 */
[----:B------:R-:W-:Y:S05]  /*9370*/  BRA `(.L_x_3239) ;  /* 0x00000c7000007947 */ /* 0x000fea0003800000 */
.L_x_3249:
[----:B------:R0:W-:Y:S01]  /*9380*/  STG.E.64 [R2.64], R28 ;  /* 0x0000001c02007986 */ /* 0x0001e2000c101b24 */
[----:B------:R-:W-:Y:S01]  /*9390*/  IMAD.MOV.U32 R23, RZ, RZ, R35 ;  /* 0x000000ffff177224 */ /* 0x000fe200078e0023 */
[----:B------:R-:W-:Y:S05]  /*93a0*/  BRA `(.L_x_3239) ;  /* 0x00000c4000007947 */ /* 0x000fea0003800000 */
.L_x_3240:
        /* <DEDUP_REMOVED lines=8> */
[----:B------:R-:W0:Y:S01]  /*9430*/  DSETP.NEU.AND P0, PT, R28, RZ, PT ;  /* 0x000000ff1c00722a */ /* 0x000e220003f0d000 */
[----:B------:R-:W-:-:S05]  /*9440*/  IMAD.MOV.U32 R23, RZ, RZ, R35 ;  /* 0x000000ffff177224 */ /* 0x000fca00078e0023 */
[----:B0-2---:R-:W-:-:S05]  /*9450*/  SEL R5, RZ, 0x1, !P0 ;  /* 0x00000001ff057807 */ /* 0x005fca0004000000 */
[----:B------:R0:W-:Y:S01]  /*9460*/  STG.E.U8 [R2.64], R5 ;  /* 0x0000000502007986 */ /* 0x0001e2000c101124 */
[----:B------:R-:W-:Y:S05]  /*9470*/  BRA `(.L_x_3239) ;  /* 0x00000b7000007947 */ /* 0x000fea0003800000 */
.L_x_3253:
[----:B-12---:R-:W-:Y:S01]  /*9480*/  CS2R R30, SRZ ;  /* 0x00000000001e7805 */ /* 0x006fe2000001ff00 */
[----:B------:R-:W-:-:S04]  /*9490*/  IMAD.MOV.U32 R23, RZ, RZ, R35 ;  /* 0x000000ffff177224 */ /* 0x000fc800078e0023 */
[----:B------:R0:W-:Y:S01]  /*94a0*/  STG.E.128 [R2.64], R28 ;  /* 0x0000001c02007986 */ /* 0x0001e2000c101d24 */
[----:B------:R-:W-:Y:S05]  /*94b0*/  BRA `(.L_x_3239) ;  /* 0x00000b3000007947 */ /* 0x000fea0003800000 */
.L_x_3252:
        /* <DEDUP_REMOVED lines=23> */
.L_x_3257:
[----:B------:R-:W-:Y:S05]  /*9630*/  BSYNC B0 ;  /* 0x0000000000007941 */ /* 0x000fea0003800000 */
.L_x_3256:
[----:B------:R-:W-:Y:S01]  /*9640*/  LOP3.LUT R5, R0, R5, RZ, 0xfc, !PT ;  /* 0x0000000500057212 */ /* 0x000fe200078efcff */
[----:B------:R-:W-:-:S04]  /*9650*/  IMAD.MOV.U32 R23, RZ, RZ, R35 ;  /* 0x000000ffff177224 */ /* 0x000fc800078e0023 */
[----:B------:R0:W-:Y:S01]  /*9660*/  STG.E.U8 [R2.64], R5 ;  /* 0x0000000502007986 */ /* 0x0001e2000c101124 */
[----:B------:R-:W-:Y:S05]  /*9670*/  BRA `(.L_x_3239) ;  /* 0x0000097000007947 */ /* 0x000fea0003800000 */
.L_x_3255:
[----:B--2---:R-:W0:Y:S01]  /*9680*/  F2F.F32.F64 R5, R28 ;  /* 0x0000001c00057310 */ /* 0x004e220000301000 */
        /* <DEDUP_REMOVED lines=14> */
.L_x_3259:
[----:B------:R-:W-:Y:S01]  /*9770*/  IMAD.MOV.U32 R0, RZ, RZ, 0x7f ;  /* 0x0000007fff007424 */ /* 0x000fe200078e00ff */
[----:B------:R-:W-:-:S04]  /*9780*/  ISETP.GT.U32.AND P0, PT, R4, 0x7f800000, PT ;  /* 0x7f8000000400780c */ /* 0x000fc80003f04070 */
[----:B------:R-:W-:-:S04]  /*9790*/  SEL R0, R0, 0x7c, P0 ;  /* 0x0000007c00007807 */ /* 0x000fc80000000000 */
.L_x_3260:
[----:B------:R-:W-:Y:S05]  /*97a0*/  BSYNC B0 ;  /* 0x0000000000007941 */ /* 0x000fea0003800000 */
.L_x_3258:
[----:B------:R-:W-:Y:S01]  /*97b0*/  LOP3.LUT R4, R5, 0x80000000, RZ, 0xc0, !PT ;  /* 0x8000000005047812 */ /* 0x000fe200078ec0ff */
[----:B------:R-:W-:-:S03]  /*97c0*/  IMAD.MOV.U32 R23, RZ, RZ, R35 ;  /* 0x000000ffff177224 */ /* 0x000fc600078e0023 */
[----:B------:R-:W-:-:S04]  /*97d0*/  SHF.R.U32.HI R5, RZ, 0x18, R4 ;  /* 0x00000018ff057819 */ /* 0x000fc80000011604 */
[----:B------:R-:W-:-:S05]  /*97e0*/  LOP3.LUT R5, R0, R5, RZ, 0xfc, !PT ;  /* 0x0000000500057212 */ /* 0x000fca00078efcff */
[----:B------:R0:W-:Y:S01]  /*97f0*/  STG.E.U8 [R2.64], R5 ;  /* 0x0000000502007986 */ /* 0x0001e2000c101124 */
[----:B------:R-:W-:Y:S05]  /*9800*/  BRA `(.L_x_3239) ;  /* 0x000007e000007947 */ /* 0x000fea0003800000 */
.L_x_3254:
[----:B------:R-:W0:Y:S01]  /*9810*/  F2F.F32.F64 R0, R28 ;  /* 0x0000001c00007310 */ /* 0x000e220000301000 */
[----:B------:R-:W0:Y:S01]  /*9820*/  DSETP.GEU.AND P0, PT, |R28|, c[0x2][0x58], PT ;  /* 0x008016001c00762a */ /* 0x000e220003f0e200 */
[----:B------:R-:W-:-:S13]  /*9830*/  IMAD.MOV.U32 R23, RZ, RZ, R35 ;  /* 0x000000ffff177224 */ /* 0x000fda00078e0023 */
[----:B0-----:R-:W-:-:S05]  /*9840*/  @!P0 FMUL R0, R0, 1.175494350822287508e-38 ;  /* 0x0080000000008820 */ /* 0x001fca0000400000 */
[----:B------:R-:W-:-:S05]  /*9850*/  F2FP.BF16.PACK_AB R0, RZ, R0 ;  /* 0x00000000ff00723e */ /* 0x000fca00000010ff */
[----:B------:R0:W-:Y:S01]  /*9860*/  STG.E.U16 [R2.64], R0 ;  /* 0x0000000002007986 */ /* 0x0001e2000c101524 */
[----:B------:R-:W-:Y:S05]  /*9870*/  BRA `(.L_x_3239) ;  /* 0x0000077000007947 */ /* 0x000fea0003800000 */
.L_x_3251:
        /* <DEDUP_REMOVED lines=8> */
[----:B------:R-:W0:Y:S01]  /*9900*/  F2I.U32.F64.TRUNC R29, R28 ;  /* 0x0000001c001d7311 */ /* 0x000e22000030d000 */
[----:B------:R-:W-:Y:S01]  /*9910*/  IMAD.MOV.U32 R23, RZ, RZ, R35 ;  /* 0x000000ffff177224 */ /* 0x000fe200078e0023 */
[----:B0-----:R0:W-:Y:S01]  /*9920*/  STG.E.U16 [R2.64], R29 ;  /* 0x0000001d02007986 */ /* 0x0011e2000c101524 */
[----:B------:R-:W-:Y:S05]  /*9930*/  BRA `(.L_x_3239) ;  /* 0x000006b000007947 */ /* 0x000fea0003800000 */
.L_x_3263:
[----:B--2---:R-:W0:Y:S01]  /*9940*/  F2F.F32.F64 R7, R28 ;  /* 0x0000001c00077310 */ /* 0x004e220000301000 */
        /* <DEDUP_REMOVED lines=18> */
.L_x_3266:
[----:B------:R-:W-:-:S04]  /*9a70*/  LOP3.LUT R0, R7, 0x80000000, RZ, 0xc0, !PT ;  /* 0x8000000007007812 */ /* 0x000fc800078ec0ff */
[----:B------:R-:W-:-:S04]  /*9a80*/  SHF.R.U32.HI R5, RZ, 0x18, R0 ;  /* 0x00000018ff057819 */ /* 0x000fc80000011600 */
[----:B------:R-:W-:-:S04]  /*9a90*/  LOP3.LUT R4, R4, R5, RZ, 0xfc, !PT ;  /* 0x0000000504047212 */ /* 0x000fc800078efcff */
[----:B------:R-:W-:Y:S02]  /*9aa0*/  PRMT R0, R4, 0x7610, R0 ;  /* 0x0000761004007816 */ /* 0x000fe40000000000 */
.L_x_3265:
[----:B------:R-:W-:Y:S05]  /*9ab0*/  BSYNC B0 ;  /* 0x0000000000007941 */ /* 0x000fea0003800000 */
.L_x_3264:
[----:B------:R0:W-:Y:S01]  /*9ac0*/  STG.E.U8 [R2.64], R0 ;  /* 0x0000000002007986 */ /* 0x0001e2000c101124 */
[----:B------:R-:W-:Y:S01]  /*9ad0*/  IMAD.MOV.U32 R23, RZ, RZ, R35 ;  /* 0x000000ffff177224 */ /* 0x000fe200078e0023 */
[----:B------:R-:W-:Y:S05]  /*9ae0*/  BRA `(.L_x_3239) ;  /* 0x0000050000007947 */ /* 0x000fea0003800000 */
.L_x_3262:
        /* <DEDUP_REMOVED lines=19> */
.L_x_3269:
[----:B------:R-:W-:-:S04]  /*9c20*/  LOP3.LUT R0, R7, 0x80000000, RZ, 0xc0, !PT ;  /* 0x8000000007007812 */ /* 0x000fc800078ec0ff */
[----:B------:R-:W-:-:S04]  /*9c30*/  SHF.R.U32.HI R5, RZ, 0x18, R0 ;  /* 0x00000018ff057819 */ /* 0x000fc80000011600 */
[----:B------:R-:W-:-:S04]  /*9c40*/  LOP3.LUT R4, R4, R5, RZ, 0xfc, !PT ;  /* 0x0000000504047212 */ /* 0x000fc800078efcff */
[----:B------:R-:W-:Y:S02]  /*9c50*/  PRMT R0, R4, 0x7610, R0 ;  /* 0x0000761004007816 */ /* 0x000fe40000000000 */
.L_x_3268:
[----:B------:R-:W-:Y:S05]  /*9c60*/  BSYNC B0 ;  /* 0x0000000000007941 */ /* 0x000fea0003800000 */
.L_x_3267:
[----:B------:R0:W-:Y:S01]  /*9c70*/  STG.E.U8 [R2.64], R0 ;  /* 0x0000000002007986 */ /* 0x0001e2000c101124 */
[----:B------:R-:W-:Y:S01]  /*9c80*/  IMAD.MOV.U32 R23, RZ, RZ, R35 ;  /* 0x000000ffff177224 */ /* 0x000fe200078e0023 */
[----:B------:R-:W-:Y:S05]  /*9c90*/  BRA `(.L_x_3239) ;  /* 0x0000035000007947 */ /* 0x000fea0003800000 */
.L_x_3261:
        /* <DEDUP_REMOVED lines=8> */
[----:B------:R-:W-:-:S13]  /*9d20*/  IMAD.MOV.U32 R23, RZ, RZ, R35 ;  /* 0x000000ffff177224 */ /* 0x000fda00078e0023 */
        /* <DEDUP_REMOVED lines=16> */
.L_x_3244:
[----:B------:R-:W-:Y:S01]  /*9e30*/  MOV R2, 0x0 ;  /* 0x0000000000027802 */ /* 0x000fe20000000f00 */
[----:B--2---:R-:W-:Y:S02]  /*9e40*/  IMAD.MOV.U32 R4, RZ, RZ, c[0x4][0x128] ;  /* 0x01004a00ff047624 */ /* 0x004fe400078e00ff */
        /* <DEDUP_REMOVED lines=17> */
[----:B------:R-:W-:Y:S01]  /*9f60*/  IMAD.MOV.U32 R23, RZ, RZ, R35 ;  /* 0x000000ffff177224 */ /* 0x000fe200078e0023 */
[----:B------:R-:W-:Y:S05]  /*9f70*/  BRA `(.L_x_3239) ;  /* 0x0000007000007947 */ /* 0x000fea0003800000 */
.L_x_3271:
[----:B------:R-:W0:Y:S01]  /*9f80*/  F2I.U64.F64.TRUNC R28, R28 ;  /* 0x0000001c001c7311 */ /* 0x000e22000030d800 */
[----:B------:R-:W-:Y:S01]  /*9f90*/  IMAD.MOV.U32 R23, RZ, RZ, R35 ;  /* 0x000000ffff177224 */ /* 0x000fe200078e0023 */
[----:B0-----:R0:W-:Y:S01]  /*9fa0*/  STG.E.64 [R2.64], R28 ;  /* 0x0000001c02007986 */ /* 0x0011e2000c101b24 */
[----:B------:R-:W-:Y:S05]  /*9fb0*/  BRA `(.L_x_3239) ;  /* 0x0000003000007947 */ /* 0x000fea0003800000 */
.L_x_3270:
[----:B------:R-:W0:Y:S01]  /*9fc0*/  F2I.U32.F64.TRUNC R29, R28 ;  /* 0x0000001c001d7311 */ /* 0x000e22000030d000 */
[----:B------:R-:W-:Y:S01]  /*9fd0*/  IMAD.MOV.U32 R23, RZ, RZ, R35 ;  /* 0x000000ffff177224 */ /* 0x000fe200078e0023 */
[----:B0-----:R0:W-:Y:S06]  /*9fe0*/  STG.E [R2.64], R29 ;  /* 0x0000001d02007986 */ /* 0x0011ec000c101924 */
.L_x_3239:
[----:B0-----:R-:W-:Y:S05]  /*9ff0*/  BSYNC B6 ;  /* 0x0000000000067941 */ /* 0x001fea0003800000 */
.L_x_3238:
[----:B------:R-:W-:Y:S01]  /*a000*/  ISETP.GE.AND P0, PT, R23, R18, PT ;  /* 0x000000121700720c */ /* 0x000fe20003f06270 */
[----:B------:R-:W-:-:S12]  /*a010*/  BSSY B6, `(.L_x_3272) ;  /* 0x0000210000067945 */ /* 0x000fd80003800000 */
[----:B------:R-:W-:Y:S05]  /*a020*/  @P0 BRA `(.L_x_3273) ;  /* 0x000020e000000947 */ /* 0x000fea0003800000 */
[----:B------:R-:W0:Y:S01]  /*a030*/  S2R R0, SR_CTAID.X ;  /* 0x0000000000007919 */ /* 0x000e220000002500 */
[----:B------:R-:W-:Y:S01]  /*a040*/  PRMT R3, R19, 0x9910, RZ ;  /* 0x0000991013037816 */ /* 0x000fe200000000ff */
[----:B0-----:R-:W-:-:S04]  /*a050*/  IMAD R0, R0, 0x200, R23 ;  /* 0x0000020000007824 */ /* 0x001fc800078e0217 */
        /* <DEDUP_REMOVED lines=17> */
.L_x_3277:
[----:B-1----:R-:W0:Y:S02]  /*a170*/  F2I.S64.F64.TRUNC R32, R32 ;  /* 0x0000002000207311 */ /* 0x002e24000030d900 */
[----:B0-2---:R-:W-:-:S05]  /*a180*/  IMAD.MOV.U32 R5, RZ, RZ, R32 ;  /* 0x000000ffff057224 */ /* 0x005fca00078e0020 */
[----:B------:R0:W-:Y:S01]  /*a190*/  STG.E.U8 [R2.64], R5 ;  /* 0x0000000502007986 */ /* 0x0001e2000c101124 */
[----:B------:R-:W-:Y:S05]  /*a1a0*/  BRA `(.L_x_3279) ;  /* 0x00000ed000007947 */ /* 0x000fea0003800000 */
.L_x_3276:
        /* <DEDUP_REMOVED lines=9> */
.L_x_3281:
[----:B-1----:R-:W0:Y:S02]  /*a240*/  F2I.F64.TRUNC R33, R32 ;  /* 0x0000002000217311 */ /* 0x002e24000030d100 */
[----:B0-----:R0:W-:Y:S01]  /*a250*/  STG.E [R2.64], R33 ;  /* 0x0000002102007986 */ /* 0x0011e2000c101924 */
[----:B------:R-:W-:Y:S05]  /*a260*/  BRA `(.L_x_3279) ;  /* 0x00000e1000007947 */ /* 0x000fea0003800000 */
.L_x_3280:
[----:B-1----:R-:W0:Y:S02]  /*a270*/  F2I.F64.TRUNC R33, R32 ;  /* 0x0000002000217311 */ /* 0x002e24000030d100 */
[----:B0-----:R0:W-:Y:S01]  /*a280*/  STG.E.U16 [R2.64], R33 ;  /* 0x0000002102007986 */ /* 0x0011e2000c101524 */
[----:B------:R-:W-:Y:S05]  /*a290*/  BRA `(.L_x_3279) ;  /* 0x00000de000007947 */ /* 0x000fea0003800000 */
.L_x_3275:
[----:B------:R-:W-:-:S13]  /*a2a0*/  ISETP.GT.AND P0, PT, R0, 0x6, PT ;  /* 0x000000060000780c */ /* 0x000fda0003f04270 */
[----:B------:R-:W-:Y:S05]  /*a2b0*/  @P0 BRA `(.L_x_3282) ;  /* 0x000000f000000947 */ /* 0x000fea0003800000 */
[----:B------:R-:W-:-:S13]  /*a2c0*/  ISETP.NE.AND P0, PT, R0, 0x5, PT ;  /* 0x000000050000780c */ /* 0x000fda0003f05270 */
[----:B------:R-:W-:Y:S05]  /*a2d0*/  @!P0 BRA `(.L_x_3283) ;  /* 0x0000007000008947 */ /* 0x000fea0003800000 */
[----:B------:R-:W-:-:S13]  /*a2e0*/  ISETP.NE.AND P0, PT, R0, 0x6, PT ;  /* 0x000000060000780c */ /* 0x000fda0003f05270 */
[----:B------:R-:W-:Y:S05]  /*a2f0*/  @P0 BRA `(.L_x_3278) ;  /* 0x00000bf000000947 */ /* 0x000fea0003800000 */
[----:B-12---:R-:W0:Y:S01]  /*a300*/  F2F.F32.F64 R5, R32 ;  /* 0x0000002000057310 */ /* 0x006e220000301000 */
[----:B------:R-:W0:-:S14]  /*a310*/  DSETP.GEU.AND P0, PT, |R32|, c[0x2][0x58], PT ;  /* 0x008016002000762a */ /* 0x000e1c0003f0e200 */
[----:B0-----:R-:W-:-:S05]  /*a320*/  @!P0 FMUL R5, R5, 1.175494350822287508e-38 ;  /* 0x0080000005058820 */ /* 0x001fca0000400000 */
[----:B------:R0:W-:Y:S01]  /*a330*/  STG.E [R2.64], R5 ;  /* 0x0000000502007986 */ /* 0x0001e2000c101924 */
[----:B------:R-:W-:Y:S05]  /*a340*/  BRA `(.L_x_3279) ;  /* 0x00000d3000007947 */ /* 0x000fea0003800000 */
.L_x_3283:
[----:B-1----:R-:W0:Y:S01]  /*a350*/  F2F.F32.F64 R0, R32 ;  /* 0x0000002000007310 */ /* 0x002e220000301000 */
[----:B------:R-:W0:-:S14]  /*a360*/  DSETP.GEU.AND P0, PT, |R32|, c[0x2][0x58], PT ;  /* 0x008016002000762a */ /* 0x000e1c0003f0e200 */
[----:B0-----:R-:W-:-:S05]  /*a370*/  @!P0 FMUL R0, R0, 1.175494350822287508e-38 ;  /* 0x0080000000008820 */ /* 0x001fca0000400000 */
[----:B------:R-:W-:-:S05]  /*a380*/  F2FP.PACK_AB R0, RZ, R0 ;  /* 0x00000000ff00723e */ /* 0x000fca00000000ff */
[----:B------:R0:W-:Y:S01]  /*a390*/  STG.E.U16 [R2.64], R0 ;  /* 0x0000000002007986 */ /* 0x0001e2000c101524 */
[----:B------:R-:W-:Y:S05]  /*a3a0*/  BRA `(.L_x_3279) ;  /* 0x00000cd000007947 */ /* 0x000fea0003800000 */
.L_x_3282:
[----:B------:R-:W-:-:S13]  /*a3b0*/  ISETP.NE.AND P0, PT, R0, 0x7, PT ;  /* 0x000000070000780c */ /* 0x000fda0003f05270 */
[----:B------:R-:W-:Y:S05]  /*a3c0*/  @!P0 BRA `(.L_x_3284) ;  /* 0x0000011000008947 */ /* 0x000fea0003800000 */
[----:B------:R-:W-:-:S13]  /*a3d0*/  ISETP.NE.AND P0, PT, R0, 0x8, PT ;  /* 0x000000080000780c */ /* 0x000fda0003f05270 */
[----:B------:R-:W-:Y:S05]  /*a3e0*/  @!P0 BRA `(.L_x_3285) ;  /* 0x0000008000008947 */ /* 0x000fea0003800000 */
[----:B------:R-:W-:-:S13]  /*a3f0*/  ISETP.NE.AND P0, PT, R0, 0x9, PT ;  /* 0x000000090000780c */ /* 0x000fda0003f05270 */
[----:B------:R-:W-:Y:S05]  /*a400*/  @P0 BRA `(.L_x_3278) ;  /* 0x00000ae000000947 */ /* 0x000fea0003800000 */
[----:B-12---:R-:W0:Y:S01]  /*a410*/  F2F.F32.F64 R4, R32 ;  /* 0x0000002000047310 */ /* 0x006e220000301000 */
[----:B------:R-:W0:Y:S01]  /*a420*/  DSETP.GEU.AND P0, PT, |R32|, c[0x2][0x58], PT ;  /* 0x008016002000762a */ /* 0x000e220003f0e200 */
[----:B------:R-:W-:-:S13]  /*a430*/  IMAD.MOV.U32 R5, RZ, RZ, RZ ;  /* 0x000000ffff057224 */ /* 0x000fda00078e00ff */
[----:B0-----:R-:W-:-:S05]  /*a440*/  @!P0 FMUL R4, R4, 1.175494350822287508e-38 ;  /* 0x0080000004048820 */ /* 0x001fca0000400000 */
[----:B------:R0:W-:Y:S01]  /*a450*/  STG.E.64 [R2.64], R4 ;  /* 0x0000000402007986 */ /* 0x0001e2000c101b24 */
[----:B------:R-:W-:Y:S05]  /*a460*/  BRA `(.L_x_3279) ;  /* 0x00000c1000007947 */ /* 0x000fea0003800000 */
.L_x_3285:
[----:B-1----:R-:W0:Y:S01]  /*a470*/  F2F.F32.F64 R0, R32 ;  /* 0x0000002000007310 */ /* 0x002e220000301000 */
[----:B------:R-:W0:-:S14]  /*a480*/  DSETP.GEU.AND P0, PT, |R32|, c[0x2][0x58], PT ;  /* 0x008016002000762a */ /* 0x000e1c0003f0e200 */
[----:B0-----:R-:W-:-:S05]  /*a490*/  @!P0 FMUL R0, R0, 1.175494350822287508e-38 ;  /* 0x0080000000008820 */ /* 0x001fca0000400000 */
[----:B--2---:R-:W-:-:S04]  /*a4a0*/  F2FP.PACK_AB R5, RZ, R0 ;  /* 0x00000000ff05723e */ /* 0x004fc800000000ff */
[----:B------:R-:W-:-:S05]  /*a4b0*/  PRMT R5, R5, 0x5410, RZ ;  /* 0x0000541005057816 */ /* 0x000fca00000000ff */
[----:B------:R0:W-:Y:S01]  /*a4c0*/  STG.E [R2.64], R5 ;  /* 0x0000000502007986 */ /* 0x0001e2000c101924 */
[----:B------:R-:W-:Y:S05]  /*a4d0*/  BRA `(.L_x_3279) ;  /* 0x00000ba000007947 */ /* 0x000fea0003800000 */
.L_x_3284:
[----:B-1----:R0:W-:Y:S01]  /*a4e0*/  STG.E.64 [R2.64], R32 ;  /* 0x0000002002007986 */ /* 0x0021e2000c101b24 */
[----:B------:R-:W-:Y:S05]  /*a4f0*/  BRA `(.L_x_3279) ;  /* 0x00000b8000007947 */ /* 0x000fea0003800000 */
.L_x_3274:
        /* <DEDUP_REMOVED lines=9> */
[----:B0-2---:R-:W-:-:S05]  /*a590*/  SEL R5, RZ, 0x1, !P0 ;  /* 0x00000001ff057807 */ /* 0x005fca0004000000 */
[----:B------:R0:W-:Y:S01]  /*a5a0*/  STG.E.U8 [R2.64], R5 ;  /* 0x0000000502007986 */ /* 0x0001e2000c101124 */
[----:B------:R-:W-:Y:S05]  /*a5b0*/  BRA `(.L_x_3279) ;  /* 0x00000ac000007947 */ /* 0x000fea0003800000 */
.L_x_3288:
[----:B------:R-:W-:-:S05]  /*a5c0*/  CS2R R34, SRZ ;  /* 0x0000000000227805 */ /* 0x000fca000001ff00 */
[----:B-1----:R0:W-:Y:S01]  /*a5d0*/  STG.E.128 [R2.64], R32 ;  /* 0x0000002002007986 */ /* 0x0021e2000c101d24 */
[----:B------:R-:W-:Y:S05]  /*a5e0*/  BRA `(.L_x_3279) ;  /* 0x00000a9000007947 */ /* 0x000fea0003800000 */
.L_x_3287:
        /* <DEDUP_REMOVED lines=23> */
.L_x_3292:
[----:B------:R-:W-:Y:S05]  /*a760*/  BSYNC B0 ;  /* 0x0000000000007941 */ /* 0x000fea0003800000 */
.L_x_3291:
[----:B------:R-:W-:-:S05]  /*a770*/  LOP3.LUT R5, R0, R5, RZ, 0xfc, !PT ;  /* 0x0000000500057212 */ /* 0x000fca00078efcff */
[----:B------:R0:W-:Y:S01]  /*a780*/  STG.E.U8 [R2.64], R5 ;  /* 0x0000000502007986 */ /* 0x0001e2000c101124 */
[----:B------:R-:W-:Y:S05]  /*a790*/  BRA `(.L_x_3279) ;  /* 0x000008e000007947 */ /* 0x000fea0003800000 */
.L_x_3290:
[----:B-12---:R-:W0:Y:S01]  /*a7a0*/  F2F.F32.F64 R5, R32 ;  /* 0x0000002000057310 */ /* 0x006e220000301000 */
        /* <DEDUP_REMOVED lines=14> */
.L_x_3294:
[----:B------:R-:W-:Y:S01]  /*a890*/  IMAD.MOV.U32 R0, RZ, RZ, 0x7f ;  /* 0x0000007fff007424 */ /* 0x000fe200078e00ff */
[----:B------:R-:W-:-:S04]  /*a8a0*/  ISETP.GT.U32.AND P0, PT, R4, 0x7f800000, PT ;  /* 0x7f8000000400780c */ /* 0x000fc80003f04070 */
[----:B------:R-:W-:-:S04]  /*a8b0*/  SEL R0, R0, 0x7c, P0 ;  /* 0x0000007c00007807 */ /* 0x000fc80000000000 */
.L_x_3295:
[----:B------:R-:W-:Y:S05]  /*a8c0*/  BSYNC B0 ;  /* 0x0000000000007941 */ /* 0x000fea0003800000 */
.L_x_3293:
[----:B------:R-:W-:-:S04]  /*a8d0*/  LOP3.LUT R4, R5, 0x80000000, RZ, 0xc0, !PT ;  /* 0x8000000005047812 */ /* 0x000fc800078ec0ff */
[----:B------:R-:W-:-:S04]  /*a8e0*/  SHF.R.U32.HI R5, RZ, 0x18, R4 ;  /* 0x00000018ff057819 */ /* 0x000fc80000011604 */
[----:B------:R-:W-:-:S05]  /*a8f0*/  LOP3.LUT R5, R0, R5, RZ, 0xfc, !PT ;  /* 0x0000000500057212 */ /* 0x000fca00078efcff */
[----:B------:R0:W-:Y:S01]  /*a900*/  STG.E.U8 [R2.64], R5 ;  /* 0x0000000502007986 */ /* 0x0001e2000c101124 */
[----:B------:R-:W-:Y:S05]  /*a910*/  BRA `(.L_x_3279) ;  /* 0x0000076000007947 */ /* 0x000fea0003800000 */
.L_x_3289:
[----:B-1----:R-:W0:Y:S01]  /*a920*/  F2F.F32.F64 R0, R32 ;  /* 0x0000002000007310 */ /* 0x002e220000301000 */
[----:B------:R-:W0:-:S14]  /*a930*/  DSETP.GEU.AND P0, PT, |R32|, c[0x2][0x58], PT ;  /* 0x008016002000762a */ /* 0x000e1c0003f0e200 */
[----:B0-----:R-:W-:-:S05]  /*a940*/  @!P0 FMUL R0, R0, 1.175494350822287508e-38 ;  /* 0x0080000000008820 */ /* 0x001fca0000400000 */
[----:B------:R-:W-:-:S05]  /*a950*/  F2FP.BF16.PACK_AB R0, RZ, R0 ;  /* 0x00000000ff00723e */ /* 0x000fca00000010ff */
[----:B------:R0:W-:Y:S01]  /*a960*/  STG.E.U16 [R2.64], R0 ;  /* 0x0000000002007986 */ /* 0x0001e2000c101524 */
[----:B------:R-:W-:Y:S05]  /*a970*/  BRA `(.L_x_3279) ;  /* 0x0000070000007947 */ /* 0x000fea0003800000 */
.L_x_3286:
        /* <DEDUP_REMOVED lines=11> */
.L_x_3298:
[----:B-12---:R-:W0:Y:S01]  /*aa30*/  F2F.F32.F64 R7, R32 ;  /* 0x0000002000077310 */ /* 0x006e220000301000 */
        /* <DEDUP_REMOVED lines=18> */
.L_x_3301:
[----:B------:R-:W-:-:S04]  /*ab60*/  LOP3.LUT R0, R7, 0x80000000, RZ, 0xc0, !PT ;  /* 0x8000000007007812 */ /* 0x000fc800078ec0ff */
[----:B------:R-:W-:-:S04]  /*ab70*/  SHF.R.U32.HI R5, RZ, 0x18, R0 ;  /* 0x00000018ff057819 */ /* 0x000fc80000011600 */
[----:B------:R-:W-:-:S04]  /*ab80*/  LOP3.LUT R4, R4, R5, RZ, 0xfc, !PT ;  /* 0x0000000504047212 */ /* 0x000fc800078efcff */
[----:B------:R-:W-:Y:S02]  /*ab90*/  PRMT R0, R4, 0x7610, R0 ;  /* 0x0000761004007816 */ /* 0x000fe40000000000 */
.L_x_3300:
[----:B------:R-:W-:Y:S05]  /*aba0*/  BSYNC B0 ;  /* 0x0000000000007941 */ /* 0x000fea0003800000 */
.L_x_3299:
[----:B------:R0:W-:Y:S01]  /*abb0*/  STG.E.U8 [R2.64], R0 ;  /* 0x0000000002007986 */ /* 0x0001e2000c101124 */
[----:B------:R-:W-:Y:S05]  /*abc0*/  BRA `(.L_x_3279) ;  /* 0x000004b000007947 */ /* 0x000fea0003800000 */
.L_x_3297:
        /* <DEDUP_REMOVED lines=19> */
.L_x_3304:
[----:B------:R-:W-:-:S04]  /*ad00*/  LOP3.LUT R0, R7, 0x80000000, RZ, 0xc0, !PT ;  /* 0x8000000007007812 */ /* 0x000fc800078ec0ff */
[----:B------:R-:W-:-:S04]  /*ad10*/  SHF.R.U32.HI R5, RZ, 0x18, R0 ;  /* 0x00000018ff057819 */ /* 0x000fc80000011600 */
[----:B------:R-:W-:-:S04]  /*ad20*/  LOP3.LUT R4, R4, R5, RZ, 0xfc, !PT ;  /* 0x0000000504047212 */ /* 0x000fc800078efcff */
[----:B------:R-:W-:Y:S02]  /*ad30*/  PRMT R0, R4, 0x7610, R0 ;  /* 0x0000761004007816 */ /* 0x000fe40000000000 */
.L_x_3303:
[----:B------:R-:W-:Y:S05]  /*ad40*/  BSYNC B0 ;  /* 0x0000000000007941 */ /* 0x000fea0003800000 */
.L_x_3302:
[----:B------:R0:W-:Y:S01]  /*ad50*/  STG.E.U8 [R2.64], R0 ;  /* 0x0000000002007986 */ /* 0x0001e2000c101124 */
[----:B------:R-:W-:Y:S05]  /*ad60*/  BRA `(.L_x_3279) ;  /* 0x0000031000007947 */ /* 0x000fea0003800000 */
.L_x_3296:
[----:B------:R-:W-:-:S13]  /*ad70*/  ISETP.NE.AND P0, PT, R0, 0x1c, PT ;  /* 0x0000001c0000780c */ /* 0x000fda0003f05270 */
[----:B------:R-:W-:Y:S05]  /*ad80*/  @!P0 BRA `(.L_x_3305) ;  /* 0x000002d000008947 */ /* 0x000fea0003800000 */
[----:B------:R-:W-:-:S13]  /*ad90*/  ISETP.NE.AND P0, PT, R0, 0x1d, PT ;  /* 0x0000001d0000780c */ /* 0x000fda0003f05270 */
[----:B------:R-:W-:Y:S05]  /*ada0*/  @!P0 BRA `(.L_x_3306) ;  /* 0x0000028000008947 */ /* 0x000fea0003800000 */
[----:B------:R-:W-:-:S13]  /*adb0*/  ISETP.NE.AND P0, PT, R0, 0x2c, PT ;  /* 0x0000002c0000780c */ /* 0x000fda0003f05270 */
[----:B------:R-:W-:Y:S05]  /*adc0*/  @P0 BRA `(.L_x_3278) ;  /* 0x0000012000000947 */ /* 0x000fea0003800000 */
[----:B-12---:R-:W0:Y:S01]  /*add0*/  F2F.F32.F64 R6, R32 ;  /* 0x0000002000067310 */ /* 0x006e220000301000 */
        /* <DEDUP_REMOVED lines=17> */
.L_x_3278:
        /* <DEDUP_REMOVED lines=20> */
.L_x_3306:
[----:B-1----:R-:W0:Y:S02]  /*b030*/  F2I.U64.F64.TRUNC R32, R32 ;  /* 0x0000002000207311 */ /* 0x002e24000030d800 */
[----:B0-----:R0:W-:Y:S01]  /*b040*/  STG.E.64 [R2.64], R32 ;  /* 0x0000002002007986 */ /* 0x0011e2000c101b24 */
[----:B------:R-:W-:Y:S05]  /*b050*/  BRA `(.L_x_3279) ;  /* 0x0000002000007947 */ /* 0x000fea0003800000 */
.L_x_3305:
[----:B-1----:R-:W0:Y:S02]  /*b060*/  F2I.U32.F64.TRUNC R33, R32 ;  /* 0x0000002000217311 */ /* 0x002e24000030d000 */
[----:B0-----:R0:W-:Y:S02]  /*b070*/  STG.E [R2.64], R33 ;  /* 0x0000002102007986 */ /* 0x0011e4000c101924 */
.L_x_3279:
[----:B------:R-:W-:-:S04]  /*b080*/  IADD3 R23, R23, 0x80, RZ ;  /* 0x0000008017177810 */ /* 0x000fc80007ffe0ff */
[----:B------:R-:W-:-:S13]  /*b090*/  ISETP.GE.AND P0, PT, R23, R18, PT ;  /* 0x000000121700720c */ /* 0x000fda0003f06270 */
[----:B------:R-:W-:Y:S05]  /*b0a0*/  @P0 BRA `(.L_x_3273) ;  /* 0x0000106000000947 */ /* 0x000fea0003800000 */
[----:B0-----:R-:W0:Y:S01]  /*b0b0*/  S2R R0, SR_CTAID.X ;  /* 0x0000000000007919 */ /* 0x001e220000002500 */
        /* <DEDUP_REMOVED lines=16> */
[----:B------:R-:W0:Y:S02]  /*b1c0*/  F2I.F64.TRUNC R25, R24 ;  /* 0x0000001800197311 */ /* 0x000e24000030d100 */
[----:B0-----:R0:W-:Y:S01]  /*b1d0*/  STG.E.U8 [R2.64], R25 ;  /* 0x0000001902007986 */ /* 0x0011e2000c101124 */
[----:B------:R-:W-:Y:S05]  /*b1e0*/  BRA `(.L_x_3312) ;  /* 0x00000f1000007947 */ /* 0x000fea0003800000 */
.L_x_3310:
[----:B------:R-:W0:Y:S02]  /*b1f0*/  F2I.S64.F64.TRUNC R24, R24 ;  /* 0x0000001800187311 */ /* 0x000e24000030d900 */
[----:B0-2---:R-:W-:-:S05]  /*b200*/  IMAD.MOV.U32 R5, RZ, RZ, R24 ;  /* 0x000000ffff057224 */ /* 0x005fca00078e0018 */
[----:B------:R0:W-:Y:S01]  /*b210*/  STG.E.U8 [R2.64], R5 ;  /* 0x0000000502007986 */ /* 0x0001e2000c101124 */
[----:B------:R-:W-:Y:S05]  /*b220*/  BRA `(.L_x_3312) ;  /* 0x00000ed000007947 */ /* 0x000fea0003800000 */
.L_x_3309:
[----:B------:R-:W-:-:S13]  /*b230*/  ISETP.NE.AND P0, PT, R0, 0x2, PT ;  /* 0x000000020000780c */ /* 0x000fda0003f05270 */
[----:B------:R-:W-:Y:S05]  /*b240*/  @!P0 BRA `(.L_x_3313) ;  /* 0x000000a000008947 */ /* 0x000fea0003800000 */
[----:B------:R-:W-:-:S13]  /*b250*/  ISETP.NE.AND P0, PT, R0, 0x3, PT ;  /* 0x000000030000780c */ /* 0x000fda0003f05270 */
[----:B------:R-:W-:Y:S05]  /*b260*/  @!P0 BRA `(.L_x_3314) ;  /* 0x0000005000008947 */ /* 0x000fea0003800000 */
[----:B------:R-:W-:-:S13]  /*b270*/  ISETP.NE.AND P0, PT, R0, 0x4, PT ;  /* 0x000000040000780c */ /* 0x000fda0003f05270 */
[----:B------:R-:W-:Y:S05]  /*b280*/  @P0 BRA `(.L_x_3311) ;  /* 0x00000ce000000947 */ /* 0x000fea0003800000 */
[----:B------:R-:W0:Y:S02]  /*b290*/  F2I.S64.F64.TRUNC R24, R24 ;  /* 0x0000001800187311 */ /* 0x000e24000030d900 */
[----:B0-----:R0:W-:Y:S01]  /*b2a0*/  STG.E.64 [R2.64], R24 ;  /* 0x0000001802007986 */ /* 0x0011e2000c101b24 */
[----:B------:R-:W-:Y:S05]  /*b2b0*/  BRA `(.L_x_3312) ;  /* 0x00000e4000007947 */ /* 0x000fea0003800000 */
.L_x_3314:
[----:B------:R-:W0:Y:S02]  /*b2c0*/  F2I.F64.TRUNC R25, R24 ;  /* 0x0000001800197311 */ /* 0x000e24000030d100 */
[----:B0-----:R0:W-:Y:S01]  /*b2d0*/  STG.E [R2.64], R25 ;  /* 0x0000001902007986 */ /* 0x0011e2000c101924 */
[----:B------:R-:W-:Y:S05]  /*b2e0*/  BRA `(.L_x_3312) ;  /* 0x00000e1000007947 */ /* 0x000fea0003800000 */
.L_x_3313:
[----:B------:R-:W0:Y:S02]  /*b2f0*/  F2I.F64.TRUNC R25, R24 ;  /* 0x0000001800197311 */ /* 0x000e24000030d100 */
[----:B0-----:R0:W-:Y:S01]  /*b300*/  STG.E.U16 [R2.64], R25 ;  /* 0x0000001902007986 */ /* 0x0011e2000c101524 */
[----:B------:R-:W-:Y:S05]  /*b310*/  BRA `(.L_x_3312) ;  /* 0x00000de000007947 */ /* 0x000fea0003800000 */
.L_x_3308:
[----:B------:R-:W-:-:S13]  /*b320*/  ISETP.GT.AND P0, PT, R0, 0x6, PT ;  /* 0x000000060000780c */ /* 0x000fda0003f04270 */
[----:B------:R-:W-:Y:S05]  /*b330*/  @P0 BRA `(.L_x_3315) ;  /* 0x000000f000000947 */ /* 0x000fea0003800000 */
[----:B------:R-:W-:-:S13]  /*b340*/  ISETP.NE.AND P0, PT, R0, 0x5, PT ;  /* 0x000000050000780c */ /* 0x000fda0003f05270 */
[----:B------:R-:W-:Y:S05]  /*b350*/  @!P0 BRA `(.L_x_3316) ;  /* 0x0000007000008947 */ /* 0x000fea0003800000 */
[----:B------:R-:W-:-:S13]  /*b360*/  ISETP.NE.AND P0, PT, R0, 0x6, PT ;  /* 0x000000060000780c */ /* 0x000fda0003f05270 */
[----:B------:R-:W-:Y:S05]  /*b370*/  @P0 BRA `(.L_x_3311) ;  /* 0x00000bf000000947 */ /* 0x000fea0003800000 */
[----:B--2---:R-:W0:Y:S01]  /*b380*/  F2F.F32.F64 R5, R24 ;  /* 0x0000001800057310 */ /* 0x004e220000301000 */
[----:B------:R-:W0:-:S14]  /*b390*/  DSETP.GEU.AND P0, PT, |R24|, c[0x2][0x58], PT ;  /* 0x008016001800762a */ /* 0x000e1c0003f0e200 */
[----:B0-----:R-:W-:-:S05]  /*b3a0*/  @!P0 FMUL R5, R5, 1.175494350822287508e-38 ;  /* 0x0080000005058820 */ /* 0x001fca0000400000 */
[----:B------:R0:W-:Y:S01]  /*b3b0*/  STG.E [R2.64], R5 ;  /* 0x0000000502007986 */ /* 0x0001e2000c101924 */
[----:B------:R-:W-:Y:S05]  /*b3c0*/  BRA `(.L_x_3312) ;  /* 0x00000d3000007947 */ /* 0x000fea0003800000 */
.L_x_3316:
[----:B------:R-:W0:Y:S01]  /*b3d0*/  F2F.F32.F64 R0, R24 ;  /* 0x0000001800007310 */ /* 0x000e220000301000 */
[----:B------:R-:W0:-:S14]  /*b3e0*/  DSETP.GEU.AND P0, PT, |R24|, c[0x2][0x58], PT ;  /* 0x008016001800762a */ /* 0x000e1c0003f0e200 */
[----:B0-----:R-:W-:-:S05]  /*b3f0*/  @!P0 FMUL R0, R0, 1.175494350822287508e-38 ;  /* 0x0080000000008820 */ /* 0x001fca0000400000 */
[----:B------:R-:W-:-:S05]  /*b400*/  F2FP.PACK_AB R0, RZ, R0 ;  /* 0x00000000ff00723e */ /* 0x000fca00000000ff */
[----:B------:R0:W-:Y:S01]  /*b410*/  STG.E.U16 [R2.64], R0 ;  /* 0x0000000002007986 */ /* 0x0001e2000c101524 */
[----:B------:R-:W-:Y:S05]  /*b420*/  BRA `(.L_x_3312) ;  /* 0x00000cd000007947 */ /* 0x000fea0003800000 */
.L_x_3315:
        /* <DEDUP_REMOVED lines=8> */
[----:B------:R-:W-:-:S13]  /*b4b0*/  IMAD.MOV.U32 R5, RZ, RZ, RZ ;  /* 0x000000ffff057224 */ /* 0x000fda00078e00ff */
[----:B0-----:R-:W-:-:S05]  /*b4c0*/  @!P0 FMUL R4, R4, 1.175494350822287508e-38 ;  /* 0x0080000004048820 */ /* 0x001fca0000400000 */
[----:B------:R0:W-:Y:S01]  /*b4d0*/  STG.E.64 [R2.64], R4 ;  /* 0x0000000402007986 */ /* 0x0001e2000c101b24 */
[----:B------:R-:W-:Y:S05]  /*b4e0*/  BRA `(.L_x_3312) ;  /* 0x00000c1000007947 */ /* 0x000fea0003800000 */
.L_x_3318:
[----:B------:R-:W0:Y:S01]  /*b4f0*/  F2F.F32.F64 R0, R24 ;  /* 0x0000001800007310 */ /* 0x000e220000301000 */
[----:B------:R-:W0:-:S14]  /*b500*/  DSETP.GEU.AND P0, PT, |R24|, c[0x2][0x58], PT ;  /* 0x008016001800762a */ /* 0x000e1c0003f0e200 */
[----:B0-----:R-:W-:-:S05]  /*b510*/  @!P0 FMUL R0, R0, 1.175494350822287508e-38 ;  /* 0x0080000000008820 */ /* 0x001fca0000400000 */
[----:B--2---:R-:W-:-:S04]  /*b520*/  F2FP.PACK_AB R5, RZ, R0 ;  /* 0x00000000ff05723e */ /* 0x004fc800000000ff */
[----:B------:R-:W-:-:S05]  /*b530*/  PRMT R5, R5, 0x5410, RZ ;  /* 0x0000541005057816 */ /* 0x000fca00000000ff */
[----:B------:R0:W-:Y:S01]  /*b540*/  STG.E [R2.64], R5 ;  /* 0x0000000502007986 */ /* 0x0001e2000c101924 */
[----:B------:R-:W-:Y:S05]  /*b550*/  BRA `(.L_x_3312) ;  /* 0x00000ba000007947 */ /* 0x000fea0003800000 */
.L_x_3317:
[----:B------:R0:W-:Y:S01]  /*b560*/  STG.E.64 [R2.64], R24 ;  /* 0x0000001802007986 */ /* 0x0001e2000c101b24 */
[----:B------:R-:W-:Y:S05]  /*b570*/  BRA `(.L_x_3312) ;  /* 0x00000b8000007947 */ /* 0x000fea0003800000 */
.L_x_3307:
        /* <DEDUP_REMOVED lines=8> */
[----:B------:R-:W0:-:S06]  /*b600*/  DSETP.NEU.AND P0, PT, R24, RZ, PT ;  /* 0x000000ff1800722a */ /* 0x000e0c0003f0d000 */
[----:B0-2---:R-:W-:-:S05]  /*b610*/  SEL R5, RZ, 0x1, !P0 ;  /* 0x00000001ff057807 */ /* 0x005fca0004000000 */
[----:B------:R0:W-:Y:S01]  /*b620*/  STG.E.U8 [R2.64], R5 ;  /* 0x0000000502007986 */ /* 0x0001e2000c101124 */
[----:B------:R-:W-:Y:S05]  /*b630*/  BRA `(.L_x_3312) ;  /* 0x00000ac000007947 */ /* 0x000fea0003800000 */
.L_x_3321:
[----:B------:R-:W-:-:S05]  /*b640*/  CS2R R26, SRZ ;  /* 0x00000000001a7805 */ /* 0x000fca000001ff00 */
[----:B------:R0:W-:Y:S01]  /*b650*/  STG.E.128 [R2.64], R24 ;  /* 0x0000001802007986 */ /* 0x0001e2000c101d24 */
[----:B------:R-:W-:Y:S05]  /*b660*/  BRA `(.L_x_3312) ;  /* 0x00000a9000007947 */ /* 0x000fea0003800000 */
.L_x_3320:
        /* <DEDUP_REMOVED lines=23> */
.L_x_3325:
[----:B------:R-:W-:Y:S05]  /*b7e0*/  BSYNC B0 ;  /* 0x0000000000007941 */ /* 0x000fea0003800000 */
.L_x_3324:
[----:B------:R-:W-:-:S05]  /*b7f0*/  LOP3.LUT R5, R0, R5, RZ, 0xfc, !PT ;  /* 0x0000000500057212 */ /* 0x000fca00078efcff */
[----:B------:R0:W-:Y:S01]  /*b800*/  STG.E.U8 [R2.64], R5 ;  /* 0x0000000502007986 */ /* 0x0001e2000c101124 */
[----:B------:R-:W-:Y:S05]  /*b810*/  BRA `(.L_x_3312) ;  /* 0x000008e000007947 */ /* 0x000fea0003800000 */
.L_x_3323:
        /* <DEDUP_REMOVED lines=15> */
.L_x_3327:
[----:B------:R-:W-:Y:S01]  /*b910*/  IMAD.MOV.U32 R0, RZ, RZ, 0x7f ;  /* 0x0000007fff007424 */ /* 0x000fe200078e00ff */
[----:B------:R-:W-:-:S04]  /*b920*/  ISETP.GT.U32.AND P0, PT, R4, 0x7f800000, PT ;  /* 0x7f8000000400780c */ /* 0x000fc80003f04070 */
[----:B------:R-:W-:-:S04]  /*b930*/  SEL R0, R0, 0x7c, P0 ;  /* 0x0000007c00007807 */ /* 0x000fc80000000000 */
.L_x_3328:
[----:B------:R-:W-:Y:S05]  /*b940*/  BSYNC B0 ;  /* 0x0000000000007941 */ /* 0x000fea0003800000 */
.L_x_3326:
[----:B------:R-:W-:-:S04]  /*b950*/  LOP3.LUT R4, R5, 0x80000000, RZ, 0xc0, !PT ;  /* 0x8000000005047812 */ /* 0x000fc800078ec0ff */
[----:B------:R-:W-:-:S04]  /*b960*/  SHF.R.U32.HI R5, RZ, 0x18, R4 ;  /* 0x00000018ff057819 */ /* 0x000fc80000011604 */
[----:B------:R-:W-:-:S05]  /*b970*/  LOP3.LUT R5, R0, R5, RZ, 0xfc, !PT ;  /* 0x0000000500057212 */ /* 0x000fca00078efcff */
[----:B------:R0:W-:Y:S01]  /*b980*/  STG.E.U8 [R2.64], R5 ;  /* 0x0000000502007986 */ /* 0x0001e2000c101124 */
[----:B------:R-:W-:Y:S05]  /*b990*/  BRA `(.L_x_3312) ;  /* 0x0000076000007947 */ /* 0x000fea0003800000 */
.L_x_3322:
[----:B------:R-:W0:Y:S01]  /*b9a0*/  F2F.F32.F64 R0, R24 ;  /* 0x0000001800007310 */ /* 0x000e220000301000 */
[----:B------:R-:W0:-:S14]  /*b9b0*/  DSETP.GEU.AND P0, PT, |R24|, c[0x2][0x58], PT ;  /* 0x008016001800762a */ /* 0x000e1c0003f0e200 */
[----:B0-----:R-:W-:-:S05]  /*b9c0*/  @!P0 FMUL R0, R0, 1.175494350822287508e-38 ;  /* 0x0080000000008820 */ /* 0x001fca0000400000 */
[----:B------:R-:W-:-:S05]  /*b9d0*/  F2FP.BF16.PACK_AB R0, RZ, R0 ;  /* 0x00000000ff00723e */ /* 0x000fca00000010ff */
[----:B------:R0:W-:Y:S01]  /*b9e0*/  STG.E.U16 [R2.64], R0 ;  /* 0x0000000002007986 */ /* 0x0001e2000c101524 */
[----:B------:R-:W-:Y:S05]  /*b9f0*/  BRA `(.L_x_3312) ;  /* 0x0000070000007947 */ /* 0x000fea0003800000 */
.L_x_3319:
        /* <DEDUP_REMOVED lines=8> */
[----:B------:R-:W0:Y:S02]  /*ba80*/  F2I.U32.F64.TRUNC R25, R24 ;  /* 0x0000001800197311 */ /* 0x000e24000030d000 */
[----:B0-----:R0:W-:Y:S01]  /*ba90*/  STG.E.U16 [R2.64], R25 ;  /* 0x0000001902007986 */ /* 0x0011e2000c101524 */
[----:B------:R-:W-:Y:S05]  /*baa0*/  BRA `(.L_x_3312) ;  /* 0x0000065000007947 */ /* 0x000fea0003800000 */
.L_x_3331:
        /* <DEDUP_REMOVED lines=19> */
.L_x_3334:
[----:B------:R-:W-:-:S04]  /*bbe0*/  LOP3.LUT R0, R7, 0x80000000, RZ, 0xc0, !PT ;  /* 0x8000000007007812 */ /* 0x000fc800078ec0ff */
[----:B------:R-:W-:-:S04]  /*bbf0*/  SHF.R.U32.HI R5, RZ, 0x18, R0 ;  /* 0x00000018ff057819 */ /* 0x000fc80000011600 */
[----:B------:R-:W-:-:S04]  /*bc00*/  LOP3.LUT R4, R4, R5, RZ, 0xfc, !PT ;  /* 0x0000000504047212 */ /* 0x000fc800078efcff */
[----:B------:R-:W-:Y:S02]  /*bc10*/  PRMT R0, R4, 0x7610, R0 ;  /* 0x0000761004007816 */ /* 0x000fe40000000000 */
.L_x_3333:
[----:B------:R-:W-:Y:S05]  /*bc20*/  BSYNC B0 ;  /* 0x0000000000007941 */ /* 0x000fea0003800000 */
.L_x_3332:
[----:B------:R0:W-:Y:S01]  /*bc30*/  STG.E.U8 [R2.64], R0 ;  /* 0x0000000002007986 */ /* 0x0001e2000c101124 */
[----:B------:R-:W-:Y:S05]  /*bc40*/  BRA `(.L_x_3312) ;  /* 0x000004b000007947 */ /* 0x000fea0003800000 */
.L_x_3330:
        /* <DEDUP_REMOVED lines=19> */
.L_x_3337:
[----:B------:R-:W-:-:S04]  /*bd80*/  LOP3.LUT R0, R7, 0x80000000, RZ, 0xc0, !PT ;  /* 0x8000000007007812 */ /* 0x000fc800078ec0ff */
[----:B------:R-:W-:-:S04]  /*bd90*/  SHF.R.U32.HI R5, RZ, 0x18, R0 ;  /* 0x00000018ff057819 */ /* 0x000fc80000011600 */
[----:B------:R-:W-:-:S04]  /*bda0*/  LOP3.LUT R4, R4, R5, RZ, 0xfc, !PT ;  /* 0x0000000504047212 */ /* 0x000fc800078efcff */
[----:B------:R-:W-:Y:S02]  /*bdb0*/  PRMT R0, R4, 0x7610, R0 ;  /* 0x0000761004007816 */ /* 0x000fe40000000000 */
.L_x_3336:
[----:B------:R-:W-:Y:S05]  /*bdc0*/  BSYNC B0 ;  /* 0x0000000000007941 */ /* 0x000fea0003800000 */
.L_x_3335:
[----:B------:R0:W-:Y:S01]  /*bdd0*/  STG.E.U8 [R2.64], R0 ;  /* 0x0000000002007986 */ /* 0x0001e2000c101124 */
[----:B------:R-:W-:Y:S05]  /*bde0*/  BRA `(.L_x_3312) ;  /* 0x0000031000007947 */ /* 0x000fea0003800000 */
.L_x_3329:
[----:B------:R-:W-:-:S13]  /*bdf0*/  ISETP.NE.AND P0, PT, R0, 0x1c, PT ;  /* 0x0000001c0000780c */ /* 0x000fda0003f05270 */
[----:B------:R-:W-:Y:S05]  /*be00*/  @!P0 BRA `(.L_x_3338) ;  /* 0x000002d000008947 */ /* 0x000fea0003800000 */
[----:B------:R-:W-:-:S13]  /*be10*/  ISETP.NE.AND P0, PT, R0, 0x1d, PT ;  /* 0x0000001d0000780c */ /* 0x000fda0003f05270 */
[----:B------:R-:W-:Y:S05]  /*be20*/  @!P0 BRA `(.L_x_3339) ;  /* 0x0000028000008947 */ /* 0x000fea0003800000 */
[----:B------:R-:W-:-:S13]  /*be30*/  ISETP.NE.AND P0, PT, R0, 0x2c, PT ;  /* 0x0000002c0000780c */ /* 0x000fda0003f05270 */
[----:B------:R-:W-:Y:S05]  /*be40*/  @P0 BRA `(.L_x_3311) ;  /* 0x0000012000000947 */ /* 0x000fea0003800000 */
[----:B--2---:R-:W0:Y:S01]  /*be50*/  F2F.F32.F64 R6, R24 ;  /* 0x0000001800067310 */ /* 0x004e220000301000 */
        /* <DEDUP_REMOVED lines=17> */
.L_x_3311:
        /* <DEDUP_REMOVED lines=20> */
.L_x_3339:
[----:B------:R-:W0:Y:S02]  /*c0b0*/  F2I.U64.F64.TRUNC R24, R24 ;  /* 0x0000001800187311 */ /* 0x000e24000030d800 */
[----:B0-----:R0:W-:Y:S01]  /*c0c0*/  STG.E.64 [R2.64], R24 ;  /* 0x0000001802007986 */ /* 0x0011e2000c101b24 */
[----:B------:R-:W-:Y:S05]  /*c0d0*/  BRA `(.L_x_3312) ;  /* 0x0000002000007947 */ /* 0x000fea0003800000 */
.L_x_3338:
[----:B------:R-:W0:Y:S02]  /*c0e0*/  F2I.U32.F64.TRUNC R25, R24 ;  /* 0x0000001800197311 */ /* 0x000e24000030d000 */
[----:B0-----:R0:W-:Y:S02]  /*c0f0*/  STG.E [R2.64], R25 ;  /* 0x0000001902007986 */ /* 0x0011e4000c101924 */
.L_x_3312:
[----:B------:R-:W-:Y:S02]  /*c100*/  IADD3 R23, R23, 0x80, RZ ;  /* 0x0000008017177810 */ /* 0x000fe40007ffe0ff */
.L_x_3273:
[----:B------:R-:W-:Y:S05]  /*c110*/  BSYNC B6 ;  /* 0x0000000000067941 */ /* 0x000fea0003800000 */
.L_x_3272:
[----:B------:R-:W-:-:S13]  /*c120*/  ISETP.GE.AND P0, PT, R23, R18, PT ;  /* 0x000000121700720c */ /* 0x000fda0003f06270 */
[----:B------:R-:W-:Y:S05]  /*c130*/  @P0 EXIT ;  /* 0x000000000000094d */ /* 0x000fea0003800000 */
[----:B0-----:R-:W0:Y:S02]  /*c140*/  S2R R0, SR_CTAID.X ;  /* 0x0000000000007919 */ /* 0x001e240000002500 */
[----:B0-----:R-:W-:Y:S01]  /*c150*/  IMAD R23, R0, 0x200, R23 ;  /* 0x0000020000177824 */ /* 0x001fe200078e0217 */
[----:B------:R-:W-:-:S03]  /*c160*/  PRMT R0, R19, 0x9910, RZ ;  /* 0x0000991013007816 */ /* 0x000fc600000000ff */
[----:B------:R-:W-:Y:S01]  /*c170*/  IMAD R23, R23, c[0x0][0x1ac], RZ ;  /* 0x00006b0017177a24 */ /* 0x000fe200078e02ff */
[----:B------:R-:W-:-:S04]  /*c180*/  ISETP.GT.AND P1, PT, R0, 0x9, PT ;  /* 0x000000090000780c */ /* 0x000fc80003f24270 */
[----:B------:R-:W-:-:S05]  /*c190*/  IADD3 R2, P0, R23, c[0x0][0x180], RZ ;  /* 0x0000600017027a10 */ /* 0x000fca0007f1e0ff */
[----:B------:R-:W-:-:S04]  /*c1a0*/  IMAD.X R3, RZ, RZ, c[0x0][0x184], P0 ;  /* 0x00006100ff037624 */ /* 0x000fc800000e06ff */
        /* <DEDUP_REMOVED lines=10> */
[----:B0-----:R-:W-:Y:S01]  /*c250*/  STG.E.U8 [R2.64], R17 ;  /* 0x0000001102007986 */ /* 0x001fe2000c101124 */
[----:B------:R-:W-:Y:S05]  /*c260*/  EXIT ;  /* 0x000000000000794d */ /* 0x000fea0003800000 */
.L_x_3343:
[----:B------:R-:W0:Y:S02]  /*c270*/  F2I.S64.F64.TRUNC R16, R16 ;  /* 0x0000001000107311 */ /* 0x000e24000030d900 */
[----:B0-2---:R-:W-:-:S05]  /*c280*/  IMAD.MOV.U32 R5, RZ, RZ, R16 ;  /* 0x000000ffff057224 */ /* 0x005fca00078e0010 */
[----:B------:R-:W-:Y:S01]  /*c290*/  STG.E.U8 [R2.64], R5 ;  /* 0x0000000502007986 */ /* 0x000fe2000c101124 */
[----:B------:R-:W-:Y:S05]  /*c2a0*/  EXIT ;  /* 0x000000000000794d */ /* 0x000fea0003800000 */
.L_x_3342:
[----:B------:R-:W-:-:S13]  /*c2b0*/  ISETP.NE.AND P0, PT, R0, 0x2, PT ;  /* 0x000000020000780c */ /* 0x000fda0003f05270 */
[----:B------:R-:W-:Y:S05]  /*c2c0*/  @!P0 BRA `(.L_x_3345) ;  /* 0x000000a000008947 */ /* 0x000fea0003800000 */
[----:B------:R-:W-:-:S13]  /*c2d0*/  ISETP.NE.AND P0, PT, R0, 0x3, PT ;  /* 0x000000030000780c */ /* 0x000fda0003f05270 */
[----:B------:R-:W-:Y:S05]  /*c2e0*/  @!P0 BRA `(.L_x_3346) ;  /* 0x0000005000008947 */ /* 0x000fea0003800000 */
[----:B------:R-:W-:-:S13]  /*c2f0*/  ISETP.NE.AND P0, PT, R0, 0x4, PT ;  /* 0x000000040000780c */ /* 0x000fda0003f05270 */
[----:B------:R-:W-:Y:S05]  /*c300*/  @P0 BRA `(.L_x_3344) ;  /* 0x00000ce000000947 */ /* 0x000fea0003800000 */
[----:B------:R-:W0:Y:S02]  /*c310*/  F2I.S64.F64.TRUNC R16, R16 ;  /* 0x0000001000107311 */ /* 0x000e24000030d900 */
[----:B0-----:R-:W-:Y:S01]  /*c320*/  STG.E.64 [R2.64], R16 ;  /* 0x0000001002007986 */ /* 0x001fe2000c101b24 */
[----:B------:R-:W-:Y:S05]  /*c330*/  EXIT ;  /* 0x000000000000794d */ /* 0x000fea0003800000 */
.L_x_3346:
[----:B------:R-:W0:Y:S02]  /*c340*/  F2I.F64.TRUNC R17, R16 ;  /* 0x0000001000117311 */ /* 0x000e24000030d100 */
[----:B0-----:R-:W-:Y:S01]  /*c350*/  STG.E [R2.64], R17 ;  /* 0x0000001102007986 */ /* 0x001fe2000c101924 */
[----:B------:R-:W-:Y:S05]  /*c360*/  EXIT ;  /* 0x000000000000794d */ /* 0x000fea0003800000 */
.L_x_3345:
[----:B------:R-:W0:Y:S02]  /*c370*/  F2I.F64.TRUNC R17, R16 ;  /* 0x0000001000117311 */ /* 0x000e24000030d100 */
[----:B0-----:R-:W-:Y:S01]  /*c380*/  STG.E.U16 [R2.64], R17 ;  /* 0x0000001102007986 */ /* 0x001fe2000c101524 */
[----:B------:R-:W-:Y:S05]  /*c390*/  EXIT ;  /* 0x000000000000794d */ /* 0x000fea0003800000 */
.L_x_3341:
        /* <DEDUP_REMOVED lines=9> */
[----:B------:R-:W-:Y:S01]  /*c430*/  STG.E [R2.64], R5 ;  /* 0x0000000502007986 */ /* 0x000fe2000c101924 */
[----:B------:R-:W-:Y:S05]  /*c440*/  EXIT ;  /* 0x000000000000794d */ /* 0x000fea0003800000 */
.L_x_3348:
[----:B------:R-:W0:Y:S01]  /*c450*/  F2F.F32.F64 R0, R16 ;  /* 0x0000001000007310 */ /* 0x000e220000301000 */
[----:B------:R-:W0:-:S14]  /*c460*/  DSETP.GEU.AND P0, PT, |R16|, c[0x2][0x58], PT ;  /* 0x008016001000762a */ /* 0x000e1c0003f0e200 */
[----:B0-----:R-:W-:-:S05]  /*c470*/  @!P0 FMUL R0, R0, 1.175494350822287508e-38 ;  /* 0x0080000000008820 */ /* 0x001fca0000400000 */
[----:B------:R-:W-:-:S05]  /*c480*/  F2FP.PACK_AB R0, RZ, R0 ;  /* 0x00000000ff00723e */ /* 0x000fca00000000ff */
[----:B------:R-:W-:Y:S01]  /*c490*/  STG.E.U16 [R2.64], R0 ;  /* 0x0000000002007986 */ /* 0x000fe2000c101524 */
[----:B------:R-:W-:Y:S05]  /*c4a0*/  EXIT ;  /* 0x000000000000794d */ /* 0x000fea0003800000 */
.L_x_3347:
        /* <DEDUP_REMOVED lines=10> */
[----:B------:R-:W-:Y:S01]  /*c550*/  STG.E.64 [R2.64], R4 ;  /* 0x0000000402007986 */ /* 0x000fe2000c101b24 */
[----:B------:R-:W-:Y:S05]  /*c560*/  EXIT ;  /* 0x000000000000794d */ /* 0x000fea0003800000 */
.L_x_3350:
[----:B------:R-:W0:Y:S01]  /*c570*/  F2F.F32.F64 R0, R16 ;  /* 0x0000001000007310 */ /* 0x000e220000301000 */
[----:B------:R-:W0:-:S14]  /*c580*/  DSETP.GEU.AND P0, PT, |R16|, c[0x2][0x58], PT ;  /* 0x008016001000762a */ /* 0x000e1c0003f0e200 */
[----:B0-----:R-:W-:-:S05]  /*c590*/  @!P0 FMUL R0, R0, 1.175494350822287508e-38 ;  /* 0x0080000000008820 */ /* 0x001fca0000400000 */
[----:B--2---:R-:W-:-:S04]  /*c5a0*/  F2FP.PACK_AB R5, RZ, R0 ;  /* 0x00000000ff05723e */ /* 0x004fc800000000ff */
[----:B------:R-:W-:-:S05]  /*c5b0*/  PRMT R5, R5, 0x5410, RZ ;  /* 0x0000541005057816 */ /* 0x000fca00000000ff */
[----:B------:R-:W-:Y:S01]  /*c5c0*/  STG.E [R2.64], R5 ;  /* 0x0000000502007986 */ /* 0x000fe2000c101924 */
[----:B------:R-:W-:Y:S05]  /*c5d0*/  EXIT ;  /* 0x000000000000794d */ /* 0x000fea0003800000 */
.L_x_3349:
[----:B------:R-:W-:Y:S01]  /*c5e0*/  STG.E.64 [R2.64], R16 ;  /* 0x0000001002007986 */ /* 0x000fe2000c101b24 */
[----:B------:R-:W-:Y:S05]  /*c5f0*/  EXIT ;  /* 0x000000000000794d */ /* 0x000fea0003800000 */
.L_x_3340:
        /* <DEDUP_REMOVED lines=10> */
[----:B------:R-:W-:Y:S01]  /*c6a0*/  STG.E.U8 [R2.64], R5 ;  /* 0x0000000502007986 */ /* 0x000fe2000c101124 */
[----:B------:R-:W-:Y:S05]  /*c6b0*/  EXIT ;  /* 0x000000000000794d */ /* 0x000fea0003800000 */
.L_x_3353:
[----:B------:R-:W-:-:S05]  /*c6c0*/  CS2R R18, SRZ ;  /* 0x0000000000127805 */ /* 0x000fca000001ff00 */
[----:B------:R-:W-:Y:S01]  /*c6d0*/  STG.E.128 [R2.64], R16 ;  /* 0x0000001002007986 */ /* 0x000fe2000c101d24 */
[----:B------:R-:W-:Y:S05]  /*c6e0*/  EXIT ;  /* 0x000000000000794d */ /* 0x000fea0003800000 */
.L_x_3352:
        /* <DEDUP_REMOVED lines=23> */
.L_x_3357:
[----:B------:R-:W-:Y:S05]  /*c860*/  BSYNC B0 ;  /* 0x0000000000007941 */ /* 0x000fea0003800000 */
.L_x_3356:
[----:B------:R-:W-:-:S05]  /*c870*/  LOP3.LUT R5, R0, R5, RZ, 0xfc, !PT ;  /* 0x0000000500057212 */ /* 0x000fca00078efcff */
[----:B------:R-:W-:Y:S01]  /*c880*/  STG.E.U8 [R2.64], R5 ;  /* 0x0000000502007986 */ /* 0x000fe2000c101124 */
[----:B------:R-:W-:Y:S05]  /*c890*/  EXIT ;  /* 0x000000000000794d */ /* 0x000fea0003800000 */
.L_x_3355:
        /* <DEDUP_REMOVED lines=15> */
.L_x_3359:
[----:B------:R-:W-:Y:S01]  /*c990*/  IMAD.MOV.U32 R0, RZ, RZ, 0x7f ;  /* 0x0000007fff007424 */ /* 0x000fe200078e00ff */
[----:B------:R-:W-:-:S04]  /*c9a0*/  ISETP.GT.U32.AND P0, PT, R4, 0x7f800000, PT ;  /* 0x7f8000000400780c */ /* 0x000fc80003f04070 */
[----:B------:R-:W-:-:S04]  /*c9b0*/  SEL R0, R0, 0x7c, P0 ;  /* 0x0000007c00007807 */ /* 0x000fc80000000000 */
.L_x_3360:
[----:B------:R-:W-:Y:S05]  /*c9c0*/  BSYNC B0 ;  /* 0x0000000000007941 */ /* 0x000fea0003800000 */
.L_x_3358:
[----:B------:R-:W-:-:S04]  /*c9d0*/  LOP3.LUT R4, R5, 0x80000000, RZ, 0xc0, !PT ;  /* 0x8000000005047812 */ /* 0x000fc800078ec0ff */
[----:B------:R-:W-:-:S04]  /*c9e0*/  SHF.R.U32.HI R5, RZ, 0x18, R4 ;  /* 0x00000018ff057819 */ /* 0x000fc80000011604 */
[----:B------:R-:W-:-:S05]  /*c9f0*/  LOP3.LUT R5, R0, R5, RZ, 0xfc, !PT ;  /* 0x0000000500057212 */ /* 0x000fca00078efcff */
[----:B------:R-:W-:Y:S01]  /*ca00*/  STG.E.U8 [R2.64], R5 ;  /* 0x0000000502007986 */ /* 0x000fe2000c101124 */
[----:B------:R-:W-:Y:S05]  /*ca10*/  EXIT ;  /* 0x000000000000794d */ /* 0x000fea0003800000 */
.L_x_3354:
[----:B------:R-:W0:Y:S01]  /*ca20*/  F2F.F32.F64 R0, R16 ;  /* 0x0000001000007310 */ /* 0x000e220000301000 */
[----:B------:R-:W0:-:S14]  /*ca30*/  DSETP.GEU.AND P0, PT, |R16|, c[0x2][0x58], PT ;  /* 0x008016001000762a */ /* 0x000e1c0003f0e200 */
[----:B0-----:R-:W-:-:S05]  /*ca40*/  @!P0 FMUL R0, R0, 1.175494350822287508e-38 ;  /* 0x0080000000008820 */ /* 0x001fca0000400000 */
[----:B------:R-:W-:-:S05]  /*ca50*/  F2FP.BF16.PACK_AB R0, RZ, R0 ;  /* 0x00000000ff00723e */ /* 0x000fca00000010ff */
[----:B------:R-:W-:Y:S01]  /*ca60*/  STG.E.U16 [R2.64], R0 ;  /* 0x0000000002007986 */ /* 0x000fe2000c101524 */
[----:B------:R-:W-:Y:S05]  /*ca70*/  EXIT ;  /* 0x000000000000794d */ /* 0x000fea0003800000 */
.L_x_3351:
        /* <DEDUP_REMOVED lines=9> */
[----:B0-----:R-:W-:Y:S01]  /*cb10*/  STG.E.U16 [R2.64], R17 ;  /* 0x0000001102007986 */ /* 0x001fe2000c101524 */
[----:B------:R-:W-:Y:S05]  /*cb20*/  EXIT ;  /* 0x000000000000794d */ /* 0x000fea0003800000 */
.L_x_3363:
        /* <DEDUP_REMOVED lines=19> */
.L_x_3366:
[----:B------:R-:W-:-:S04]  /*cc60*/  LOP3.LUT R0, R7, 0x80000000, RZ, 0xc0, !PT ;  /* 0x8000000007007812 */ /* 0x000fc800078ec0ff */
[----:B------:R-:W-:-:S04]  /*cc70*/  SHF.R.U32.HI R5, RZ, 0x18, R0 ;  /* 0x00000018ff057819 */ /* 0x000fc80000011600 */
[----:B------:R-:W-:-:S04]  /*cc80*/  LOP3.LUT R4, R4, R5, RZ, 0xfc, !PT ;  /* 0x0000000504047212 */ /* 0x000fc800078efcff */
[----:B------:R-:W-:Y:S02]  /*cc90*/  PRMT R0, R4, 0x7610, R0 ;  /* 0x0000761004007816 */ /* 0x000fe40000000000 */
.L_x_3365:
[----:B------:R-:W-:Y:S05]  /*cca0*/  BSYNC B0 ;  /* 0x0000000000007941 */ /* 0x000fea0003800000 */
.L_x_3364:
[----:B------:R-:W-:Y:S01]  /*ccb0*/  STG.E.U8 [R2.64], R0 ;  /* 0x0000000002007986 */ /* 0x000fe2000c101124 */
[----:B------:R-:W-:Y:S05]  /*ccc0*/  EXIT ;  /* 0x000000000000794d */ /* 0x000fea0003800000 */
.L_x_3362:
        /* <DEDUP_REMOVED lines=19> */
.L_x_3369:
[----:B------:R-:W-:-:S04]  /*ce00*/  LOP3.LUT R0, R7, 0x80000000, RZ, 0xc0, !PT ;  /* 0x8000000007007812 */ /* 0x000fc800078ec0ff */
[----:B------:R-:W-:-:S04]  /*ce10*/  SHF.R.U32.HI R5, RZ, 0x18, R0 ;  /* 0x00000018ff057819 */ /* 0x000fc80000011600 */
[----:B------:R-:W-:-:S04]  /*ce20*/  LOP3.LUT R4, R4, R5, RZ, 0xfc, !PT ;  /* 0x0000000504047212 */ /* 0x000fc800078efcff */
[----:B------:R-:W-:Y:S02]  /*ce30*/  PRMT R0, R4, 0x7610, R0 ;  /* 0x0000761004007816 */ /* 0x000fe40000000000 */
.L_x_3368:
[----:B------:R-:W-:Y:S05]  /*ce40*/  BSYNC B0 ;  /* 0x0000000000007941 */ /* 0x000fea0003800000 */
.L_x_3367:
[----:B------:R-:W-:Y:S01]  /*ce50*/  STG.E.U8 [R2.64], R0 ;  /* 0x0000000002007986 */ /* 0x000fe2000c101124 */
[----:B------:R-:W-:Y:S05]  /*ce60*/  EXIT ;  /* 0x000000000000794d */ /* 0x000fea0003800000 */
.L_x_3361:
        /* <DEDUP_REMOVED lines=24> */
.L_x_3344:
[----:B------:R-:W-:Y:S01]  /*cff0*/  MOV R0, 0x0 ;  /* 0x0000000000007802 */ /* 0x000fe20000000f00 */
[----:B--2---:R-:W-:Y:S02]  /*d000*/  IMAD.MOV.U32 R4, RZ, RZ, c[0x4][0x128] ;  /* 0x01004a00ff047624 */ /* 0x004fe400078e00ff */
[----:B------:R-:W-:Y:S01]  /*d010*/  IMAD.MOV.U32 R5, RZ, RZ, c[0x4][0x12c] ;  /* 0x01004b00ff057624 */ /* 0x000fe200078e00ff */
[----:B------:R0:W2:Y:S01]  /*d020*/  LDC.64 R2, c[0x4][R0] ;  /* 0x0100000000027b82 */ /* 0x0000a20000000a00 */
[----:B------:R-:W-:Y:S02]  /*d030*/  IMAD.MOV.U32 R6, RZ, RZ, c[0x4][0x130] ;  /* 0x01004c00ff067624 */ /* 0x000fe400078e00ff */
[----:B------:R-:W-:Y:S02]  /*d040*/  IMAD.MOV.U32 R7, RZ, RZ, c[0x4][0x134] ;  /* 0x01004d00ff077624 */ /* 0x000fe400078e00ff */
[----:B------:R-:W-:-:S02]  /*d050*/  IMAD.MOV.U32 R8, RZ, RZ, 0x65 ;  /* 0x00000065ff087424 */ /* 0x000fc400078e00ff */
[----:B------:R-:W-:Y:S02]  /*d060*/  IMAD.MOV.U32 R10, RZ, RZ, c[0x4][0x10] ;  /* 0x01000400ff0a7624 */ /* 0x000fe400078e00ff */
[----:B------:R-:W-:Y:S02]  /*d070*/  IMAD.MOV.U32 R11, RZ, RZ, c[0x4][0x14] ;  /* 0x01000500ff0b7624 */ /* 0x000fe400078e00ff */
[----:B------:R-:W-:Y:S02]  /*d080*/  IMAD.MOV.U32 R12, RZ, RZ, 0x1 ;  /* 0x00000001ff0c7424 */ /* 0x000fe400078e00ff */
[----:B------:R-:W-:Y:S02]  /*d090*/  IMAD.MOV.U32 R13, RZ, RZ, RZ ;  /* 0x000000ffff0d7224 */ /* 0x000fe400078e00ff */
[----:B0-----:R-:W-:Y:S01]  /*d0a0*/  LEPC R14 ;  /* 0x00000000000e734e */ /* 0x001fe20000000000 */
[----:B------:R-:W-:Y:S02]  /*d0b0*/  MOV R9, 0xd120 ;  /* 0x0000d12000097802 */ /* 0x000fe40000000f00 */
[----:B------:R-:W-:Y:S02]  /*d0c0*/  MOV R20, 0xd0a0 ;  /* 0x0000d0a000147802 */ /* 0x000fe40000000f00 */
[----:B------:R-:W-:-:S02]  /*d0d0*/  MOV R21, 0x0 ;  /* 0x0000000000157802 */ /* 0x000fc40000000f00 */
[----:B------:R-:W-:Y:S02]  /*d0e0*/  MOV R0, 0x0 ;  /* 0x0000000000007802 */ /* 0x000fe40000000f00 */
[----:B------:R-:W-:-:S04]  /*d0f0*/  IADD3 R20, P0, P1, -R20, R9, R14 ;  /* 0x0000000914147210 */ /* 0x000fc8000791e10e */
[----:B------:R-:W-:-:S04]  /*d100*/  IADD3.X R21, ~R0, R21, R15, P0, P1 ;  /* 0x0000001500157210 */ /* 0x000fc800007e250f */
[----:B-12---:R-:W-:Y:S05]  /*d110*/  CALL.ABS.NOINC R2 ;  /* 0x0000000002007343 */ /* 0x006fea0003c00000 */
[----:B------:R-:W-:Y:S05]  /*d120*/  EXIT ;  /* 0x000000000000794d */ /* 0x000fea0003800000 */
.L_x_3371:
[----:B------:R-:W0:Y:S02]  /*d130*/  F2I.U64.F64.TRUNC R16, R16 ;  /* 0x0000001000107311 */ /* 0x000e24000030d800 */
[----:B0-----:R-:W-:Y:S01]  /*d140*/  STG.E.64 [R2.64], R16 ;  /* 0x0000001002007986 */ /* 0x001fe2000c101b24 */
[----:B------:R-:W-:Y:S05]  /*d150*/  EXIT ;  /* 0x000000000000794d */ /* 0x000fea0003800000 */
.L_x_3370:
[----:B------:R-:W0:Y:S02]  /*d160*/  F2I.U32.F64.TRUNC R17, R16 ;  /* 0x0000001000117311 */ /* 0x000e24000030d000 */
[----:B0-----:R-:W-:Y:S01]  /*d170*/  STG.E [R2.64], R17 ;  /* 0x0000001102007986 */ /* 0x001fe2000c101924 */
[----:B------:R-:W-:Y:S05]  /*d180*/  EXIT ;  /* 0x000000000000794d */ /* 0x000fea0003800000 */
        .weak           $__internal_1_$__cuda_sm20_div_rn_f64_full
        .type           $__internal_1_$__cuda_sm20_div_rn_f64_full,@function
        .size           $__internal_1_$__cuda_sm20_div_rn_f64_full,(.L_x_7081 - $__internal_1_$__cuda_sm20_div_rn_f64_full)
$__internal_1_$__cuda_sm20_div_rn_f64_full:
[C---:B------:R-:W-:Y:S01]  /*d190*/  FSETP.GEU.AND P0, PT, |R9|.reuse, 1.469367938527859385e-39, PT ;  /* 0x001000000900780b */ /* 0x040fe20003f0e200 */
[----:B------:R-:W-:Y:S01]  /*d1a0*/  IMAD.MOV.U32 R11, RZ, RZ, R13 ;  /* 0x000000ffff0b7224 */ /* 0x000fe200078e000d */
[C---:B------:R-:W-:Y:S01]  /*d1b0*/  LOP3.LUT R6, R9.reuse, 0x800fffff, RZ, 0xc0, !PT ;  /* 0x800fffff09067812 */ /* 0x040fe200078ec0ff */
[----:B------:R-:W-:Y:S01]  /*d1c0*/  IMAD.MOV.U32 R34, RZ, RZ, 0x1ca00000 ;  /* 0x1ca00000ff227424 */ /* 0x000fe200078e00ff */
[----:B------:R-:W-:Y:S01]  /*d1d0*/  LOP3.LUT R30, R9, 0x7ff00000, RZ, 0xc0, !PT ;  /* 0x7ff00000091e7812 */ /* 0x000fe200078ec0ff */
[----:B------:R-:W-:Y:S01]  /*d1e0*/  IMAD.MOV.U32 R36, RZ, RZ, 0x1 ;  /* 0x00000001ff247424 */ /* 0x000fe200078e00ff */
[C---:B------:R-:W-:Y:S01]  /*d1f0*/  FSETP.GEU.AND P2, PT, |R11|.reuse, 1.469367938527859385e-39, PT ;  /* 0x001000000b00780b */ /* 0x040fe20003f4e200 */
[----:B------:R-:W-:Y:S01]  /*d200*/  IMAD.MOV.U32 R12, RZ, RZ, R10 ;  /* 0x000000ffff0c7224 */ /* 0x000fe200078e000a */
[----:B------:R-:W-:Y:S01]  /*d210*/  LOP3.LUT R7, R6, 0x3ff00000, RZ, 0xfc, !PT ;  /* 0x3ff0000006077812 */ /* 0x000fe200078efcff */
[----:B------:R-:W-:Y:S01]  /*d220*/  IMAD.MOV.U32 R6, RZ, RZ, R8 ;  /* 0x000000ffff067224 */ /* 0x000fe200078e0008 */
[----:B------:R-:W-:Y:S01]  /*d230*/  LOP3.LUT R5, R11, 0x7ff00000, RZ, 0xc0, !PT ;  /* 0x7ff000000b057812 */ /* 0x000fe200078ec0ff */
[----:B------:R-:W-:Y:S02]  /*d240*/  BSSY B2, `(.L_x_3372) ;  /* 0x000004f000027945 */ /* 0x000fe40003800000 */
[----:B------:R-:W0:Y:S01]  /*d250*/  @!P0 DMUL R6, R8, 8.98846567431157953865e+307 ;  /* 0x7fe0000008068828 */ /* 0x000e220000000000 */
[----:B------:R-:W-:-:S04]  /*d260*/  ISETP.GE.U32.AND P1, PT, R5, R30, PT ;  /* 0x0000001e0500720c */ /* 0x000fc80003f26070 */
[----:B------:R-:W-:Y:S01]  /*d270*/  SEL R13, R34, 0x63400000, !P1 ;  /* 0x63400000220d7807 */ /* 0x000fe20004800000 */
[----:B0-----:R-:W0:Y:S01]  /*d280*/  MUFU.RCP64H R37, R7 ;  /* 0x0000000700257308 */ /* 0x001e220000001800 */
[----:B------:R-:W-:Y:S01]  /*d290*/  @!P2 LOP3.LUT R0, R9, 0x7ff00000, RZ, 0xc0, !PT ;  /* 0x7ff000000900a812 */ /* 0x000fe200078ec0ff */
[----:B------:R-:W-:Y:S01]  /*d2a0*/  @!P2 IMAD.MOV.U32 R14, RZ, RZ, RZ ;  /* 0x000000ffff0ea224 */ /* 0x000fe200078e00ff */
[----:B------:R-:W-:Y:S02]  /*d2b0*/  LOP3.LUT R13, R13, 0x800fffff, R11, 0xf8, !PT ;  /* 0x800fffff0d0d7812 */ /* 0x000fe400078ef80b */
[----:B------:R-:W-:Y:S01]  /*d2c0*/  @!P2 ISETP.GE.U32.AND P3, PT, R5, R0, PT ;  /* 0x000000000500a20c */ /* 0x000fe20003f66070 */
[----:B------:R-:W-:-:S03]  /*d2d0*/  IMAD.MOV.U32 R0, RZ, RZ, R5 ;  /* 0x000000ffff007224 */ /* 0x000fc600078e0005 */
[----:B------:R-:W-:-:S04]  /*d2e0*/  @!P2 SEL R15, R34, 0x63400000, !P3 ;  /* 0x63400000220fa807 */ /* 0x000fc80005800000 */
[----:B------:R-:W-:Y:S01]  /*d2f0*/  @!P2 LOP3.LUT R15, R15, 0x80000000, R11, 0xf8, !PT ;  /* 0x800000000f0fa812 */ /* 0x000fe200078ef80b */
[----:B0-----:R-:W0:-:S03]  /*d300*/  DFMA R20, R36, -R6, 1 ;  /* 0x3ff000002414742b */ /* 0x001e060000000806 */
[----:B------:R-:W-:-:S03]  /*d310*/  @!P2 LOP3.LUT R15, R15, 0x100000, RZ, 0xfc, !PT ;  /* 0x001000000f0fa812 */ /* 0x000fc600078efcff */
[----:B0-----:R-:W0:-:S04]  /*d320*/  DFMA R20, R20, R20, R20 ;  /* 0x000000141414722b */ /* 0x001e080000000014 */
[----:B------:R-:W1:-:S04]  /*d330*/  @!P2 DFMA R12, R12, 2, -R14 ;  /* 0x400000000c0ca82b */ /* 0x000e48000000080e */
[----:B0-----:R0:W2:Y:S02]  /*d340*/  DFMA R20, R36, R20, R36 ;  /* 0x000000142414722b */ /* 0x0010a40000000024 */
[----:B0-----:R-:W-:Y:S01]  /*d350*/  IMAD.MOV.U32 R37, RZ, RZ, R30 ;  /* 0x000000ffff257224 */ /* 0x001fe200078e001e */
[----:B------:R-:W-:-:S03]  /*d360*/  @!P0 LOP3.LUT R37, R7, 0x7ff00000, RZ, 0xc0, !PT ;  /* 0x7ff0000007258812 */ /* 0x000fc600078ec0ff */
[----:B-1----:R-:W-:Y:S01]  /*d370*/  @!P2 LOP3.LUT R0, R13, 0x7ff00000, RZ, 0xc0, !PT ;  /* 0x7ff000000d00a812 */ /* 0x002fe200078ec0ff */
[----:B--2---:R-:W0:Y:S01]  /*d380*/  DFMA R14, R20, -R6, 1 ;  /* 0x3ff00000140e742b */ /* 0x004e220000000806 */
[----:B------:R-:W-:Y:S02]  /*d390*/  IADD3 R36, R37, -0x1, RZ ;  /* 0xffffffff25247810 */ /* 0x000fe40007ffe0ff */
        /* <DEDUP_REMOVED lines=8> */
[----:B------:R-:W-:-:S04]  /*d420*/  LOP3.LUT R10, R9, 0x7ff00000, RZ, 0xc0, !PT ;  /* 0x7ff00000090a7812 */ /* 0x000fc800078ec0ff */
[C---:B------:R-:W-:Y:S01]  /*d430*/  ISETP.GE.U32.AND P0, PT, R5.reuse, R10, PT ;  /* 0x0000000a0500720c */ /* 0x040fe20003f06070 */
[----:B------:R-:W-:Y:S02]  /*d440*/  IMAD.IADD R0, R5, 0x1, -R10 ;  /* 0x0000000105007824 */ /* 0x000fe400078e0a0a */
[----:B------:R-:W-:Y:S01]  /*d450*/  IMAD.MOV.U32 R10, RZ, RZ, RZ ;  /* 0x000000ffff0a7224 */ /* 0x000fe200078e00ff */
[----:B------:R-:W-:Y:S02]  /*d460*/  SEL R5, R34, 0x63400000, !P0 ;  /* 0x6340000022057807 */ /* 0x000fe40004000000 */
[----:B------:R-:W-:-:S04]  /*d470*/  IMNMX R0, R0, -0x46a00000, !PT ;  /* 0xb960000000007817 */ /* 0x000fc80007800200 */
[----:B------:R-:W-:-:S05]  /*d480*/  IMNMX R0, R0, 0x46a00000, PT ;  /* 0x46a0000000007817 */ /* 0x000fca0003800200 */
[----:B------:R-:W-:-:S05]  /*d490*/  IMAD.IADD R0, R0, 0x1, -R5 ;  /* 0x0000000100007824 */ /* 0x000fca00078e0a05 */
[----:B------:R-:W-:-:S06]  /*d4a0*/  IADD3 R11, R0, 0x7fe00000, RZ ;  /* 0x7fe00000000b7810 */ /* 0x000fcc0007ffe0ff */
[----:B01----:R-:W0:-:S10]  /*d4b0*/  DMUL R14, R30, R10 ;  /* 0x0000000a1e0e7228 */ /* 0x003e140000000000 */
[----:B0-----:R-:W-:-:S13]  /*d4c0*/  FSETP.GTU.AND P0, PT, |R15|, 1.469367938527859385e-39, PT ;  /* 0x001000000f00780b */ /* 0x001fda0003f0c200 */
[----:B------:R-:W-:Y:S05]  /*d4d0*/  @P0 BRA `(.L_x_3374) ;  /* 0x0000025000000947 */ /* 0x000fea0003800000 */
[----:B------:R-:W0:Y:S01]  /*d4e0*/  DFMA R6, R30, -R6, R12 ;  /* 0x800000061e06722b */ /* 0x000e22000000000c */
[----:B------:R-:W-:-:S09]  /*d4f0*/  IMAD.MOV.U32 R10, RZ, RZ, RZ ;  /* 0x000000ffff0a7224 */ /* 0x000fd200078e00ff */
[C---:B0-----:R-:W-:Y:S02]  /*d500*/  FSETP.NEU.AND P0, PT, R7.reuse, RZ, PT ;  /* 0x000000ff0700720b */ /* 0x041fe40003f0d000 */
        /* <DEDUP_REMOVED lines=13> */
.L_x_3373:
        /* <DEDUP_REMOVED lines=16> */
.L_x_3376:
[----:B0-----:R-:W-:Y:S01]  /*d6e0*/  LOP3.LUT R15, R9, 0x80000, RZ, 0xfc, !PT ;  /* 0x00080000090f7812 */ /* 0x001fe200078efcff */
[----:B------:R-:W-:Y:S01]  /*d6f0*/  IMAD.MOV.U32 R14, RZ, RZ, R8 ;  /* 0x000000ffff0e7224 */ /* 0x000fe200078e0008 */
[----:B------:R-:W-:Y:S05]  /*d700*/  BRA `(.L_x_3374) ;  /* 0x0000002000007947 */ /* 0x000fea0003800000 */
.L_x_3375:
[----:B0-----:R-:W-:Y:S01]  /*d710*/  LOP3.LUT R15, R11, 0x80000, RZ, 0xfc, !PT ;  /* 0x000800000b0f7812 */ /* 0x001fe200078efcff */
[----:B------:R-:W-:Y:S02]  /*d720*/  IMAD.MOV.U32 R14, RZ, RZ, R10 ;  /* 0x000000ffff0e7224 */ /* 0x000fe400078e000a */
.L_x_3374:
[----:B------:R-:W-:Y:S05]  /*d730*/  BSYNC B2 ;  /* 0x0000000000027941 */ /* 0x000fea0003800000 */
.L_x_3372:
[----:B------:R-:W-:-:S04]  /*d740*/  IMAD.MOV.U32 R5, RZ, RZ, 0x0 ;  /* 0x00000000ff057424 */ /* 0x000fc800078e00ff */
[----:B------:R-:W-:Y:S05]  /*d750*/  RET.REL.NODEC R4 `(_ZN2at6native27unrolled_elementwise_kernelIZZZNS0_65_GLOBAL__N__cd49fe81_27_ActivationSoftplusKernel_cu_9e10b42f_309424softplus_backward_kernelERNS_18TensorIteratorBaseERKN3c106ScalarES8_ENKUlvE_clEvENKUlvE_clEvEUlddE_St5arrayIPcLm3EELi4E23TrivialOffsetCalculatorILi2EjESF_ILi1EjENS0_6memory12LoadWithCastILi2EEENSI_13StoreWithCastILi1EEEEEviT_T0_T2_T3_T4_T5_) ;  /* 0xffff28a004007950 */ /* 0x000fea0003c3ffff */
.L_x_3377:
        /* <DEDUP_REMOVED lines=10> */
.L_x_7081:


//--------------------- .text._ZN2at6native18elementwise_kernelILi128ELi2EZNS0_22gpu_kernel_impl_nocastIZZZNS0_65_GLOBAL__N__cd49fe81_27_ActivationSoftplusKernel_cu_9e10b42f_309424softplus_backward_kernelERNS_18TensorIteratorBaseERKN3c106ScalarES9_ENKUlvE_clEvENKUlvE_clEvEUlddE_EEvS5_RKT_EUliE_EEviT1_ --------------------------
	.section	.text._ZN2at6native18elementwise_kernelILi128ELi2EZNS0_22gpu_kernel_impl_nocastIZZZNS0_65_GLOBAL__N__cd49fe81_27_ActivationSoftplusKernel_cu_9e10b42f_309424softplus_backward_kernelERNS_18TensorIteratorBaseERKN3c106ScalarES9_ENKUlvE_clEvENKUlvE_clEvEUlddE_EEvS5_RKT_EUliE_EEviT1_,"ax",@progbits
	.sectioninfo	@"SHI_REGISTERS=26"
	.align	128
        .global         _ZN2at6native18elementwise_kernelILi128ELi2EZNS0_22gpu_kernel_impl_nocastIZZZNS0_65_GLOBAL__N__cd49fe81_27_ActivationSoftplusKernel_cu_9e10b42f_309424softplus_backward_kernelERNS_18TensorIteratorBaseERKN3c106ScalarES9_ENKUlvE_clEvENKUlvE_clEvEUlddE_EEvS5_RKT_EUliE_EEviT1_
        .type           _ZN2at6native18elementwise_kernelILi128ELi2EZNS0_22gpu_kernel_impl_nocastIZZZNS0_65_GLOBAL__N__cd49fe81_27_ActivationSoftplusKernel_cu_9e10b42f_309424softplus_backward_kernelERNS_18TensorIteratorBaseERKN3c106ScalarES9_ENKUlvE_clEvENKUlvE_clEvEUlddE_EEvS5_RKT_EUliE_EEviT1_,@function
        .size           _ZN2at6native18elementwise_kernelILi128ELi2EZNS0_22gpu_kernel_impl_nocastIZZZNS0_65_GLOBAL__N__cd49fe81_27_ActivationSoftplusKernel_cu_9e10b42f_309424softplus_backward_kernelERNS_18TensorIteratorBaseERKN3c106ScalarES9_ENKUlvE_clEvENKUlvE_clEvEUlddE_EEvS5_RKT_EUliE_EEviT1_,(.L_x_7082 - _ZN2at6native18elementwise_kernelILi128ELi2EZNS0_22gpu_kernel_impl_nocastIZZZNS0_65_GLOBAL__N__cd49fe81_27_ActivationSoftplusKernel_cu_9e10b42f_309424softplus_backward_kernelERNS_18TensorIteratorBaseERKN3c106ScalarES9_ENKUlvE_clEvENKUlvE_clEvEUlddE_EEvS5_RKT_EUliE_EEviT1_)
        .other          _ZN2at6native18elementwise_kernelILi128ELi2EZNS0_22gpu_kernel_impl_nocastIZZZNS0_65_GLOBAL__N__cd49fe81_27_ActivationSoftplusKernel_cu_9e10b42f_309424softplus_backward_kernelERNS_18TensorIteratorBaseERKN3c106ScalarES9_ENKUlvE_clEvENKUlvE_clEvEUlddE_EEvS5_RKT_EUliE_EEviT1_,@"STO_CUDA_ENTRY STV_DEFAULT"
_ZN2at6native18elementwise_kernelILi128ELi2EZNS0_22gpu_kernel_impl_nocastIZZZNS0_65_GLOBAL__N__cd49fe81_27_ActivationSoftplusKernel_cu_9e10b42f_309424softplus_backward_kernelERNS_18TensorIteratorBaseERKN3c106ScalarES9_ENKUlvE_clEvENKUlvE_clEvEUlddE_EEvS5_RKT_EUliE_EEviT1_:
.text._ZN2at6native18elementwise_kernelILi128ELi2EZNS0_22gpu_kernel_impl_nocastIZZZNS0_65_GLOBAL__N__cd49fe81_27_ActivationSoftplusKernel_cu_9e10b42f_309424softplus_backward_kernelERNS_18TensorIteratorBaseERKN3c106ScalarES9_ENKUlvE_clEvENKUlvE_clEvEUlddE_EEvS5_RKT_EUliE_EEviT1_:
        /* <DEDUP_REMOVED lines=9> */
[----:B------:R-:W-:Y:S01]  /*0090*/  CS2R R2, SRZ ;  /* 0x0000000000027805 */ /* 0x000fe2000001ff00 */
[----:B------:R-:W-:-:S11]  /*00a0*/  IMAD.MOV.U32 R10, RZ, RZ, RZ ;  /* 0x000000ffff0a7224 */ /* 0x000fd600078e00ff */
[----:B------:R-:W-:Y:S05]  /*00b0*/  @!P0 BRA `(.L_x_3380) ;  /* 0x00000f9000008947 */ /* 0x000fea0003800000 */
[----:B------:R-:W-:Y:S01]  /*00c0*/  HFMA2.MMA R2, -RZ, RZ, 0, 0 ;  /* 0x00000000ff027435 */ /* 0x000fe200000001ff */
[----:B------:R-:W-:Y:S01]  /*00d0*/  MOV R3, R7 ;  /* 0x0000000700037202 */ /* 0x000fe20000000f00 */
[----:B------:R-:W-:-:S05]  /*00e0*/  IMAD.MOV.U32 R8, RZ, RZ, c[0x0][0x168] ;  /* 0x00005a00ff087624 */ /* 0x000fca00078e00ff */
[----:B------:R-:W-:-:S03]  /*00f0*/  ISETP.NE.AND P0, PT, R8, 0x1, PT ;  /* 0x000000010800780c */ /* 0x000fc60003f05270 */
[----:B------:R-:W-:-:S05]  /*0100*/  IMAD.HI.U32 R4, R7, c[0x0][0x170], R2 ;  /* 0x00005c0007047a27 */ /* 0x000fca00078e0002 */
        /* <DEDUP_REMOVED lines=227> */
[----:B------:R-:W-:Y:S02]  /*0f40*/  ISETP.NE.AND P0, PT, R8, 0x18, PT ;  /* 0x000000180800780c */ /* 0x000fe40003f05270 */
[----:B------:R-:W-:-:S05]  /*0f50*/  MOV R4, RZ ;  /* 0x000000ff00047202 */ /* 0x000fca0000000f00 */
[----:B------:R-:W-:-:S05]  /*0f60*/  IMAD.HI.U32 R6, R5, c[0x0][0x284], R4 ;  /* 0x0000a10005067a27 */ /* 0x000fca00078e0004 */
[----:B------:R-:W-:Y:S02]  /*0f70*/  SHF.R.U32.HI R7, RZ, c[0x0][0x288], R6 ;  /* 0x0000a200ff077a19 */ /* 0x000fe40000011606 */
[----:B------:R-:W-:-:S03]  /*0f80*/  @P0 MOV R6, RZ ;  /* 0x000000ff00060202 */ /* 0x000fc60000000f00 */
[--C-:B------:R-:W-:Y:S02]  /*0f90*/  IMAD.MOV R9, RZ, RZ, -R7.reuse ;  /* 0x000000ffff097224 */ /* 0x100fe400078e0a07 */
[----:B------:R-:W-:-:S04]  /*0fa0*/  @P0 IMAD.HI.U32 R4, R7, c[0x0][0x290], R6 ;  /* 0x0000a40007040a27 */ /* 0x000fc800078e0006 */
[----:B------:R-:W-:Y:S01]  /*0fb0*/  IMAD R5, R9, c[0x0][0x280], R5 ;  /* 0x0000a00009057a24 */ /* 0x000fe200078e0205 */
[----:B------:R-:W-:-:S03]  /*0fc0*/  @P0 SHF.R.U32.HI R4, RZ, c[0x0][0x294], R4 ;  /* 0x0000a500ff040a19 */ /* 0x000fc60000011604 */
[C---:B------:R-:W-:Y:S01]  /*0fd0*/  IMAD R10, R5.reuse, c[0x0][0x3ac], R10 ;  /* 0x0000eb00050a7a24 */ /* 0x040fe200078e020a */
[----:B------:R-:W-:Y:S01]  /*0fe0*/  @P0 IADD3 R6, -R4, RZ, RZ ;  /* 0x000000ff04060210 */ /* 0x000fe20007ffe1ff */
[C---:B------:R-:W-:Y:S02]  /*0ff0*/  IMAD R2, R5.reuse, c[0x0][0x3b0], R2 ;  /* 0x0000ec0005027a24 */ /* 0x040fe400078e0202 */
[----:B------:R-:W-:Y:S02]  /*1000*/  IMAD R3, R5, c[0x0][0x3b4], R3 ;  /* 0x0000ed0005037a24 */ /* 0x000fe400078e0203 */
[----:B------:R-:W-:-:S04]  /*1010*/  @P0 IMAD R7, R6, c[0x0][0x28c], R7 ;  /* 0x0000a30006070a24 */ /* 0x000fc800078e0207 */
[C---:B------:R-:W-:Y:S02]  /*1020*/  @P0 IMAD R10, R7.reuse, c[0x0][0x3b8], R10 ;  /* 0x0000ee00070a0a24 */ /* 0x040fe400078e020a */
[C---:B------:R-:W-:Y:S02]  /*1030*/  @P0 IMAD R2, R7.reuse, c[0x0][0x3bc], R2 ;  /* 0x0000ef0007020a24 */ /* 0x040fe400078e0202 */
[----:B------:R-:W-:-:S05]  /*1040*/  @P0 IMAD R3, R7, c[0x0][0x3c0], R3 ;  /* 0x0000f00007030a24 */ /* 0x000fca00078e0203 */
.L_x_3380:
[----:B------:R-:W-:-:S04]  /*1050*/  IADD3 R14, P0, R3, c[0x0][0x3d8], RZ ;  /* 0x0000f600030e7a10 */ /* 0x000fc80007f1e0ff */
[----:B------:R-:W-:-:S05]  /*1060*/  IADD3.X R15, RZ, c[0x0][0x3dc], RZ, P0, !PT ;  /* 0x0000f700ff0f7a10 */ /* 0x000fca00007fe4ff */
[----:B------:R-:W2:Y:S01]  /*1070*/  LDG.E.64 R4, [R14.64] ;  /* 0x000000040e047981 */ /* 0x000ea2000c1e1b00 */
[----:B------:R-:W-:-:S04]  /*1080*/  IADD3 R2, P0, R2, c[0x0][0x3d0], RZ ;  /* 0x0000f40002027a10 */ /* 0x000fc80007f1e0ff */
[----:B------:R-:W-:-:S06]  /*1090*/  IADD3.X R3, RZ, c[0x0][0x3d4], RZ, P0, !PT ;  /* 0x0000f500ff037a10 */ /* 0x000fcc00007fe4ff */
[----:B------:R-:W5:Y:S01]  /*10a0*/  LDG.E.64 R2, [R2.64] ;  /* 0x0000000402027981 */ /* 0x000f62000c1e1b00 */
[----:B------:R-:W-:Y:S01]  /*10b0*/  IMAD.MOV.U32 R6, RZ, RZ, 0x652b82fe ;  /* 0x652b82feff067424 */ /* 0x000fe200078e00ff */
[----:B------:R-:W-:Y:S01]  /*10c0*/  MOV R7, 0x3ff71547 ;  /* 0x3ff7154700077802 */ /* 0x000fe20000000f00 */
[----:B------:R-:W-:Y:S01]  /*10d0*/  BSSY B1, `(.L_x_3381) ;  /* 0x0000026000017945 */ /* 0x000fe20003800000 */
[----:B------:R-:W-:Y:S02]  /*10e0*/  MOV R16, 0x69ce2bdf ;  /* 0x69ce2bdf00107802 */ /* 0x000fe40000000f00 */
[----:B------:R-:W-:Y:S02]  /*10f0*/  MOV R17, 0x3e5ade15 ;  /* 0x3e5ade1500117802 */ /* 0x000fe40000000f00 */
[----:B------:R-:W-:Y:S01]  /*1100*/  IADD3 R10, P1, R10, c[0x0][0x3c8], RZ ;  /* 0x0000f2000a0a7a10 */ /* 0x000fe20007f3e0ff */
[----:B--2---:R-:W0:-:S06]  /*1110*/  DMUL R4, R4, c[0x0][0x3e0] ;  /* 0x0000f80004047a28 */ /* 0x004e0c0000000000 */
[----:B0-----:R-:W0:-:S04]  /*1120*/  DFMA R6, R4, R6, 6.75539944105574400000e+15 ;  /* 0x433800000406742b */ /* 0x001e080000000006 */
[----:B------:R-:W-:Y:S01]  /*1130*/  FSETP.GEU.FTZ.AND P2, PT, |R5|, 4.1917929649353027344, PT ;  /* 0x4086232b0500780b */ /* 0x000fe20003f5e200 */
[----:B------:R-:W-:-:S04]  /*1140*/  DSETP.GT.AND P0, PT, R4, c[0x0][0x3e8], PT ;  /* 0x0000fa000400762a */ /* 0x000fc80003f04000 */
        /* <DEDUP_REMOVED lines=14> */
[----:B0-----:R-:W-:Y:S01]  /*1230*/  IMAD R9, R6, 0x100000, R13 ;  /* 0x0010000006097824 */ /* 0x001fe200078e020d */
[----:B------:R-:W-:Y:S01]  /*1240*/  MOV R8, R12 ;  /* 0x0000000c00087202 */ /* 0x000fe20000000f00 */
        /* <DEDUP_REMOVED lines=8> */
[----:B------:R-:W-:-:S04]  /*12d0*/  @!P2 SHF.R.S32.HI R7, RZ, 0x1, R7 ;  /* 0x00000001ff07a819 */ /* 0x000fc80000011407 */
[----:B------:R-:W-:Y:S02]  /*12e0*/  @!P2 IADD3 R6, R6, -R7, RZ ;  /* 0x800000070606a210 */ /* 0x000fe40007ffe0ff */
[----:B------:R-:W-:Y:S02]  /*12f0*/  @!P2 LEA R5, R7, R13, 0x14 ;  /* 0x0000000d0705a211 */ /* 0x000fe400078ea0ff */
[----:B------:R-:W-:Y:S02]  /*1300*/  @!P2 LEA R7, R6, 0x3ff00000, 0x14 ;  /* 0x3ff000000607a811 */ /* 0x000fe400078ea0ff */
[----:B------:R-:W-:-:S06]  /*1310*/  @!P2 MOV R6, RZ ;  /* 0x000000ff0006a202 */ /* 0x000fcc0000000f00 */
[----:B------:R0:W1:-:S06]  /*1320*/  @!P2 DMUL R8, R4, R6 ;  /* 0x000000060408a228 */ /* 0x00004c0000000000 */
.L_x_3382:
[----:B------:R-:W-:Y:S05]  /*1330*/  BSYNC B1 ;  /* 0x0000000000017941 */ /* 0x000fea0003800000 */
.L_x_3381:
[----:B------:R-:W-:Y:S01]  /*1340*/  BSSY B1, `(.L_x_3383) ;  /* 0x0000018000017945 */ /* 0x000fe20003800000 */
[----:B------:R-:W-:Y:S01]  /*1350*/  IADD3.X R11, RZ, c[0x0][0x3cc], RZ, P1, !PT ;  /* 0x0000f300ff0b7a10 */ /* 0x000fe20000ffe4ff */
[----:B------:R-:W-:Y:S05]  /*1360*/  @P0 BRA `(.L_x_3384) ;  /* 0x0000015000000947 */ /* 0x000fea0003800000 */
[----:B01----:R-:W0:Y:S01]  /*1370*/  DADD R4, R8, 1 ;  /* 0x3ff0000008047429 */ /* 0x003e220000000000 */
[----:B------:R-:W-:Y:S01]  /*1380*/  MOV R6, 0x1 ;  /* 0x0000000100067802 */ /* 0x000fe20000000f00 */
[----:B------:R-:W-:Y:S02]  /*1390*/  BSSY B2, `(.L_x_3384) ;  /* 0x0000012000027945 */ /* 0x000fe40003800000 */
[----:B-----5:R-:W1:Y:S02]  /*13a0*/  DMUL R14, R2, R8 ;  /* 0x00000008020e7228 */ /* 0x020e640000000000 */
        /* <DEDUP_REMOVED lines=14> */
[----:B------:R-:W-:Y:S02]  /*1490*/  MOV R14, 0x14b0 ;  /* 0x000014b0000e7802 */ /* 0x000fe40000000f00 */
[----:B------:R-:W-:Y:S05]  /*14a0*/  CALL.REL.NOINC `($__internal_2_$__cuda_sm20_div_rn_f64_full) ;  /* 0x0000151000007944 */ /* 0x000fea0003c00000 */
.L_x_3385:
[----:B------:R-:W-:Y:S05]  /*14b0*/  BSYNC B2 ;  /* 0x0000000000027941 */ /* 0x000fea0003800000 */
.L_x_3384:
[----:B------:R-:W-:Y:S05]  /*14c0*/  BSYNC B1 ;  /* 0x0000000000017941 */ /* 0x000fea0003800000 */
.L_x_3383:
[----:B0-----:R-:W0:Y:S04]  /*14d0*/  S2R R5, SR_TID.X ;  /* 0x0000000000057919 */ /* 0x001e280000002100 */
[----:B-----5:R2:W-:Y:S01]  /*14e0*/  STG.E.64 [R10.64], R2 ;  /* 0x000000020a007986 */ /* 0x0205e2000c101b04 */
[----:B0-----:R-:W-:-:S04]  /*14f0*/  LEA R5, R0, R5, 0x8 ;  /* 0x0000000500057211 */ /* 0x001fc800078e40ff */
[----:B------:R-:W-:Y:S02]  /*1500*/  IADD3 R7, R5, 0x80, RZ ;  /* 0x0000008005077810 */ /* 0x000fe40007ffe0ff */
.L_x_3379:
[----:B--2---:R-:W-:Y:S05]  /*1510*/  BSYNC B0 ;  /* 0x0000000000007941 */ /* 0x004fea0003800000 */
.L_x_3378:
[----:B------:R-:W-:-:S13]  /*1520*/  ISETP.GE.AND P0, PT, R7, c[0x0][0x160], PT ;  /* 0x0000580007007a0c */ /* 0x000fda0003f06270 */
[----:B------:R-:W-:Y:S05]  /*1530*/  @P0 EXIT ;  /* 0x000000000000094d */ /* 0x000fea0003800000 */
[----:B------:R-:W-:Y:S01]  /*1540*/  ISETP.NE.AND P0, PT, RZ, c[0x0][0x168], PT ;  /* 0x00005a00ff007a0c */ /* 0x000fe20003f05270 */
[----:B------:R-:W-:Y:S01]  /*1550*/  HFMA2.MMA R0, -RZ, RZ, 0, 0 ;  /* 0x00000000ff007435 */ /* 0x000fe200000001ff */
[----:B------:R-:W-:Y:S01]  /*1560*/  MOV R2, RZ ;  /* 0x000000ff00027202 */ /* 0x000fe20000000f00 */
[----:B------:R-:W-:-:S10]  /*1570*/  IMAD.MOV.U32 R10, RZ, RZ, RZ ;  /* 0x000000ffff0a7224 */ /* 0x000fd400078e00ff */
[----:B------:R-:W-:Y:S05]  /*1580*/  @!P0 BRA `(.L_x_3386) ;  /* 0x00000f9000008947 */ /* 0x000fea0003800000 */
[----:B------:R-:W-:Y:S02]  /*1590*/  MOV R2, RZ ;  /* 0x000000ff00027202 */ /* 0x000fe40000000f00 */
[----:B------:R-:W-:-:S05]  /*15a0*/  MOV R3, R7 ;  /* 0x0000000700037202 */ /* 0x000fca0000000f00 */
[----:B------:R-:W-:Y:S01]  /*15b0*/  IMAD.HI.U32 R4, R7, c[0x0][0x170], R2 ;  /* 0x00005c0007047a27 */ /* 0x000fe200078e0002 */
[----:B------:R-:W-:-:S04]  /*15c0*/  MOV R3, c[0x0][0x168] ;  /* 0x00005a0000037a02 */ /* 0x000fc80000000f00 */
        /* <DEDUP_REMOVED lines=237> */
[C---:B------:R-:W-:Y:S02]  /*24a0*/  IMAD R10, R5.reuse, c[0x0][0x3ac], R10 ;  /* 0x0000eb00050a7a24 */ /* 0x040fe400078e020a */
[----:B------:R-:W-:Y:S02]  /*24b0*/  @P0 IMAD.MOV R3, RZ, RZ, -R3 ;  /* 0x000000ffff030224 */ /* 0x000fe400078e0a03 */
[----:B------:R-:W-:Y:S02]  /*24c0*/  IMAD R0, R5, c[0x0][0x3b0], R0 ;  /* 0x0000ec0005007a24 */ /* 0x000fe400078e0200 */
[----:B------:R-:W-:Y:S02]  /*24d0*/  @P0 IMAD R7, R3, c[0x0][0x28c], R7 ;  /* 0x0000a30003070a24 */ /* 0x000fe400078e0207 */
[----:B------:R-:W-:Y:S02]  /*24e0*/  IMAD R2, R5, c[0x0][0x3b4], R2 ;  /* 0x0000ed0005027a24 */ /* 0x000fe400078e0202 */
[----:B------:R-:W-:-:S02]  /*24f0*/  @P0 IMAD R10, R7, c[0x0][0x3b8], R10 ;  /* 0x0000ee00070a0a24 */ /* 0x000fc400078e020a */
[C---:B------:R-:W-:Y:S02]  /*2500*/  @P0 IMAD R0, R7.reuse, c[0x0][0x3bc], R0 ;  /* 0x0000ef0007000a24 */ /* 0x040fe400078e0200 */
[----:B------:R-:W-:-:S05]  /*2510*/  @P0 IMAD R2, R7, c[0x0][0x3c0], R2 ;  /* 0x0000f00007020a24 */ /* 0x000fca00078e0202 */
.L_x_3386:
[----:B------:R-:W-:-:S04]  /*2520*/  IADD3 R14, P0, R2, c[0x0][0x3d8], RZ ;  /* 0x0000f600020e7a10 */ /* 0x000fc80007f1e0ff */
[----:B------:R-:W-:-:S05]  /*2530*/  IADD3.X R15, RZ, c[0x0][0x3dc], RZ, P0, !PT ;  /* 0x0000f700ff0f7a10 */ /* 0x000fca00007fe4ff */
[----:B------:R-:W2:Y:S01]  /*2540*/  LDG.E.64 R4, [R14.64] ;  /* 0x000000040e047981 */ /* 0x000ea2000c1e1b00 */
[----:B------:R-:W-:-:S04]  /*2550*/  IADD3 R2, P0, R0, c[0x0][0x3d0], RZ ;  /* 0x0000f40000027a10 */ /* 0x000fc80007f1e0ff */
[----:B------:R-:W-:-:S06]  /*2560*/  IADD3.X R3, RZ, c[0x0][0x3d4], RZ, P0, !PT ;  /* 0x0000f500ff037a10 */ /* 0x000fcc00007fe4ff */
[----:B------:R-:W5:Y:S01]  /*2570*/  LDG.E.64 R2, [R2.64] ;  /* 0x0000000402027981 */ /* 0x000f62000c1e1b00 */
[----:B------:R-:W-:Y:S01]  /*2580*/  MOV R6, 0x652b82fe ;  /* 0x652b82fe00067802 */ /* 0x000fe20000000f00 */
[----:B------:R-:W-:Y:S01]  /*2590*/  IMAD.MOV.U32 R7, RZ, RZ, 0x3ff71547 ;  /* 0x3ff71547ff077424 */ /* 0x000fe200078e00ff */
[----:B-1----:R-:W-:Y:S01]  /*25a0*/  MOV R16, 0x69ce2bdf ;  /* 0x69ce2bdf00107802 */ /* 0x002fe20000000f00 */
[----:B------:R-:W-:Y:S01]  /*25b0*/  BSSY B0, `(.L_x_3387) ;  /* 0x0000025000007945 */ /* 0x000fe20003800000 */
        /* <DEDUP_REMOVED lines=20> */
[----:B0-----:R-:W-:Y:S01]  /*2700*/  LEA R9, R6, R13, 0x14 ;  /* 0x0000000d06097211 */ /* 0x001fe200078ea0ff */
[----:B------:R-:W-:Y:S01]  /*2710*/  IMAD.MOV.U32 R8, RZ, RZ, R12 ;  /* 0x000000ffff087224 */ /* 0x000fe200078e000c */
[----:B------:R-:W-:Y:S05]  /*2720*/  @!P2 BRA `(.L_x_3388) ;  /* 0x000000d00000a947 */ /* 0x000fea0003800000 */
[----:B------:R-:W-:Y:S01]  /*2730*/  FSETP.GEU.FTZ.AND P2, PT, |R5|, 4.2275390625, PT ;  /* 0x408748000500780b */ /* 0x000fe20003f5e200 */
[----:B------:R-:W-:-:S04]  /*2740*/  DADD R8, R4, +INF ;  /* 0x7ff0000004087429 */ /* 0x000fc80000000000 */
[----:B------:R-:W0:-:S06]  /*2750*/  DSETP.GEU.AND P3, PT, R4, RZ, PT ;  /* 0x000000ff0400722a */ /* 0x000e0c0003f6e000 */
[----:B0-----:R-:W-:Y:S02]  /*2760*/  FSEL R8, R8, RZ, P3 ;  /* 0x000000ff08087208 */ /* 0x001fe40001800000 */
[C---:B------:R-:W-:Y:S02]  /*2770*/  @!P2 LEA.HI R0, R6.reuse, R6, RZ, 0x1 ;  /* 0x000000060600a211 */ /* 0x040fe400078f08ff */
[----:B------:R-:W-:Y:S02]  /*2780*/  @!P2 MOV R4, R12 ;  /* 0x0000000c0004a202 */ /* 0x000fe40000000f00 */
[----:B------:R-:W-:Y:S02]  /*2790*/  @!P2 SHF.R.S32.HI R5, RZ, 0x1, R0 ;  /* 0x00000001ff05a819 */ /* 0x000fe40000011400 */
[----:B------:R-:W-:Y:S02]  /*27a0*/  FSEL R9, R9, RZ, P3 ;  /* 0x000000ff09097208 */ /* 0x000fe40001800000 */
[----:B------:R-:W-:-:S02]  /*27b0*/  @!P2 IADD3 R6, R6, -R5, RZ ;  /* 0x800000050606a210 */ /* 0x000fc40007ffe0ff */
[----:B------:R-:W-:Y:S02]  /*27c0*/  @!P2 LEA R5, R5, R13, 0x14 ;  /* 0x0000000d0505a211 */ /* 0x000fe400078ea0ff */
[----:B------:R-:W-:Y:S01]  /*27d0*/  @!P2 LEA R7, R6, 0x3ff00000, 0x14 ;  /* 0x3ff000000607a811 */ /* 0x000fe200078ea0ff */
[----:B------:R-:W-:-:S06]  /*27e0*/  @!P2 IMAD.MOV.U32 R6, RZ, RZ, RZ ;  /* 0x000000ffff06a224 */ /* 0x000fcc00078e00ff */
[----:B------:R0:W1:-:S06]  /*27f0*/  @!P2 DMUL R8, R4, R6 ;  /* 0x000000060408a228 */ /* 0x00004c0000000000 */
.L_x_3388:
[----:B------:R-:W-:Y:S05]  /*2800*/  BSYNC B0 ;  /* 0x0000000000007941 */ /* 0x000fea0003800000 */
.L_x_3387:
        /* <DEDUP_REMOVED lines=20> */
[----:B------:R-:W-:Y:S02]  /*2950*/  MOV R6, R14 ;  /* 0x0000000e00067202 */ /* 0x000fe40000000f00 */
[----:B------:R-:W-:Y:S02]  /*2960*/  MOV R14, 0x2980 ;  /* 0x00002980000e7802 */ /* 0x000fe40000000f00 */
[----:B------:R-:W-:Y:S05]  /*2970*/  CALL.REL.NOINC `($__internal_2_$__cuda_sm20_div_rn_f64_full) ;  /* 0x0000004000007944 */ /* 0x000fea0003c00000 */
.L_x_3391:
[----:B------:R-:W-:Y:S05]  /*2980*/  BSYNC B1 ;  /* 0x0000000000017941 */ /* 0x000fea0003800000 */
.L_x_3390:
[----:B------:R-:W-:Y:S05]  /*2990*/  BSYNC B0 ;  /* 0x0000000000007941 */ /* 0x000fea0003800000 */
.L_x_3389:
[----:B-----5:R-:W-:Y:S01]  /*29a0*/  STG.E.64 [R10.64], R2 ;  /* 0x000000020a007986 */ /* 0x020fe2000c101b04 */
[----:B------:R-:W-:Y:S05]  /*29b0*/  EXIT ;  /* 0x000000000000794d */ /* 0x000fea0003800000 */
        .weak           $__internal_2_$__cuda_sm20_div_rn_f64_full
        .type           $__internal_2_$__cuda_sm20_div_rn_f64_full,@function
        .size           $__internal_2_$__cuda_sm20_div_rn_f64_full,(.L_x_7082 - $__internal_2_$__cuda_sm20_div_rn_f64_full)
$__internal_2_$__cuda_sm20_div_rn_f64_full:
[C---:B------:R-:W-:Y:S01]  /*29c0*/  FSETP.GEU.AND P0, PT, |R5|.reuse, 1.469367938527859385e-39, PT ;  /* 0x001000000500780b */ /* 0x040fe20003f0e200 */
[----:B------:R-:W-:Y:S01]  /*29d0*/  HFMA2.MMA R12, -RZ, RZ, 0.0045166015625, 0 ;  /* 0x1ca00000ff0c7435 */ /* 0x000fe200000001ff */
[----:B------:R-:W-:Y:S01]  /*29e0*/  MOV R7, R15 ;  /* 0x0000000f00077202 */ /* 0x000fe20000000f00 */
[----:B------:R-:W-:Y:S01]  /*29f0*/  BSSY B3, `(.L_x_3392) ;  /* 0x0000057000037945 */ /* 0x000fe20003800000 */
[----:B------:R-:W-:Y:S02]  /*2a00*/  LOP3.LUT R2, R5, 0x800fffff, RZ, 0xc0, !PT ;  /* 0x800fffff05027812 */ /* 0x000fe400078ec0ff */
[C---:B------:R-:W-:Y:S02]  /*2a10*/  FSETP.GEU.AND P2, PT, |R7|.reuse, 1.469367938527859385e-39, PT ;  /* 0x001000000700780b */ /* 0x040fe40003f4e200 */
[----:B------:R-:W-:Y:S01]  /*2a20*/  LOP3.LUT R3, R2, 0x3ff00000, RZ, 0xfc, !PT ;  /* 0x3ff0000002037812 */ /* 0x000fe200078efcff */
[----:B------:R-:W-:Y:S01]  /*2a30*/  IMAD.MOV.U32 R2, RZ, RZ, R4 ;  /* 0x000000ffff027224 */ /* 0x000fe200078e0004 */
[----:B------:R-:W-:-:S02]  /*2a40*/  LOP3.LUT R13, R7, 0x7ff00000, RZ, 0xc0, !PT ;  /* 0x7ff00000070d7812 */ /* 0x000fc400078ec0ff */
[----:B------:R-:W-:Y:S01]  /*2a50*/  LOP3.LUT R20, R5, 0x7ff00000, RZ, 0xc0, !PT ;  /* 0x7ff0000005147812 */ /* 0x000fe200078ec0ff */
[----:B------:R-:W0:Y:S01]  /*2a60*/  @!P0 DMUL R2, R4, 8.98846567431157953865e+307 ;  /* 0x7fe0000004028828 */ /* 0x000e220000000000 */
[----:B------:R-:W-:Y:S02]  /*2a70*/  MOV R18, 0x1 ;  /* 0x0000000100127802 */ /* 0x000fe40000000f00 */
[----:B------:R-:W-:-:S03]  /*2a80*/  ISETP.GE.U32.AND P1, PT, R13, R20, PT ;  /* 0x000000140d00720c */ /* 0x000fc60003f26070 */
[----:B0-----:R-:W0:Y:S01]  /*2a90*/  MUFU.RCP64H R19, R3 ;  /* 0x0000000300137308 */ /* 0x001e220000001800 */
[----:B------:R-:W-:Y:S02]  /*2aa0*/  @!P2 LOP3.LUT R8, R5, 0x7ff00000, RZ, 0xc0, !PT ;  /* 0x7ff000000508a812 */ /* 0x000fe400078ec0ff */
[C---:B------:R-:W-:Y:S02]  /*2ab0*/  SEL R9, R12.reuse, 0x63400000, !P1 ;  /* 0x634000000c097807 */ /* 0x040fe40004800000 */
[----:B------:R-:W-:Y:S01]  /*2ac0*/  @!P2 ISETP.GE.U32.AND P3, PT, R13, R8, PT ;  /* 0x000000080d00a20c */ /* 0x000fe20003f66070 */
[----:B------:R-:W-:Y:S01]  /*2ad0*/  IMAD.MOV.U32 R8, RZ, RZ, R6 ;  /* 0x000000ffff087224 */ /* 0x000fe200078e0006 */
[----:B------:R-:W-:Y:S02]  /*2ae0*/  LOP3.LUT R9, R9, 0x800fffff, R7, 0xf8, !PT ;  /* 0x800fffff09097812 */ /* 0x000fe400078ef807 */
[----:B------:R-:W-:Y:S02]  /*2af0*/  @!P2 SEL R15, R12, 0x63400000, !P3 ;  /* 0x634000000c0fa807 */ /* 0x000fe40005800000 */
[----:B------:R-:W-:-:S02]  /*2b00*/  @!P2 MOV R16, RZ ;  /* 0x000000ff0010a202 */ /* 0x000fc40000000f00 */
[----:B------:R-:W-:Y:S01]  /*2b10*/  @!P2 LOP3.LUT R15, R15, 0x80000000, R7, 0xf8, !PT ;  /* 0x800000000f0fa812 */ /* 0x000fe200078ef807 */
[----:B0-----:R-:W0:-:S03]  /*2b20*/  DFMA R22, R18, -R2, 1 ;  /* 0x3ff000001216742b */ /* 0x001e060000000802 */
[----:B------:R-:W-:Y:S02]  /*2b30*/  @!P2 LOP3.LUT R17, R15, 0x100000, RZ, 0xfc, !PT ;  /* 0x001000000f11a812 */ /* 0x000fe400078efcff */
[----:B------:R-:W-:Y:S01]  /*2b40*/  MOV R15, R13 ;  /* 0x0000000d000f7202 */ /* 0x000fe20000000f00 */
[----:B0-----:R-:W0:-:S04]  /*2b50*/  DFMA R22, R22, R22, R22 ;  /* 0x000000161616722b */ /* 0x001e080000000016 */
[----:B------:R-:W1:-:S04]  /*2b60*/  @!P2 DFMA R8, R8, 2, -R16 ;  /* 0x400000000808a82b */ /* 0x000e480000000810 */
[----:B0-----:R0:W2:Y:S02]  /*2b70*/  DFMA R18, R18, R22, R18 ;  /* 0x000000161212722b */ /* 0x0010a40000000012 */
[----:B0-----:R-:W-:Y:S02]  /*2b80*/  MOV R22, R20 ;  /* 0x0000001400167202 */ /* 0x001fe40000000f00 */
[----:B------:R-:W-:Y:S02]  /*2b90*/  @!P0 LOP3.LUT R22, R3, 0x7ff00000, RZ, 0xc0, !PT ;  /* 0x7ff0000003168812 */ /* 0x000fe400078ec0ff */
        /* <DEDUP_REMOVED lines=13> */
[----:B------:R-:W-:Y:S01]  /*2c70*/  IMAD.IADD R6, R13, 0x1, -R18 ;  /* 0x000000010d067824 */ /* 0x000fe200078e0a12 */
[----:B------:R-:W-:Y:S02]  /*2c80*/  MOV R18, RZ ;  /* 0x000000ff00127202 */ /* 0x000fe40000000f00 */
[----:B------:R-:W-:Y:S02]  /*2c90*/  SEL R7, R12, 0x63400000, !P0 ;  /* 0x634000000c077807 */ /* 0x000fe40004000000 */
[----:B------:R-:W-:-:S04]  /*2ca0*/  IMNMX R6, R6, -0x46a00000, !PT ;  /* 0xb960000006067817 */ /* 0x000fc80007800200 */
[----:B------:R-:W-:-:S04]  /*2cb0*/  IMNMX R6, R6, 0x46a00000, PT ;  /* 0x46a0000006067817 */ /* 0x000fc80003800200 */
[----:B------:R-:W-:-:S04]  /*2cc0*/  IADD3 R6, -R7, R6, RZ ;  /* 0x0000000607067210 */ /* 0x000fc80007ffe1ff */
[----:B------:R-:W-:-:S06]  /*2cd0*/  IADD3 R19, R6, 0x7fe00000, RZ ;  /* 0x7fe0000006137810 */ /* 0x000fcc0007ffe0ff */
[----:B-1----:R-:W0:-:S10]  /*2ce0*/  DMUL R12, R16, R18 ;  /* 0x00000012100c7228 */ /* 0x002e140000000000 */
[----:B0-----:R-:W-:-:S13]  /*2cf0*/  FSETP.GTU.AND P0, PT, |R13|, 1.469367938527859385e-39, PT ;  /* 0x001000000d00780b */ /* 0x001fda0003f0c200 */
[----:B------:R-:W-:Y:S05]  /*2d00*/  @P0 BRA `(.L_x_3394) ;  /* 0x0000025000000947 */ /* 0x000fea0003800000 */
[----:B------:R-:W0:Y:S01]  /*2d10*/  DFMA R2, R16, -R2, R8 ;  /* 0x800000021002722b */ /* 0x000e220000000008 */
[----:B------:R-:W-:-:S09]  /*2d20*/  MOV R18, RZ ;  /* 0x000000ff00127202 */ /* 0x000fd20000000f00 */
[C---:B0-----:R-:W-:Y:S02]  /*2d30*/  FSETP.NEU.AND P0, PT, R3.reuse, RZ, PT ;  /* 0x000000ff0300720b */ /* 0x041fe40003f0d000 */
[----:B------:R-:W-:-:S04]  /*2d40*/  LOP3.LUT R5, R3, 0x80000000, R5, 0x48, !PT ;  /* 0x8000000003057812 */ /* 0x000fc800078e4805 */
[----:B------:R-:W-:-:S07]  /*2d50*/  LOP3.LUT R19, R5, R19, RZ, 0xfc, !PT ;  /* 0x0000001305137212 */ /* 0x000fce00078efcff */
[----:B------:R-:W-:Y:S05]  /*2d60*/  @!P0 BRA `(.L_x_3394) ;  /* 0x000001f000008947 */ /* 0x000fea0003800000 */
[----:B------:R-:W-:Y:S01]  /*2d70*/  IMAD.MOV R3, RZ, RZ, -R6 ;  /* 0x000000ffff037224 */ /* 0x000fe200078e0a06 */
[----:B------:R-:W-:-:S06]  /*2d80*/  MOV R2, RZ ;  /* 0x000000ff00027202 */ /* 0x000fcc0000000f00 */
[----:B------:R-:W0:-:S04]  /*2d90*/  DFMA R2, R12, -R2, R16 ;  /* 0x800000020c02722b */ /* 0x000e080000000010 */
[----:B------:R-:W1:Y:S02]  /*2da0*/  DMUL.RP R16, R16, R18 ;  /* 0x0000001210107228 */ /* 0x000e640000008000 */
[----:B0-----:R-:W-:-:S04]  /*2db0*/  IADD3 R2, -R6, -0x43300000, RZ ;  /* 0xbcd0000006027810 */ /* 0x001fc80007ffe1ff */
[----:B------:R-:W-:-:S04]  /*2dc0*/  FSETP.NEU.AND P0, PT, |R3|, R2, PT ;  /* 0x000000020300720b */ /* 0x000fc80003f0d200 */
[----:B-1----:R-:W-:Y:S02]  /*2dd0*/  LOP3.LUT R5, R17, R5, RZ, 0x3c, !PT ;  /* 0x0000000511057212 */ /* 0x002fe400078e3cff */
[----:B------:R-:W-:Y:S02]  /*2de0*/  FSEL R12, R16, R12, !P0 ;  /* 0x0000000c100c7208 */ /* 0x000fe40004000000 */
[----:B------:R-:W-:Y:S01]  /*2df0*/  FSEL R13, R5, R13, !P0 ;  /* 0x0000000d050d7208 */ /* 0x000fe20004000000 */
[----:B------:R-:W-:Y:S05]  /*2e00*/  BRA `(.L_x_3394) ;  /* 0x0000015000007947 */ /* 0x000fea0003800000 */
.L_x_3393:
[----:B------:R-:W2:-:S14]  /*2e10*/  DSETP.NAN.AND P0, PT, R6, R6, PT ;  /* 0x000000060600722a */ /* 0x000e9c0003f08000 */
[----:B--2---:R-:W-:Y:S05]  /*2e20*/  @P0 BRA `(.L_x_3395) ;  /* 0x0000011000000947 */ /* 0x004fea0003800000 */
[----:B------:R-:W2:-:S14]  /*2e30*/  DSETP.NAN.AND P0, PT, R4, R4, PT ;  /* 0x000000040400722a */ /* 0x000e9c0003f08000 */
[----:B--2---:R-:W-:Y:S05]  /*2e40*/  @P0 BRA `(.L_x_3396) ;  /* 0x000000c000000947 */ /* 0x004fea0003800000 */
[----:B------:R-:W-:Y:S02]  /*2e50*/  ISETP.NE.AND P0, PT, R15, R22, PT ;  /* 0x000000160f00720c */ /* 0x000fe40003f05270 */
[----:B------:R-:W-:Y:S02]  /*2e60*/  MOV R12, 0x0 ;  /* 0x00000000000c7802 */ /* 0x000fe40000000f00 */
[----:B------:R-:W-:-:S09]  /*2e70*/  MOV R13, 0xfff80000 ;  /* 0xfff80000000d7802 */ /* 0x000fd20000000f00 */
[----:B------:R-:W-:Y:S05]  /*2e80*/  @!P0 BRA `(.L_x_3394) ;  /* 0x000000d000008947 */ /* 0x000fea0003800000 */
[----:B------:R-:W-:Y:S02]  /*2e90*/  ISETP.NE.AND P0, PT, R15, 0x7ff00000, PT ;  /* 0x7ff000000f00780c */ /* 0x000fe40003f05270 */
[----:B------:R-:W-:Y:S02]  /*2ea0*/  LOP3.LUT R13, R7, 0x80000000, R5, 0x48, !PT ;  /* 0x80000000070d7812 */ /* 0x000fe400078e4805 */
[----:B------:R-:W-:-:S13]  /*2eb0*/  ISETP.EQ.OR P0, PT, R22, RZ, !P0 ;  /* 0x000000ff1600720c */ /* 0x000fda0004702670 */
[----:B------:R-:W-:Y:S01]  /*2ec0*/  @P0 LOP3.LUT R2, R13, 0x7ff00000, RZ, 0xfc, !PT ;  /* 0x7ff000000d020812 */ /* 0x000fe200078efcff */
[----:B------:R-:W-:Y:S01]  /*2ed0*/  @!P0 IMAD.MOV.U32 R12, RZ, RZ, RZ ;  /* 0x000000ffff0c8224 */ /* 0x000fe200078e00ff */
[----:B------:R-:W-:Y:S02]  /*2ee0*/  @P0 MOV R12, RZ ;  /* 0x000000ff000c0202 */ /* 0x000fe40000000f00 */
[----:B------:R-:W-:Y:S01]  /*2ef0*/  @P0 MOV R13, R2 ;  /* 0x00000002000d0202 */ /* 0x000fe20000000f00 */
[----:B------:R-:W-:Y:S05]  /*2f00*/  BRA `(.L_x_3394) ;  /* 0x0000005000007947 */ /* 0x000fea0003800000 */
.L_x_3396:
[----:B------:R-:W-:Y:S02]  /*2f10*/  LOP3.LUT R13, R5, 0x80000, RZ, 0xfc, !PT ;  /* 0x00080000050d7812 */ /* 0x000fe400078efcff */
[----:B------:R-:W-:Y:S01]  /*2f20*/  MOV R12, R4 ;  /* 0x00000004000c7202 */ /* 0x000fe20000000f00 */
[----:B------:R-:W-:Y:S05]  /*2f30*/  BRA `(.L_x_3394) ;  /* 0x0000002000007947 */ /* 0x000fea0003800000 */
.L_x_3395:
[----:B------:R-:W-:Y:S01]  /*2f40*/  LOP3.LUT R13, R7, 0x80000, RZ, 0xfc, !PT ;  /* 0x00080000070d7812 */ /* 0x000fe200078efcff */
[----:B------:R-:W-:Y:S02]  /*2f50*/  IMAD.MOV.U32 R12, RZ, RZ, R6 ;  /* 0x000000ffff0c7224 */ /* 0x000fe400078e0006 */
.L_x_3394:
[----:B------:R-:W-:Y:S05]  /*2f60*/  BSYNC B3 ;  /* 0x0000000000037941 */ /* 0x000fea0003800000 */
.L_x_3392:
[----:B------:R-:W-:Y:S01]  /*2f70*/  HFMA2.MMA R15, -RZ, RZ, 0, 0 ;  /* 0x00000000ff0f7435 */ /* 0x000fe200000001ff */
[----:B------:R-:W-:-:S02]  /*2f80*/  MOV R2, R12 ;  /* 0x0000000c00027202 */ /* 0x000fc40000000f00 */
[----:B------:R-:W-:-:S03]  /*2f90*/  MOV R3, R13 ;  /* 0x0000000d00037202 */ /* 0x000fc60000000f00 */
[----:B------:R-:W-:Y:S05]  /*2fa0*/  RET.REL.NODEC R14 `(_ZN2at6native18elementwise_kernelILi128ELi2EZNS0_22gpu_kernel_impl_nocastIZZZNS0_65_GLOBAL__N__cd49fe81_27_ActivationSoftplusKernel_cu_9e10b42f_309424softplus_backward_kernelERNS_18TensorIteratorBaseERKN3c106ScalarES9_ENKUlvE_clEvENKUlvE_clEvEUlddE_EEvS5_RKT_EUliE_EEviT1_) ;  /* 0xffffd0500e007950 */ /* 0x000fea0003c3ffff */
.L_x_3397:
        /* <DEDUP_REMOVED lines=13> */
.L_x_7082:


//--------------------- .text._ZN2at6native27unrolled_elementwise_kernelIZZZNS0_65_GLOBAL__N__cd49fe81_27_ActivationSoftplusKernel_cu_9e10b42f_309424softplus_backward_kernelERNS_18TensorIteratorBaseERKN3c106ScalarES8_ENKUlvE_clEvENKUlvE_clEvEUlddE_St5arrayIPcLm3EELi4E23TrivialOffsetCalculatorILi2EjESF_ILi1EjENS0_6memory15LoadWithoutCastENSI_16StoreWithoutCastEEEviT_T0_T2_T3_T4_T5_ --------------------------
	.section	.text._ZN2at6native27unrolled_elementwise_kernelIZZZNS0_65_GLOBAL__N__cd49fe81_27_ActivationSoftplusKernel_cu_9e10b42f_309424softplus_backward_kernelERNS_18TensorIteratorBaseERKN3c106ScalarES8_ENKUlvE_clEvENKUlvE_clEvEUlddE_St5arrayIPcLm3EELi4E23TrivialOffsetCalculatorILi2EjESF_ILi1EjENS0_6memory15LoadWithoutCastENSI_16StoreWithoutCastEEEviT_T0_T2_T3_T4_T5_,"ax",@progbits
	.sectioninfo	@"SHI_REGISTERS=38"
	.align	128
        .global         _ZN2at6native27unrolled_elementwise_kernelIZZZNS0_65_GLOBAL__N__cd49fe81_27_ActivationSoftplusKernel_cu_9e10b42f_309424softplus_backward_kernelERNS_18TensorIteratorBaseERKN3c106ScalarES8_ENKUlvE_clEvENKUlvE_clEvEUlddE_St5arrayIPcLm3EELi4E23TrivialOffsetCalculatorILi2EjESF_ILi1EjENS0_6memory15LoadWithoutCastENSI_16StoreWithoutCastEEEviT_T0_T2_T3_T4_T5_
        .type           _ZN2at6native27unrolled_elementwise_kernelIZZZNS0_65_GLOBAL__N__cd49fe81_27_ActivationSoftplusKernel_cu_9e10b42f_309424softplus_backward_kernelERNS_18TensorIteratorBaseERKN3c106ScalarES8_ENKUlvE_clEvENKUlvE_clEvEUlddE_St5arrayIPcLm3EELi4E23TrivialOffsetCalculatorILi2EjESF_ILi1EjENS0_6memory15LoadWithoutCastENSI_16StoreWithoutCastEEEviT_T0_T2_T3_T4_T5_,@function
        .size           _ZN2at6native27unrolled_elementwise_kernelIZZZNS0_65_GLOBAL__N__cd49fe81_27_ActivationSoftplusKernel_cu_9e10b42f_309424softplus_backward_kernelERNS_18TensorIteratorBaseERKN3c106ScalarES8_ENKUlvE_clEvENKUlvE_clEvEUlddE_St5arrayIPcLm3EELi4E23TrivialOffsetCalculatorILi2EjESF_ILi1EjENS0_6memory15LoadWithoutCastENSI_16StoreWithoutCastEEEviT_T0_T2_T3_T4_T5_,(.L_x_7083 - _ZN2at6native27unrolled_elementwise_kernelIZZZNS0_65_GLOBAL__N__cd49fe81_27_ActivationSoftplusKernel_cu_9e10b42f_309424softplus_backward_kernelERNS_18TensorIteratorBaseERKN3c106ScalarES8_ENKUlvE_clEvENKUlvE_clEvEUlddE_St5arrayIPcLm3EELi4E23TrivialOffsetCalculatorILi2EjESF_ILi1EjENS0_6memory15LoadWithoutCastENSI_16StoreWithoutCastEEEviT_T0_T2_T3_T4_T5_)
        .other          _ZN2at6native27unrolled_elementwise_kernelIZZZNS0_65_GLOBAL__N__cd49fe81_27_ActivationSoftplusKernel_cu_9e10b42f_309424softplus_backward_kernelERNS_18TensorIteratorBaseERKN3c106ScalarES8_ENKUlvE_clEvENKUlvE_clEvEUlddE_St5arrayIPcLm3EELi4E23TrivialOffsetCalculatorILi2EjESF_ILi1EjENS0_6memory15LoadWithoutCastENSI_16StoreWithoutCastEEEviT_T0_T2_T3_T4_T5_,@"STO_CUDA_ENTRY STV_DEFAULT"
_ZN2at6native27unrolled_elementwise_kernelIZZZNS0_65_GLOBAL__N__cd49fe81_27_ActivationSoftplusKernel_cu_9e10b42f_309424softplus_backward_kernelERNS_18TensorIteratorBaseERKN3c106ScalarES8_ENKUlvE_clEvENKUlvE_clEvEUlddE_St5arrayIPcLm3EELi4E23TrivialOffsetCalculatorILi2EjESF_ILi1EjENS0_6memory15LoadWithoutCastENSI_16StoreWithoutCastEEEviT_T0_T2_T3_T4_T5_:
.text._ZN2at6native27unrolled_elementwise_kernelIZZZNS0_65_GLOBAL__N__cd49fe81_27_ActivationSoftplusKernel_cu_9e10b42f_309424softplus_backward_kernelERNS_18TensorIteratorBaseERKN3c106ScalarES8_ENKUlvE_clEvENKUlvE_clEvEUlddE_St5arrayIPcLm3EELi4E23TrivialOffsetCalculatorILi2EjESF_ILi1EjENS0_6memory15LoadWithoutCastENSI_16StoreWithoutCastEEEviT_T0_T2_T3_T4_T5_:
[----:B------:R-:W-:Y:S02]  /*0000*/  IMAD.MOV.U32 R1, RZ, RZ, c[0x0][0x28] ;  /* 0x00000a00ff017624 */ /* 0x000fe400078e00ff */
[----:B------:R-:W0:Y:S01]  /*0010*/  S2R R9, SR_CTAID.X ;  /* 0x0000000000097919 */ /* 0x000e220000002500 */
[----:B------:R-:W-:Y:S01]  /*0020*/  IMAD.MOV.U32 R2, RZ, RZ, -0x200 ;  /* 0xfffffe00ff027424 */ /* 0x000fe200078e00ff */
[----:B------:R-:W-:Y:S01]  /*0030*/  CS2R R20, SRZ ;  /* 0x0000000000147805 */ /* 0x000fe2000001ff00 */
[----:B------:R-:W-:Y:S01]  /*0040*/  CS2R R18, SRZ ;  /* 0x0000000000127805 */ /* 0x000fe2000001ff00 */
[----:B------:R-:W1:Y:S01]  /*0050*/  S2R R0, SR_TID.X ;  /* 0x0000000000007919 */ /* 0x000e620000002100 */
[----:B------:R-:W-:Y:S01]  /*0060*/  ULDC.64 UR4, c[0x0][0x118] ;  /* 0x0000460000047ab9 */ /* 0x000fe20000000a00 */
[----:B0-----:R-:W-:Y:S02]  /*0070*/  IMAD R31, R9, R2, c[0x0][0x160] ;  /* 0x00005800091f7624 */ /* 0x001fe400078e0202 */
[----:B------:R-:W-:-:S03]  /*0080*/  CS2R R2, SRZ ;  /* 0x0000000000027805 */ /* 0x000fc6000001ff00 */
[----:B-1----:R-:W-:-:S13]  /*0090*/  ISETP.GE.AND P2, PT, R0, R31, PT ;  /* 0x0000001f0000720c */ /* 0x002fda0003f46270 */
[----:B------:R-:W-:Y:S01]  /*00a0*/  @!P2 IMAD R6, R9, 0x200, R0 ;  /* 0x000002000906a824 */ /* 0x000fe200078e0200 */
[----:B------:R-:W-:Y:S01]  /*00b0*/  @!P2 IADD3 R0, R0, 0x80, RZ ;  /* 0x000000800000a810 */ /* 0x000fe20007ffe0ff */
[----:B------:R-:W-:-:S03]  /*00c0*/  @!P2 IMAD.MOV.U32 R7, RZ, RZ, 0x8 ;  /* 0x00000008ff07a424 */ /* 0x000fc600078e00ff */
[----:B------:R-:W-:Y:S01]  /*00d0*/  ISETP.GE.AND P0, PT, R0, R31, PT ;  /* 0x0000001f0000720c */ /* 0x000fe20003f06270 */
[----:B------:R-:W-:-:S04]  /*00e0*/  @!P2 IMAD.WIDE.U32 R4, R6, R7, c[0x0][0x188] ;  /* 0x000062000604a625 */ /* 0x000fc800078e0007 */
[----:B------:R-:W-:Y:S01]  /*00f0*/  @!P2 IMAD.WIDE.U32 R6, R6, R7, c[0x0][0x190] ;  /* 0x000064000606a625 */ /* 0x000fe200078e0007 */
[----:B------:R0:W5:Y:S01]  /*0100*/  @!P2 LDG.E.64 R18, [R4.64] ;  /* 0x000000040412a981 */ /* 0x000162000c1e1b00 */
[----:B------:R-:W-:Y:S01]  /*0110*/  CS2R R16, SRZ ;  /* 0x0000000000107805 */ /* 0x000fe2000001ff00 */
[----:B------:R-:W-:Y:S01]  /*0120*/  CS2R R14, SRZ ;  /* 0x00000000000e7805 */ /* 0x000fe2000001ff00 */
[----:B------:R-:W-:Y:S01]  /*0130*/  CS2R R12, SRZ ;  /* 0x00000000000c7805 */ /* 0x000fe2000001ff00 */
[----:B------:R1:W5:Y:S03]  /*0140*/  @!P2 LDG.E.64 R2, [R6.64] ;  /* 0x000000040602a981 */ /* 0x000366000c1e1b00 */
[----:B------:R-:W-:Y:S01]  /*0150*/  @!P0 IMAD R24, R9, 0x200, R0 ;  /* 0x0000020009188824 */ /* 0x000fe200078e0200 */
[----:B------:R-:W-:Y:S01]  /*0160*/  @!P0 IADD3 R0, R0, 0x80, RZ ;  /* 0x0000008000008810 */ /* 0x000fe20007ffe0ff */
[----:B------:R-:W-:-:S03]  /*0170*/  @!P0 IMAD.MOV.U32 R25, RZ, RZ, 0x8 ;  /* 0x00000008ff198424 */ /* 0x000fc600078e00ff */
[----:B------:R-:W-:Y:S01]  /*0180*/  ISETP.GE.AND P3, PT, R0, R31, PT ;  /* 0x0000001f0000720c */ /* 0x000fe20003f66270 */
[----:B------:R-:W-:-:S12]  /*0190*/  @!P0 IMAD.WIDE.U32 R22, R24, R25, c[0x0][0x188] ;  /* 0x0000620018168625 */ /* 0x000fd800078e0019 */
[----:B------:R-:W-:Y:S01]  /*01a0*/  @!P3 IMAD R28, R9, 0x200, R0 ;  /* 0x00000200091cb824 */ /* 0x000fe200078e0200 */
[----:B------:R-:W-:Y:S01]  /*01b0*/  @!P3 IADD3 R0, R0, 0x80, RZ ;  /* 0x000000800000b810 */ /* 0x000fe20007ffe0ff */
[----:B------:R-:W-:Y:S01]  /*01c0*/  @!P3 IMAD.MOV.U32 R29, RZ, RZ, 0x8 ;  /* 0x00000008ff1db424 */ /* 0x000fe200078e00ff */
[----:B------:R2:W5:Y:S02]  /*01d0*/  @!P0 LDG.E.64 R20, [R22.64] ;  /* 0x0000000416148981 */ /* 0x000564000c1e1b00 */
[----:B------:R-:W-:Y:S01]  /*01e0*/  ISETP.GE.AND P1, PT, R0, R31, PT ;  /* 0x0000001f0000720c */ /* 0x000fe20003f26270 */
[----:B------:R-:W-:Y:S01]  /*01f0*/  CS2R R10, SRZ ;  /* 0x00000000000a7805 */ /* 0x000fe2000001ff00 */
[----:B------:R-:W-:-:S04]  /*0200*/  @!P0 IMAD.WIDE.U32 R24, R24, R25, c[0x0][0x190] ;  /* 0x0000640018188625 */ /* 0x000fc800078e0019 */
[CC--:B------:R-:W-:Y:S01]  /*0210*/  @!P3 IMAD.WIDE.U32 R26, R28.reuse, R29.reuse, c[0x0][0x188] ;  /* 0x000062001c1ab625 */ /* 0x0c0fe200078e001d */
[----:B------:R3:W5:Y:S03]  /*0220*/  @!P0 LDG.E.64 R16, [R24.64] ;  /* 0x0000000418108981 */ /* 0x000766000c1e1b00 */
[----:B--2---:R-:W-:Y:S01]  /*0230*/  @!P3 IMAD.WIDE.U32 R22, R28, R29, c[0x0][0x190] ;  /* 0x000064001c16b625 */ /* 0x004fe200078e001d */
[----:B------:R3:W5:Y:S02]  /*0240*/  @!P3 LDG.E.64 R14, [R26.64] ;  /* 0x000000041a0eb981 */ /* 0x000764000c1e1b00 */
[----:B------:R-:W-:Y:S01]  /*0250*/  @!P1 MOV R33, 0x8 ;  /* 0x0000000800219802 */ /* 0x000fe20000000f00 */
[----:B------:R-:W-:Y:S01]  /*0260*/  @!P1 IMAD R0, R9, 0x200, R0 ;  /* 0x0000020009009824 */ /* 0x000fe200078e0200 */
[----:B------:R3:W5:Y:S01]  /*0270*/  @!P3 LDG.E.64 R12, [R22.64] ;  /* 0x00000004160cb981 */ /* 0x000762000c1e1b00 */
[----:B------:R-:W-:-:S02]  /*0280*/  CS2R R8, SRZ ;  /* 0x0000000000087805 */ /* 0x000fc4000001ff00 */
[----:B0-----:R-:W-:-:S04]  /*0290*/  @!P1 IMAD.WIDE.U32 R4, R0, R33, c[0x0][0x188] ;  /* 0x0000620000049625 */ /* 0x001fc800078e0021 */
[----:B-1----:R-:W-:Y:S01]  /*02a0*/  @!P1 IMAD.WIDE.U32 R6, R0, R33, c[0x0][0x190] ;  /* 0x0000640000069625 */ /* 0x002fe200078e0021 */
[----:B------:R3:W5:Y:S04]  /*02b0*/  @!P1 LDG.E.64 R10, [R4.64] ;  /* 0x00000004040a9981 */ /* 0x000768000c1e1b00 */
[----:B------:R3:W5:Y:S01]  /*02c0*/  @!P1 LDG.E.64 R8, [R6.64] ;  /* 0x0000000406089981 */ /* 0x000762000c1e1b00 */
[----:B------:R-:W-:Y:S01]  /*02d0*/  BSSY B0, `(.L_x_3398) ;  /* 0x0000044000007945 */ /* 0x000fe20003800000 */
[----:B------:R-:W-:Y:S05]  /*02e0*/  @P2 BRA `(.L_x_3399) ;  /* 0x0000042000002947 */ /* 0x000fea0003800000 */
[----:B-----5:R-:W0:Y:S01]  /*02f0*/  DMUL R2, R2, c[0x0][0x168] ;  /* 0x00005a0002027a28 */ /* 0x020e220000000000 */
[----:B---3--:R-:W-:Y:S01]  /*0300*/  IMAD.MOV.U32 R4, RZ, RZ, 0x652b82fe ;  /* 0x652b82feff047424 */ /* 0x008fe200078e00ff */
[----:B------:R-:W-:Y:S01]  /*0310*/  BSSY B1, `(.L_x_3400) ;  /* 0x0000025000017945 */ /* 0x000fe20003800000 */
[----:B------:R-:W-:-:S02]  /*0320*/  IMAD.MOV.U32 R5, RZ, RZ, 0x3ff71547 ;  /* 0x3ff71547ff057424 */ /* 0x000fc400078e00ff */
        /* <DEDUP_REMOVED lines=27> */
[----:B------:R-:W-:Y:S02]  /*04e0*/  @!P0 MOV R2, R22 ;  /* 0x0000001600028202 */ /* 0x000fe40000000f00 */
[----:B------:R-:W-:Y:S02]  /*04f0*/  @!P0 SHF.R.S32.HI R3, RZ, 0x1, R0 ;  /* 0x00000001ff038819 */ /* 0x000fe40000011400 */
[----:B------:R-:W-:-:S03]  /*0500*/  FSEL R7, R7, RZ, P1 ;  /* 0x000000ff07077208 */ /* 0x000fc60000800000 */
[----:B------:R-:W-:Y:S02]  /*0510*/  @!P0 IMAD.IADD R4, R4, 0x1, -R3 ;  /* 0x0000000104048824 */ /* 0x000fe400078e0a03 */
[----:B------:R-:W-:-:S03]  /*0520*/  @!P0 IMAD R3, R3, 0x100000, R23 ;  /* 0x0010000003038824 */ /* 0x000fc600078e0217 */
[----:B------:R-:W-:Y:S01]  /*0530*/  @!P0 LEA R5, R4, 0x3ff00000, 0x14 ;  /* 0x3ff0000004058811 */ /* 0x000fe200078ea0ff */
[----:B------:R-:W-:-:S06]  /*0540*/  @!P0 IMAD.MOV.U32 R4, RZ, RZ, RZ ;  /* 0x000000ffff048224 */ /* 0x000fcc00078e00ff */
[----:B------:R0:W1:-:S06]  /*0550*/  @!P0 DMUL R6, R2, R4 ;  /* 0x0000000402068228 */ /* 0x00004c0000000000 */
.L_x_3401:
[----:B------:R-:W-:Y:S05]  /*0560*/  BSYNC B1 ;  /* 0x0000000000017941 */ /* 0x000fea0003800000 */
.L_x_3400:
[----:B------:R-:W-:Y:S05]  /*0570*/  @P2 BRA `(.L_x_3399) ;  /* 0x0000019000002947 */ /* 0x000fea0003800000 */
[----:B01----:R-:W0:Y:S01]  /*0580*/  DADD R2, R6, 1 ;  /* 0x3ff0000006027429 */ /* 0x003e220000000000 */
[----:B------:R-:W-:Y:S01]  /*0590*/  IMAD.MOV.U32 R4, RZ, RZ, 0x1 ;  /* 0x00000001ff047424 */ /* 0x000fe200078e00ff */
[----:B------:R-:W-:Y:S02]  /*05a0*/  BSSY B1, `(.L_x_3399) ;  /* 0x0000016000017945 */ /* 0x000fe40003800000 */
[----:B------:R-:W1:Y:S02]  /*05b0*/  DMUL R24, R18, R6 ;  /* 0x0000000612187228 */ /* 0x000e640000000000 */
        /* <DEDUP_REMOVED lines=17> */
[----:B------:R-:W-:Y:S05]  /*06d0*/  CALL.REL.NOINC `($__internal_3_$__cuda_sm20_div_rn_f64_full) ;  /* 0x00000fb000007944 */ /* 0x000fea0003c00000 */
[----:B------:R-:W-:Y:S02]  /*06e0*/  IMAD.MOV.U32 R18, RZ, RZ, R24 ;  /* 0x000000ffff127224 */ /* 0x000fe400078e0018 */
[----:B------:R-:W-:Y:S02]  /*06f0*/  IMAD.MOV.U32 R19, RZ, RZ, R25 ;  /* 0x000000ffff137224 */ /* 0x000fe400078e0019 */
.L_x_3402:
[----:B------:R-:W-:Y:S05]  /*0700*/  BSYNC B1 ;  /* 0x0000000000017941 */ /* 0x000fea0003800000 */
.L_x_3399:
[----:B------:R-:W-:Y:S05]  /*0710*/  BSYNC B0 ;  /* 0x0000000000007941 */ /* 0x000fea0003800000 */
.L_x_3398:
[----:B------:R-:W2:Y:S01]  /*0720*/  S2R R0, SR_TID.X ;  /* 0x0000000000007919 */ /* 0x000ea20000002100 */
[----:B------:R-:W-:Y:S01]  /*0730*/  BSSY B0, `(.L_x_3403) ;  /* 0x0000045000007945 */ /* 0x000fe20003800000 */
[----:B--2---:R-:W-:-:S04]  /*0740*/  IADD3 R0, R0, 0x80, RZ ;  /* 0x0000008000007810 */ /* 0x004fc80007ffe0ff */
[----:B------:R-:W-:-:S13]  /*0750*/  ISETP.GE.AND P0, PT, R0, R31, PT ;  /* 0x0000001f0000720c */ /* 0x000fda0003f06270 */
[----:B------:R-:W-:Y:S05]  /*0760*/  @P0 BRA `(.L_x_3404) ;  /* 0x0000041000000947 */ /* 0x000fea0003800000 */
[----:B-----5:R-:W2:Y:S01]  /*0770*/  DMUL R16, R16, c[0x0][0x168] ;  /* 0x00005a0010107a28 */ /* 0x020ea20000000000 */
[----:B0-----:R-:W-:Y:S01]  /*0780*/  IMAD.MOV.U32 R2, RZ, RZ, 0x652b82fe ;  /* 0x652b82feff027424 */ /* 0x001fe200078e00ff */
[----:B------:R-:W-:Y:S01]  /*0790*/  MOV R3, 0x3ff71547 ;  /* 0x3ff7154700037802 */ /* 0x000fe20000000f00 */
[----:B---3--:R-:W-:Y:S01]  /*07a0*/  IMAD.MOV.U32 R22, RZ, RZ, 0x69ce2bdf ;  /* 0x69ce2bdfff167424 */ /* 0x008fe200078e00ff */
[----:B------:R-:W-:Y:S01]  /*07b0*/  BSSY B1, `(.L_x_3405) ;  /* 0x0000023000017945 */ /* 0x000fe20003800000 */
[----:B------:R-:W-:Y:S01]  /*07c0*/  IMAD.MOV.U32 R23, RZ, RZ, 0x3e5ade15 ;  /* 0x3e5ade15ff177424 */ /* 0x000fe200078e00ff */
[----:B--2---:R-:W-:-:S04]  /*07d0*/  DSETP.GT.AND P2, PT, R16, c[0x0][0x170], PT ;  /* 0x00005c001000762a */ /* 0x004fc80003f44000 */
[----:B------:R-:W0:Y:S01]  /*07e0*/  DFMA R2, R16, R2, 6.75539944105574400000e+15 ;  /* 0x433800001002742b */ /* 0x000e220000000002 */
[----:B------:R-:W-:-:S05]  /*07f0*/  FSETP.GEU.FTZ.AND P0, PT, |R17|, 4.1917929649353027344, PT ;  /* 0x4086232b1100780b */ /* 0x000fca0003f1e200 */
[----:B0-----:R-:W0:-:S06]  /*0800*/  DADD R4, R2, -6.75539944105574400000e+15 ;  /* 0xc338000002047429 */ /* 0x001e0c0000000000 */
[----:B01----:R-:W0:-:S06]  /*0810*/  DFMA R6, R4, c[0x2][0x0], R16 ;  /* 0x0080000004067a2b */ /* 0x003e0c0000000010 */
        /* <DEDUP_REMOVED lines=27> */
[----:B------:R0:W1:-:S06]  /*09d0*/  @!P0 DMUL R4, R2, R6 ;  /* 0x0000000602048228 */ /* 0x00004c0000000000 */
.L_x_3406:
[----:B------:R-:W-:Y:S05]  /*09e0*/  BSYNC B1 ;  /* 0x0000000000017941 */ /* 0x000fea0003800000 */
.L_x_3405:
[----:B------:R-:W-:Y:S05]  /*09f0*/  @P2 BRA `(.L_x_3404) ;  /* 0x0000018000002947 */ /* 0x000fea0003800000 */
[----:B01----:R-:W0:Y:S01]  /*0a00*/  DADD R2, R4, 1 ;  /* 0x3ff0000004027429 */ /* 0x003e220000000000 */
[----:B------:R-:W-:Y:S01]  /*0a10*/  MOV R6, 0x1 ;  /* 0x0000000100067802 */ /* 0x000fe20000000f00 */
        /* <DEDUP_REMOVED lines=18> */
[----:B------:R-:W-:Y:S05]  /*0b40*/  CALL.REL.NOINC `($__internal_3_$__cuda_sm20_div_rn_f64_full) ;  /* 0x00000b4000007944 */ /* 0x000fea0003c00000 */
[----:B------:R-:W-:Y:S02]  /*0b50*/  IMAD.MOV.U32 R20, RZ, RZ, R24 ;  /* 0x000000ffff147224 */ /* 0x000fe400078e0018 */
[----:B------:R-:W-:Y:S02]  /*0b60*/  IMAD.MOV.U32 R21, RZ, RZ, R25 ;  /* 0x000000ffff157224 */ /* 0x000fe400078e0019 */
.L_x_3407:
[----:B------:R-:W-:Y:S05]  /*0b70*/  BSYNC B1 ;  /* 0x0000000000017941 */ /* 0x000fea0003800000 */
.L_x_3404:
[----:B------:R-:W-:Y:S05]  /*0b80*/  BSYNC B0 ;  /* 0x0000000000007941 */ /* 0x000fea0003800000 */
.L_x_3403:
[----:B------:R-:W2:Y:S01]  /*0b90*/  S2R R0, SR_TID.X ;  /* 0x0000000000007919 */ /* 0x000ea20000002100 */
[----:B------:R-:W-:Y:S01]  /*0ba0*/  BSSY B0, `(.L_x_3408) ;  /* 0x0000046000007945 */ /* 0x000fe20003800000 */
[----:B--2---:R-:W-:-:S04]  /*0bb0*/  IADD3 R0, R0, 0x100, RZ ;  /* 0x0000010000007810 */ /* 0x004fc80007ffe0ff */
[----:B------:R-:W-:-:S13]  /*0bc0*/  ISETP.GE.AND P0, PT, R0, R31, PT ;  /* 0x0000001f0000720c */ /* 0x000fda0003f06270 */
[----:B------:R-:W-:Y:S05]  /*0bd0*/  @P0 BRA `(.L_x_3409) ;  /* 0x0000042000000947 */ /* 0x000fea0003800000 */
[----:B-----5:R-:W2:Y:S01]  /*0be0*/  DMUL R12, R12, c[0x0][0x168] ;  /* 0x00005a000c0c7a28 */ /* 0x020ea20000000000 */
[----:B0-----:R-:W-:Y:S01]  /*0bf0*/  IMAD.MOV.U32 R2, RZ, RZ, 0x652b82fe ;  /* 0x652b82feff027424 */ /* 0x001fe200078e00ff */
[----:B------:R-:W-:Y:S01]  /*0c00*/  BSSY B1, `(.L_x_3410) ;  /* 0x0000025000017945 */ /* 0x000fe20003800000 */
[----:B------:R-:W-:Y:S02]  /*0c10*/  IMAD.MOV.U32 R3, RZ, RZ, 0x3ff71547 ;  /* 0x3ff71547ff037424 */ /* 0x000fe400078e00ff */
[----:B------:R-:W-:Y:S01]  /*0c20*/  IMAD.MOV.U32 R16, RZ, RZ, 0x69ce2bdf ;  /* 0x69ce2bdfff107424 */ /* 0x000fe200078e00ff */
[----:B--2---:R-:W-:Y:S01]  /*0c30*/  DSETP.GT.AND P2, PT, R12, c[0x0][0x170], PT ;  /* 0x00005c000c00762a */ /* 0x004fe20003f44000 */
[----:B------:R-:W-:-:S03]  /*0c40*/  IMAD.MOV.U32 R17, RZ, RZ, 0x3e5ade15 ;  /* 0x3e5ade15ff117424 */ /* 0x000fc600078e00ff */
[----:B------:R-:W0:Y:S01]  /*0c50*/  DFMA R2, R12, R2, 6.75539944105574400000e+15 ;  /* 0x433800000c02742b */ /* 0x000e220000000002 */
[----:B------:R-:W-:-:S05]  /*0c60*/  FSETP.GEU.FTZ.AND P0, PT, |R13|, 4.1917929649353027344, PT ;  /* 0x4086232b0d00780b */ /* 0x000fca0003f1e200 */
[----:B01-3--:R-:W0:-:S06]  /*0c70*/  DADD R4, R2, -6.75539944105574400000e+15 ;  /* 0xc338000002047429 */ /* 0x00be0c0000000000 */
        /* <DEDUP_REMOVED lines=29> */
.L_x_3411:
[----:B------:R-:W-:Y:S05]  /*0e50*/  BSYNC B1 ;  /* 0x0000000000017941 */ /* 0x000fea0003800000 */
.L_x_3410:
        /* <DEDUP_REMOVED lines=19> */
[----:B------:R-:W-:Y:S01]  /*0f90*/  MOV R5, R3 ;  /* 0x0000000300057202 */ /* 0x000fe20000000f00 */
[----:B------:R-:W-:Y:S01]  /*0fa0*/  IMAD.MOV.U32 R23, RZ, RZ, R17 ;  /* 0x000000ffff177224 */ /* 0x000fe200078e0011 */
[----:B------:R-:W-:Y:S02]  /*0fb0*/  MOV R32, 0xfd0 ;  /* 0x00000fd000207802 */ /* 0x000fe40000000f00 */
[----:B------:R-:W-:Y:S05]  /*0fc0*/  CALL.REL.NOINC `($__internal_3_$__cuda_sm20_div_rn_f64_full) ;  /* 0x000006c000007944 */ /* 0x000fea0003c00000 */
[----:B------:R-:W-:Y:S02]  /*0fd0*/  IMAD.MOV.U32 R14, RZ, RZ, R24 ;  /* 0x000000ffff0e7224 */ /* 0x000fe400078e0018 */
[----:B------:R-:W-:Y:S02]  /*0fe0*/  IMAD.MOV.U32 R15, RZ, RZ, R25 ;  /* 0x000000ffff0f7224 */ /* 0x000fe400078e0019 */
.L_x_3412:
[----:B------:R-:W-:Y:S05]  /*0ff0*/  BSYNC B1 ;  /* 0x0000000000017941 */ /* 0x000fea0003800000 */
.L_x_3409:
[----:B------:R-:W-:Y:S05]  /*1000*/  BSYNC B0 ;  /* 0x0000000000007941 */ /* 0x000fea0003800000 */
.L_x_3408:
        /* <DEDUP_REMOVED lines=37> */
[----:B------:R-:W-:-:S04]  /*1260*/  @!P0 SHF.R.S32.HI R3, RZ, 0x1, R0 ;  /* 0x00000001ff038819 */ /* 0x000fc80000011400 */
[----:B------:R-:W-:Y:S01]  /*1270*/  @!P0 IADD3 R2, R2, -R3, RZ ;  /* 0x8000000302028210 */ /* 0x000fe20007ffe0ff */
[----:B------:R-:W-:-:S03]  /*1280*/  @!P0 IMAD R3, R3, 0x100000, R7 ;  /* 0x0010000003038824 */ /* 0x000fc600078e0207 */
[----:B------:R-:W-:Y:S01]  /*1290*/  @!P0 LEA R7, R2, 0x3ff00000, 0x14 ;  /* 0x3ff0000002078811 */ /* 0x000fe200078ea0ff */
[----:B------:R-:W-:Y:S02]  /*12a0*/  @!P0 IMAD.MOV.U32 R2, RZ, RZ, R6 ;  /* 0x000000ffff028224 */ /* 0x000fe400078e0006 */
[----:B------:R-:W-:-:S06]  /*12b0*/  @!P0 IMAD.MOV.U32 R6, RZ, RZ, RZ ;  /* 0x000000ffff068224 */ /* 0x000fcc00078e00ff */
[----:B------:R0:W1:-:S06]  /*12c0*/  @!P0 DMUL R4, R2, R6 ;  /* 0x0000000602048228 */ /* 0x00004c0000000000 */
.L_x_3416:
[----:B------:R-:W-:Y:S05]  /*12d0*/  BSYNC B1 ;  /* 0x0000000000017941 */ /* 0x000fea0003800000 */
.L_x_3415:
        /* <DEDUP_REMOVED lines=23> */
[----:B------:R-:W-:Y:S01]  /*1450*/  IMAD.MOV.U32 R10, RZ, RZ, R24 ;  /* 0x000000ffff0a7224 */ /* 0x000fe200078e0018 */
[----:B------:R-:W-:Y:S02]  /*1460*/  MOV R11, R25 ;  /* 0x00000019000b7202 */ /* 0x000fe40000000f00 */
.L_x_3417:
[----:B------:R-:W-:Y:S05]  /*1470*/  BSYNC B1 ;  /* 0x0000000000017941 */ /* 0x000fea0003800000 */
.L_x_3414:
[----:B------:R-:W-:Y:S05]  /*1480*/  BSYNC B0 ;  /* 0x0000000000007941 */ /* 0x000fea0003800000 */
.L_x_3413:
[----:B0----5:R-:W0:Y:S01]  /*1490*/  S2R R2, SR_TID.X ;  /* 0x0000000000027919 */ /* 0x021e220000002100 */
[----:B------:R-:W-:Y:S01]  /*14a0*/  BSSY B0, `(.L_x_3418) ;  /* 0x0000016000007945 */ /* 0x000fe20003800000 */
[----:B0-----:R-:W-:Y:S01]  /*14b0*/  ISETP.GE.AND P1, PT, R2, R31, PT ;  /* 0x0000001f0200720c */ /* 0x001fe20003f26270 */
[----:B------:R-:W-:-:S12]  /*14c0*/  IMAD.MOV.U32 R0, RZ, RZ, R2 ;  /* 0x000000ffff007224 */ /* 0x000fd800078e0002 */
[----:B------:R-:W0:Y:S01]  /*14d0*/  @!P1 S2R R3, SR_CTAID.X ;  /* 0x0000000000039919 */ /* 0x000e220000002500 */
[----:B------:R-:W-:Y:S01]  /*14e0*/  @!P1 IADD3 R0, R2, 0x80, RZ ;  /* 0x0000008002009810 */ /* 0x000fe20007ffe0ff */
[----:B-1-3--:R-:W-:-:S03]  /*14f0*/  @!P1 IMAD.MOV.U32 R5, RZ, RZ, 0x8 ;  /* 0x00000008ff059424 */ /* 0x00afc600078e00ff */
[----:B------:R-:W-:Y:S01]  /*1500*/  ISETP.GE.AND P0, PT, R0, R31, PT ;  /* 0x0000001f0000720c */ /* 0x000fe20003f06270 */
[----:B0-----:R-:W-:-:S04]  /*1510*/  @!P1 IMAD R2, R3, 0x200, R2 ;  /* 0x0000020003029824 */ /* 0x001fc800078e0202 */
[----:B------:R-:W-:-:S05]  /*1520*/  @!P1 IMAD.WIDE.U32 R2, R2, R5, c[0x0][0x180] ;  /* 0x0000600002029625 */ /* 0x000fca00078e0005 */
[----:B------:R0:W-:Y:S03]  /*1530*/  @!P1 STG.E.64 [R2.64], R18 ;  /* 0x0000001202009986 */ /* 0x0001e6000c101b04 */
[----:B------:R-:W-:Y:S05]  /*1540*/  @P0 BRA `(.L_x_3419) ;  /* 0x000000b000000947 */ /* 0x000fea0003800000 */
[----:B0-----:R-:W0:Y:S01]  /*1550*/  S2R R3, SR_CTAID.X ;  /* 0x0000000000037919 */ /* 0x001e220000002500 */
[----:B------:R-:W-:Y:S02]  /*1560*/  IMAD.MOV.U32 R5, RZ, RZ, 0x8 ;  /* 0x00000008ff057424 */ /* 0x000fe400078e00ff */
[----:B0-----:R-:W-:Y:S01]  /*1570*/  IMAD R2, R3, 0x200, R0 ;  /* 0x0000020003027824 */ /* 0x001fe200078e0200 */
[----:B------:R-:W-:-:S04]  /*1580*/  IADD3 R0, R0, 0x80, RZ ;  /* 0x0000008000007810 */ /* 0x000fc80007ffe0ff */
[----:B------:R-:W-:-:S13]  /*1590*/  ISETP.GE.AND P0, PT, R0, R31, PT ;  /* 0x0000001f0000720c */ /* 0x000fda0003f06270 */
[----:B------:R-:W-:Y:S01]  /*15a0*/  @!P0 IMAD R4, R3, 0x200, R0 ;  /* 0x0000020003048824 */ /* 0x000fe200078e0200 */
[----:B------:R-:W-:Y:S01]  /*15b0*/  @!P0 IADD3 R0, R0, 0x80, RZ ;  /* 0x0000008000008810 */ /* 0x000fe20007ffe0ff */
[----:B------:R-:W-:-:S04]  /*15c0*/  IMAD.WIDE.U32 R2, R2, R5, c[0x0][0x180] ;  /* 0x0000600002027625 */ /* 0x000fc800078e0005 */
[----:B------:R-:W-:Y:S01]  /*15d0*/  @!P0 IMAD.WIDE.U32 R4, R4, R5, c[0x0][0x180] ;  /* 0x0000600004048625 */ /* 0x000fe200078e0005 */
[----:B------:R0:W-:Y:S04]  /*15e0*/  STG.E.64 [R2.64], R20 ;  /* 0x0000001402007986 */ /* 0x0001e8000c101b04 */
[----:B------:R0:W-:Y:S02]  /*15f0*/  @!P0 STG.E.64 [R4.64], R14 ;  /* 0x0000000e04008986 */ /* 0x0001e4000c101b04 */
.L_x_3419:
[----:B------:R-:W-:Y:S05]  /*1600*/  BSYNC B0 ;  /* 0x0000000000007941 */ /* 0x000fea0003800000 */
.L_x_3418:
[----:B------:R-:W-:-:S13]  /*1610*/  ISETP.GE.AND P0, PT, R0, R31, PT ;  /* 0x0000001f0000720c */ /* 0x000fda0003f06270 */
[----:B------:R-:W-:Y:S05]  /*1620*/  @P0 EXIT ;  /* 0x000000000000094d */ /* 0x000fea0003800000 */
[----:B0-----:R-:W0:Y:S01]  /*1630*/  S2R R3, SR_CTAID.X ;  /* 0x0000000000037919 */ /* 0x001e220000002500 */
[----:B------:R-:W-:Y:S02]  /*1640*/  IMAD.MOV.U32 R5, RZ, RZ, 0x8 ;  /* 0x00000008ff057424 */ /* 0x000fe400078e00ff */
[----:B0-----:R-:W-:-:S04]  /*1650*/  IMAD R2, R3, 0x200, R0 ;  /* 0x0000020003027824 */ /* 0x001fc800078e0200 */
[----:B------:R-:W-:-:S05]  /*1660*/  IMAD.WIDE.U32 R2, R2, R5, c[0x0][0x180] ;  /* 0x0000600002027625 */ /* 0x000fca00078e0005 */
[----:B------:R-:W-:Y:S01]  /*1670*/  STG.E.64 [R2.64], R10 ;  /* 0x0000000a02007986 */ /* 0x000fe2000c101b04 */
[----:B------:R-:W-:Y:S05]  /*1680*/  EXIT ;  /* 0x000000000000794d */ /* 0x000fea0003800000 */
        .weak           $__internal_3_$__cuda_sm20_div_rn_f64_full
        .type           $__internal_3_$__cuda_sm20_div_rn_f64_full,@function
        .size           $__internal_3_$__cuda_sm20_div_rn_f64_full,(.L_x_7083 - $__internal_3_$__cuda_sm20_div_rn_f64_full)
$__internal_3_$__cuda_sm20_div_rn_f64_full:
[C---:B------:R-:W-:Y:S01]  /*1690*/  FSETP.GEU.AND P0, PT, |R5|.reuse, 1.469367938527859385e-39, PT ;  /* 0x001000000500780b */ /* 0x040fe20003f0e200 */
[----:B------:R-:W-:Y:S01]  /*16a0*/  IMAD.MOV.U32 R3, RZ, RZ, R23 ;  /* 0x000000ffff037224 */ /* 0x000fe200078e0017 */
[----:B------:R-:W-:Y:S01]  /*16b0*/  LOP3.LUT R6, R5, 0x800fffff, RZ, 0xc0, !PT ;  /* 0x800fffff05067812 */ /* 0x000fe200078ec0ff */
[----:B------:R-:W-:Y:S01]  /*16c0*/  IMAD.MOV.U32 R30, RZ, RZ, 0x1ca00000 ;  /* 0x1ca00000ff1e7424 */ /* 0x000fe200078e00ff */
[----:B------:R-:W-:Y:S01]  /*16d0*/  MOV R4, R2 ;  /* 0x0000000200047202 */ /* 0x000fe20000000f00 */
[----:B------:R-:W-:Y:S01]  /*16e0*/  IMAD.MOV.U32 R34, RZ, RZ, 0x1 ;  /* 0x00000001ff227424 */ /* 0x000fe200078e00ff */
[C---:B------:R-:W-:Y:S01]  /*16f0*/  FSETP.GEU.AND P2, PT, |R3|.reuse, 1.469367938527859385e-39, PT ;  /* 0x001000000300780b */ /* 0x040fe20003f4e200 */
[----:B------:R-:W-:Y:S01]  /*1700*/  BSSY B2, `(.L_x_3420) ;  /* 0x0000055000027945 */ /* 0x000fe20003800000 */
[----:B------:R-:W-:Y:S01]  /*1710*/  LOP3.LUT R7, R6, 0x3ff00000, RZ, 0xfc, !PT ;  /* 0x3ff0000006077812 */ /* 0x000fe200078efcff */
[----:B------:R-:W-:Y:S01]  /*1720*/  IMAD.MOV.U32 R6, RZ, RZ, R2 ;  /* 0x000000ffff067224 */ /* 0x000fe200078e0002 */
[----:B------:R-:W-:Y:S01]  /*1730*/  LOP3.LUT R33, R3, 0x7ff00000, RZ, 0xc0, !PT ;  /* 0x7ff0000003217812 */ /* 0x000fe200078ec0ff */
[----:B------:R-:W-:Y:S01]  /*1740*/  IMAD.MOV.U32 R2, RZ, RZ, R0 ;  /* 0x000000ffff027224 */ /* 0x000fe200078e0000 */
[----:B------:R-:W-:Y:S01]  /*1750*/  LOP3.LUT R28, R5, 0x7ff00000, RZ, 0xc0, !PT ;  /* 0x7ff00000051c7812 */ /* 0x000fe200078ec0ff */
[----:B------:R-:W0:-:S02]  /*1760*/  @!P0 DMUL R6, R4, 8.98846567431157953865e+307 ;  /* 0x7fe0000004068828 */ /* 0x000e040000000000 */
[----:B------:R-:W-:Y:S01]  /*1770*/  IMAD.MOV.U32 R22, RZ, RZ, R2 ;  /* 0x000000ffff167224 */ /* 0x000fe200078e0002 */
[----:B------:R-:W-:-:S03]  /*1780*/  ISETP.GE.U32.AND P1, PT, R33, R28, PT ;  /* 0x0000001c2100720c */ /* 0x000fc60003f26070 */
[----:B0-----:R-:W0:Y:S01]  /*1790*/  MUFU.RCP64H R35, R7 ;  /* 0x0000000700237308 */ /* 0x001e220000001800 */
[----:B------:R-:W-:Y:S01]  /*17a0*/  @!P2 LOP3.LUT R0, R5, 0x7ff00000, RZ, 0xc0, !PT ;  /* 0x7ff000000500a812 */ /* 0x000fe200078ec0ff */
[----:B------:R-:W-:Y:S01]  /*17b0*/  @!P2 IMAD.MOV.U32 R26, RZ, RZ, RZ ;  /* 0x000000ffff1aa224 */ /* 0x000fe200078e00ff */
[C---:B------:R-:W-:Y:S02]  /*17c0*/  SEL R23, R30.reuse, 0x63400000, !P1 ;  /* 0x634000001e177807 */ /* 0x040fe40004800000 */
[----:B------:R-:W-:Y:S01]  /*17d0*/  @!P2 ISETP.GE.U32.AND P3, PT, R33, R0, PT ;  /* 0x000000002100a20c */ /* 0x000fe20003f66070 */
[----:B------:R-:W-:Y:S01]  /*17e0*/  IMAD.MOV.U32 R0, RZ, RZ, R33 ;  /* 0x000000ffff007224 */ /* 0x000fe200078e0021 */
[----:B------:R-:W-:Y:S02]  /*17f0*/  LOP3.LUT R23, R23, 0x800fffff, R3, 0xf8, !PT ;  /* 0x800fffff17177812 */ /* 0x000fe400078ef803 */
[----:B------:R-:W-:-:S04]  /*1800*/  @!P2 SEL R27, R30, 0x63400000, !P3 ;  /* 0x634000001e1ba807 */ /* 0x000fc80005800000 */
[----:B------:R-:W-:Y:S01]  /*1810*/  @!P2 LOP3.LUT R27, R27, 0x80000000, R3, 0xf8, !PT ;  /* 0x800000001b1ba812 */ /* 0x000fe200078ef803 */
[----:B0-----:R-:W0:-:S03]  /*1820*/  DFMA R24, R34, -R6, 1 ;  /* 0x3ff000002218742b */ /* 0x001e060000000806 */
[----:B------:R-:W-:-:S03]  /*1830*/  @!P2 LOP3.LUT R27, R27, 0x100000, RZ, 0xfc, !PT ;  /* 0x001000001b1ba812 */ /* 0x000fc600078efcff */
        /* <DEDUP_REMOVED lines=36> */
[----:B------:R-:W-:-:S06]  /*1a80*/  IMAD.MOV.U32 R4, RZ, RZ, RZ ;  /* 0x000000ffff047224 */ /* 0x000fcc00078e00ff */
[----:B------:R-:W1:-:S03]  /*1a90*/  DFMA R4, R24, -R4, R28 ;  /* 0x800000041804722b */ /* 0x000e46000000001c */
[----:B0-----:R-:W-:-:S03]  /*1aa0*/  LOP3.LUT R23, R3, R23, RZ, 0x3c, !PT ;  /* 0x0000001703177212 */ /* 0x001fc600078e3cff */
[----:B-1----:R-:W-:-:S04]  /*1ab0*/  IADD3 R4, -R0, -0x43300000, RZ ;  /* 0xbcd0000000047810 */ /* 0x002fc80007ffe1ff */
[----:B------:R-:W-:-:S04]  /*1ac0*/  FSETP.NEU.AND P0, PT, |R5|, R4, PT ;  /* 0x000000040500720b */ /* 0x000fc80003f0d200 */
[----:B------:R-:W-:Y:S02]  /*1ad0*/  FSEL R24, R2, R24, !P0 ;  /* 0x0000001802187208 */ /* 0x000fe40004000000 */
[----:B------:R-:W-:Y:S01]  /*1ae0*/  FSEL R25, R23, R25, !P0 ;  /* 0x0000001917197208 */ /* 0x000fe20004000000 */
[----:B------:R-:W-:Y:S05]  /*1af0*/  BRA `(.L_x_3422) ;  /* 0x0000015000007947 */ /* 0x000fea0003800000 */
.L_x_3421:
[----:B------:R-:W2:-:S14]  /*1b00*/  DSETP.NAN.AND P0, PT, R2, R2, PT ;  /* 0x000000020200722a */ /* 0x000e9c0003f08000 */
[----:B--2---:R-:W-:Y:S05]  /*1b10*/  @P0 BRA `(.L_x_3423) ;  /* 0x0000011000000947 */ /* 0x004fea0003800000 */
[----:B------:R-:W2:-:S14]  /*1b20*/  DSETP.NAN.AND P0, PT, R4, R4, PT ;  /* 0x000000040400722a */ /* 0x000e9c0003f08000 */
[----:B--2---:R-:W-:Y:S05]  /*1b30*/  @P0 BRA `(.L_x_3424) ;  /* 0x000000c000000947 */ /* 0x004fea0003800000 */
[----:B------:R-:W-:Y:S01]  /*1b40*/  ISETP.NE.AND P0, PT, R0, R35, PT ;  /* 0x000000230000720c */ /* 0x000fe20003f05270 */
[----:B0-----:R-:W-:Y:S01]  /*1b50*/  IMAD.MOV.U32 R24, RZ, RZ, 0x0 ;  /* 0x00000000ff187424 */ /* 0x001fe200078e00ff */
[----:B------:R-:W-:-:S11]  /*1b60*/  MOV R25, 0xfff80000 ;  /* 0xfff8000000197802 */ /* 0x000fd60000000f00 */
        /* <DEDUP_REMOVED lines=9> */
.L_x_3424:
[----:B0-----:R-:W-:Y:S01]  /*1c00*/  LOP3.LUT R25, R5, 0x80000, RZ, 0xfc, !PT ;  /* 0x0008000005197812 */ /* 0x001fe200078efcff */
[----:B------:R-:W-:Y:S01]  /*1c10*/  IMAD.MOV.U32 R24, RZ, RZ, R4 ;  /* 0x000000ffff187224 */ /* 0x000fe200078e0004 */
[----:B------:R-:W-:Y:S05]  /*1c20*/  BRA `(.L_x_3422) ;  /* 0x0000002000007947 */ /* 0x000fea0003800000 */
.L_x_3423:
[----:B0-----:R-:W-:Y:S01]  /*1c30*/  LOP3.LUT R25, R3, 0x80000, RZ, 0xfc, !PT ;  /* 0x0008000003197812 */ /* 0x001fe200078efcff */
[----:B------:R-:W-:Y:S02]  /*1c40*/  IMAD.MOV.U32 R24, RZ, RZ, R2 ;  /* 0x000000ffff187224 */ /* 0x000fe400078e0002 */
.L_x_3422:
[----:B------:R-:W-:Y:S05]  /*1c50*/  BSYNC B2 ;  /* 0x0000000000027941 */ /* 0x000fea0003800000 */
.L_x_3420:
[----:B------:R-:W-:-:S04]  /*1c60*/  IMAD.MOV.U32 R33, RZ, RZ, 0x0 ;  /* 0x00000000ff217424 */ /* 0x000fc800078e00ff */
[----:B------:R-:W-:Y:S05]  /*1c70*/  RET.REL.NODEC R32 `(_ZN2at6native27unrolled_elementwise_kernelIZZZNS0_65_GLOBAL__N__cd49fe81_27_ActivationSoftplusKernel_cu_9e10b42f_309424softplus_backward_kernelERNS_18TensorIteratorBaseERKN3c106ScalarES8_ENKUlvE_clEvENKUlvE_clEvEUlddE_St5arrayIPcLm3EELi4E23TrivialOffsetCalculatorILi2EjESF_ILi1EjENS0_6memory15LoadWithoutCastENSI_16StoreWithoutCastEEEviT_T0_T2_T3_T4_T5_) ;  /* 0xffffe38020007950 */ /* 0x000fea0003c3ffff */
.L_x_3425:
        /* <DEDUP_REMOVED lines=16> */
.L_x_7083:


//--------------------- .text._ZN2at6native29vectorized_elementwise_kernelILi2EZZZNS0_65_GLOBAL__N__cd49fe81_27_ActivationSoftplusKernel_cu_9e10b42f_309424softplus_backward_kernelERNS_18TensorIteratorBaseERKN3c106ScalarES8_ENKUlvE_clEvENKUlvE_clEvEUlddE_St5arrayIPcLm3EEEEviT0_T1_ --------------------------
	.section	.text._ZN2at6native29vectorized_elementwise_kernelILi2EZZZNS0_65_GLOBAL__N__cd49fe81_27_ActivationSoftplusKernel_cu_9e10b42f_309424softplus_backward_kernelERNS_18TensorIteratorBaseERKN3c106ScalarES8_ENKUlvE_clEvENKUlvE_clEvEUlddE_St5arrayIPcLm3EEEEviT0_T1_,"ax",@progbits
	.sectioninfo	@"SHI_REGISTERS=54"
	.align	128
        .global         _ZN2at6native29vectorized_elementwise_kernelILi2EZZZNS0_65_GLOBAL__N__cd49fe81_27_ActivationSoftplusKernel_cu_9e10b42f_309424softplus_backward_kernelERNS_18TensorIteratorBaseERKN3c106ScalarES8_ENKUlvE_clEvENKUlvE_clEvEUlddE_St5arrayIPcLm3EEEEviT0_T1_
        .type           _ZN2at6native29vectorized_elementwise_kernelILi2EZZZNS0_65_GLOBAL__N__cd49fe81_27_ActivationSoftplusKernel_cu_9e10b42f_309424softplus_backward_kernelERNS_18TensorIteratorBaseERKN3c106ScalarES8_ENKUlvE_clEvENKUlvE_clEvEUlddE_St5arrayIPcLm3EEEEviT0_T1_,@function
        .size           _ZN2at6native29vectorized_elementwise_kernelILi2EZZZNS0_65_GLOBAL__N__cd49fe81_27_ActivationSoftplusKernel_cu_9e10b42f_309424softplus_backward_kernelERNS_18TensorIteratorBaseERKN3c106ScalarES8_ENKUlvE_clEvENKUlvE_clEvEUlddE_St5arrayIPcLm3EEEEviT0_T1_,(.L_x_7084 - _ZN2at6native29vectorized_elementwise_kernelILi2EZZZNS0_65_GLOBAL__N__cd49fe81_27_ActivationSoftplusKernel_cu_9e10b42f_309424softplus_backward_kernelERNS_18TensorIteratorBaseERKN3c106ScalarES8_ENKUlvE_clEvENKUlvE_clEvEUlddE_St5arrayIPcLm3EEEEviT0_T1_)
        .other          _ZN2at6native29vectorized_elementwise_kernelILi2EZZZNS0_65_GLOBAL__N__cd49fe81_27_ActivationSoftplusKernel_cu_9e10b42f_309424softplus_backward_kernelERNS_18TensorIteratorBaseERKN3c106ScalarES8_ENKUlvE_clEvENKUlvE_clEvEUlddE_St5arrayIPcLm3EEEEviT0_T1_,@"STO_CUDA_ENTRY STV_DEFAULT"
_ZN2at6native29vectorized_elementwise_kernelILi2EZZZNS0_65_GLOBAL__N__cd49fe81_27_ActivationSoftplusKernel_cu_9e10b42f_309424softplus_backward_kernelERNS_18TensorIteratorBaseERKN3c106ScalarES8_ENKUlvE_clEvENKUlvE_clEvEUlddE_St5arrayIPcLm3EEEEviT0_T1_:
.text._ZN2at6native29vectorized_elementwise_kernelILi2EZZZNS0_65_GLOBAL__N__cd49fe81_27_ActivationSoftplusKernel_cu_9e10b42f_309424softplus_backward_kernelERNS_18TensorIteratorBaseERKN3c106ScalarES8_ENKUlvE_clEvENKUlvE_clEvEUlddE_St5arrayIPcLm3EEEEviT0_T1_:
        /* <DEDUP_REMOVED lines=8> */
[----:B------:R-:W-:-:S04]  /*0080*/  IMAD.MOV.U32 R25, RZ, RZ, 0x8 ;  /* 0x00000008ff197424 */ /* 0x000fc800078e00ff */
[----:B------:R-:W-:-:S06]  /*0090*/  IMAD.WIDE R2, R24, R25, c[0x0][0x190] ;  /* 0x0000640018027625 */ /* 0x000fcc00078e0219 */
[----:B0-----:R-:W-:-:S05]  /*00a0*/  IMAD.WIDE.U32 R40, R39, 0x10, R2 ;  /* 0x0000001027287825 */ /* 0x001fca00078e0002 */
[----:B------:R-:W2:Y:S01]  /*00b0*/  LDG.E.128 R4, [R40.64] ;  /* 0x0000000428047981 */ /* 0x000ea2000c1e1d00 */
[----:B------:R-:W-:-:S03]  /*00c0*/  IMAD.WIDE R24, R24, R25, c[0x0][0x188] ;  /* 0x0000620018187625 */ /* 0x000fc600078e0219 */
[----:B------:R0:W5:Y:S01]  /*00d0*/  LDG.E.128 R16, [R40.64+0x800] ;  /* 0x0008000428107981 */ /* 0x000162000c1e1d00 */
[----:B------:R-:W-:Y:S02]  /*00e0*/  IMAD.MOV.U32 R2, RZ, RZ, 0x652b82fe ;  /* 0x652b82feff027424 */ /* 0x000fe400078e00ff */
[----:B------:R-:W-:Y:S01]  /*00f0*/  IMAD.MOV.U32 R3, RZ, RZ, 0x3ff71547 ;  /* 0x3ff71547ff037424 */ /* 0x000fe200078e00ff */
[----:B------:R0:W5:Y:S01]  /*0100*/  LDG.E.128 R12, [R40.64+0x1000] ;  /* 0x00100004280c7981 */ /* 0x000162000c1e1d00 */
[----:B------:R-:W-:-:S03]  /*0110*/  IMAD.WIDE.U32 R38, R39, 0x10, R24 ;  /* 0x0000001027267825 */ /* 0x000fc600078e0018 */
[----:B------:R0:W5:Y:S04]  /*0120*/  LDG.E.128 R8, [R40.64+0x1800] ;  /* 0x0018000428087981 */ /* 0x000168000c1e1d00 */
[----:B------:R1:W5:Y:S04]  /*0130*/  LDG.E.128 R32, [R38.64] ;  /* 0x0000000426207981 */ /* 0x000368000c1e1d00 */
[----:B------:R1:W5:Y:S04]  /*0140*/  LDG.E.128 R28, [R38.64+0x800] ;  /* 0x00080004261c7981 */ /* 0x000368000c1e1d00 */
[----:B------:R1:W5:Y:S04]  /*0150*/  LDG.E.128 R24, [R38.64+0x1000] ;  /* 0x0010000426187981 */ /* 0x000368000c1e1d00 */
[----:B------:R1:W5:Y:S01]  /*0160*/  LDG.E.128 R20, [R38.64+0x1800] ;  /* 0x0018000426147981 */ /* 0x000362000c1e1d00 */
[----:B------:R-:W-:Y:S01]  /*0170*/  BSSY B0, `(.L_x_3427) ;  /* 0x0000024000007945 */ /* 0x000fe20003800000 */
[----:B--2---:R-:W2:-:S06]  /*0180*/  DMUL R4, R4, c[0x0][0x168] ;  /* 0x00005a0004047a28 */ /* 0x004e8c0000000000 */
[----:B--2---:R-:W2:-:S06]  /*0190*/  DFMA R2, R4, R2, 6.75539944105574400000e+15 ;  /* 0x433800000402742b */ /* 0x004e8c0000000002 */
[----:B--2---:R-:W2:-:S06]  /*01a0*/  DADD R36, R2, -6.75539944105574400000e+15 ;  /* 0xc338000002247429 */ /* 0x004e8c0000000000 */
[----:B--2---:R-:W2:-:S06]  /*01b0*/  DFMA R42, R36, c[0x2][0x0], R4 ;  /* 0x00800000242a7a2b */ /* 0x004e8c0000000004 */
[----:B--2---:R2:W1:Y:S02]  /*01c0*/  DFMA R36, R36, c[0x2][0x8], R42 ;  /* 0x0080020024247a2b */ /* 0x004464000000002a */
[----:B--2---:R-:W-:Y:S01]  /*01d0*/  MOV R42, 0x69ce2bdf ;  /* 0x69ce2bdf002a7802 */ /* 0x004fe20000000f00 */
[----:B------:R-:W-:-:S06]  /*01e0*/  IMAD.MOV.U32 R43, RZ, RZ, 0x3e5ade15 ;  /* 0x3e5ade15ff2b7424 */ /* 0x000fcc00078e00ff */
[----:B-1----:R-:W1:-:S06]  /*01f0*/  DFMA R38, R36, R42, c[0x2][0x10] ;  /* 0x008004002426762b */ /* 0x002e4c000000002a */
[----:B-1----:R-:W1:-:S06]  /*0200*/  DFMA R38, R36, R38, c[0x2][0x18] ;  /* 0x008006002426762b */ /* 0x002e4c0000000026 */
[----:B-1----:R-:W1:-:S06]  /*0210*/  DFMA R38, R36, R38, c[0x2][0x20] ;  /* 0x008008002426762b */ /* 0x002e4c0000000026 */
[----:B-1----:R-:W1:-:S06]  /*0220*/  DFMA R38, R36, R38, c[0x2][0x28] ;  /* 0x00800a002426762b */ /* 0x002e4c0000000026 */
[----:B-1----:R-:W1:-:S06]  /*0230*/  DFMA R38, R36, R38, c[0x2][0x30] ;  /* 0x00800c002426762b */ /* 0x002e4c0000000026 */
[----:B-1----:R-:W1:-:S06]  /*0240*/  DFMA R38, R36, R38, c[0x2][0x38] ;  /* 0x00800e002426762b */ /* 0x002e4c0000000026 */
[----:B-1----:R-:W1:-:S06]  /*0250*/  DFMA R38, R36, R38, c[0x2][0x40] ;  /* 0x008010002426762b */ /* 0x002e4c0000000026 */
[----:B-1----:R-:W1:-:S06]  /*0260*/  DFMA R38, R36, R38, c[0x2][0x48] ;  /* 0x008012002426762b */ /* 0x002e4c0000000026 */
[----:B-1----:R-:W1:Y:S01]  /*0270*/  DFMA R38, R36, R38, c[0x2][0x50] ;  /* 0x008014002426762b */ /* 0x002e620000000026 */
[----:B------:R-:W-:-:S05]  /*0280*/  FSETP.GEU.FTZ.AND P0, PT, |R5|, 4.1917929649353027344, PT ;  /* 0x4086232b0500780b */ /* 0x000fca0003f1e200 */
[----:B-1----:R-:W1:-:S06]  /*0290*/  DFMA R38, R36, R38, 1 ;  /* 0x3ff000002426742b */ /* 0x002e4c0000000026 */
[----:B-1----:R-:W1:-:S04]  /*02a0*/  DFMA R38, R36, R38, 1 ;  /* 0x3ff000002426742b */ /* 0x002e480000000026 */
[----:B------:R0:W2:-:S06]  /*02b0*/  DSETP.GT.AND P2, PT, R4, c[0x0][0x170], PT ;  /* 0x00005c000400762a */ /* 0x00008c0003f44000 */
[----:B-1----:R-:W-:Y:S02]  /*02c0*/  IMAD R37, R2, 0x100000, R39 ;  /* 0x0010000002257824 */ /* 0x002fe400078e0227 */
[----:B------:R-:W-:Y:S01]  /*02d0*/  IMAD.MOV.U32 R36, RZ, RZ, R38 ;  /* 0x000000ffff247224 */ /* 0x000fe200078e0026 */
[----:B------:R-:W-:Y:S05]  /*02e0*/  @!P0 BRA `(.L_x_3428) ;  /* 0x000000c000008947 */ /* 0x000fea0003800000 */
[----:B0-2---:R-:W-:Y:S01]  /*02f0*/  FSETP.GEU.FTZ.AND P0, PT, |R5|, 4.2275390625, PT ;  /* 0x408748000500780b */ /* 0x005fe20003f1e200 */
        /* <DEDUP_REMOVED lines=8> */
[----:B------:R-:W-:Y:S02]  /*0380*/  @!P0 LEA R3, R2, 0x3ff00000, 0x14 ;  /* 0x3ff0000002038811 */ /* 0x000fe400078ea0ff */
[----:B------:R-:W-:-:S06]  /*0390*/  @!P0 MOV R2, RZ ;  /* 0x000000ff00028202 */ /* 0x000fcc0000000f00 */
[----:B------:R0:W1:-:S06]  /*03a0*/  @!P0 DMUL R36, R38, R2 ;  /* 0x0000000226248228 */ /* 0x00004c0000000000 */
.L_x_3428:
[----:B0-2---:R-:W-:Y:S05]  /*03b0*/  BSYNC B0 ;  /* 0x0000000000007941 */ /* 0x005fea0003800000 */
.L_x_3427:
[----:B------:R-:W-:Y:S01]  /*03c0*/  BSSY B1, `(.L_x_3429) ;  /* 0x000001a000017945 */ /* 0x000fe20003800000 */
[----:B------:R-:W-:Y:S05]  /*03d0*/  @P2 BRA `(.L_x_3430) ;  /* 0x0000018000002947 */ /* 0x000fea0003800000 */
[----:B-1----:R-:W0:Y:S01]  /*03e0*/  DADD R40, R36, 1 ;  /* 0x3ff0000024287429 */ /* 0x002e220000000000 */
[----:B------:R-:W-:Y:S01]  /*03f0*/  IMAD.MOV.U32 R2, RZ, RZ, 0x1 ;  /* 0x00000001ff027424 */ /* 0x000fe200078e00ff */
        /* <DEDUP_REMOVED lines=18> */
[----:B------:R-:W-:Y:S05]  /*0520*/  CALL.REL.NOINC `($__internal_4_$__cuda_sm20_div_rn_f64_full) ;  /* 0x000049f000007944 */ /* 0x000fea0003c00000 */
.L_x_3432:
[----:B------:R-:W-:Y:S05]  /*0530*/  BSYNC B2 ;  /* 0x0000000000027941 */ /* 0x000fea0003800000 */
.L_x_3431:
[----:B------:R-:W-:Y:S02]  /*0540*/  IMAD.MOV.U32 R32, RZ, RZ, R2 ;  /* 0x000000ffff207224 */ /* 0x000fe400078e0002 */
[----:B------:R-:W-:Y:S02]  /*0550*/  IMAD.MOV.U32 R33, RZ, RZ, R3 ;  /* 0x000000ffff217224 */ /* 0x000fe400078e0003 */
.L_x_3430:
[----:B------:R-:W-:Y:S05]  /*0560*/  BSYNC B1 ;  /* 0x0000000000017941 */ /* 0x000fea0003800000 */
.L_x_3429:
[----:B------:R-:W0:Y:S01]  /*0570*/  DMUL R6, R6, c[0x0][0x168] ;  /* 0x00005a0006067a28 */ /* 0x000e220000000000 */
[----:B------:R-:W-:Y:S01]  /*0580*/  MOV R2, 0x652b82fe ;  /* 0x652b82fe00027802 */ /* 0x000fe20000000f00 */
[----:B------:R-:W-:Y:S01]  /*0590*/  IMAD.MOV.U32 R3, RZ, RZ, 0x3ff71547 ;  /* 0x3ff71547ff037424 */ /* 0x000fe200078e00ff */
[----:B------:R-:W-:Y:S01]  /*05a0*/  BSSY B0, `(.L_x_3433) ;  /* 0x0000023000007945 */ /* 0x000fe20003800000 */
[----:B------:R-:W-:Y:S02]  /*05b0*/  IMAD.MOV.U32 R38, RZ, RZ, 0x69ce2bdf ;  /* 0x69ce2bdfff267424 */ /* 0x000fe400078e00ff */
[----:B------:R-:W-:Y:S01]  /*05c0*/  IMAD.MOV.U32 R39, RZ, RZ, 0x3e5ade15 ;  /* 0x3e5ade15ff277424 */ /* 0x000fe200078e00ff */
[----:B0-----:R-:W-:-:S03]  /*05d0*/  DSETP.GT.AND P2, PT, R6, c[0x0][0x170], PT ;  /* 0x00005c000600762a */ /* 0x001fc60003f44000 */
[----:B------:R-:W-:Y:S01]  /*05e0*/  FSETP.GEU.FTZ.AND P0, PT, |R7|, 4.1917929649353027344, PT ;  /* 0x4086232b0700780b */ /* 0x000fe20003f1e200 */
[----:B------:R-:W0:-:S06]  /*05f0*/  DFMA R2, R6, R2, 6.75539944105574400000e+15 ;  /* 0x433800000602742b */ /* 0x000e0c0000000002 */
        /* <DEDUP_REMOVED lines=27> */
[----:B------:R-:W-:-:S06]  /*07b0*/  @!P0 IMAD.MOV.U32 R2, RZ, RZ, RZ ;  /* 0x000000ffff028224 */ /* 0x000fcc00078e00ff */
[----:B------:R0:W1:-:S06]  /*07c0*/  @!P0 DMUL R4, R36, R2 ;  /* 0x0000000224048228 */ /* 0x00004c0000000000 */
.L_x_3434:
[----:B------:R-:W-:Y:S05]  /*07d0*/  BSYNC B0 ;  /* 0x0000000000007941 */ /* 0x000fea0003800000 */
.L_x_3433:
[----:B------:R-:W-:Y:S01]  /*07e0*/  BSSY B1, `(.L_x_3435) ;  /* 0x000001a000017945 */ /* 0x000fe20003800000 */
[----:B------:R-:W-:Y:S05]  /*07f0*/  @P2 BRA `(.L_x_3436) ;  /* 0x0000018000002947 */ /* 0x000fea0003800000 */
[----:B-1----:R-:W1:Y:S01]  /*0800*/  DADD R40, R4, 1 ;  /* 0x3ff0000004287429 */ /* 0x002e620000000000 */
[----:B0-----:R-:W-:Y:S01]  /*0810*/  IMAD.MOV.U32 R2, RZ, RZ, 0x1 ;  /* 0x00000001ff027424 */ /* 0x001fe200078e00ff */
[----:B------:R-:W-:Y:S02]  /*0820*/  BSSY B2, `(.L_x_3437) ;  /* 0x0000013000027945 */ /* 0x000fe40003800000 */
[----:B-----5:R-:W0:Y:S02]  /*0830*/  DMUL R34, R34, R4 ;  /* 0x0000000422227228 */ /* 0x020e240000000000 */
[----:B-1----:R-:W1:Y:S08]  /*0840*/  MUFU.RCP64H R3, R41 ;  /* 0x0000002900037308 */ /* 0x002e700000001800 */
[----:B0-----:R-:W-:Y:S01]  /*0850*/  FSETP.GEU.AND P1, PT, |R35|, 6.5827683646048100446e-37, PT ;  /* 0x036000002300780b */ /* 0x001fe20003f2e200 */
[----:B-1----:R-:W0:-:S06]  /*0860*/  DFMA R6, -R40, R2, 1 ;  /* 0x3ff000002806742b */ /* 0x002e0c0000000102 */
        /* <DEDUP_REMOVED lines=14> */
.L_x_3438:
[----:B------:R-:W-:Y:S05]  /*0950*/  BSYNC B2 ;  /* 0x0000000000027941 */ /* 0x000fea0003800000 */
.L_x_3437:
[----:B------:R-:W-:Y:S01]  /*0960*/  MOV R34, R2 ;  /* 0x0000000200227202 */ /* 0x000fe20000000f00 */
[----:B------:R-:W-:Y:S02]  /*0970*/  IMAD.MOV.U32 R35, RZ, RZ, R3 ;  /* 0x000000ffff237224 */ /* 0x000fe400078e0003 */
.L_x_3436:
[----:B------:R-:W-:Y:S05]  /*0980*/  BSYNC B1 ;  /* 0x0000000000017941 */ /* 0x000fea0003800000 */
.L_x_3435:
        /* <DEDUP_REMOVED lines=9> */
[----:B01----:R-:W0:-:S06]  /*0a20*/  DADD R4, R2, -6.75539944105574400000e+15 ;  /* 0xc338000002047429 */ /* 0x003e0c0000000000 */
        /* <DEDUP_REMOVED lines=26> */
[----:B------:R-:W-:-:S06]  /*0bd0*/  @!P0 IMAD.MOV.U32 R2, RZ, RZ, RZ ;  /* 0x000000ffff028224 */ /* 0x000fcc00078e00ff */
[----:B------:R0:W1:-:S06]  /*0be0*/  @!P0 DMUL R4, R6, R2 ;  /* 0x0000000206048228 */ /* 0x00004c0000000000 */
.L_x_3440:
[----:B------:R-:W-:Y:S05]  /*0bf0*/  BSYNC B0 ;  /* 0x0000000000007941 */ /* 0x000fea0003800000 */
.L_x_3439:
[----:B------:R-:W-:Y:S01]  /*0c00*/  BSSY B1, `(.L_x_3441) ;  /* 0x000001a000017945 */ /* 0x000fe20003800000 */
[----:B------:R-:W-:Y:S05]  /*0c10*/  @P2 BRA `(.L_x_3442) ;  /* 0x0000018000002947 */ /* 0x000fea0003800000 */
[----:B-1----:R-:W1:Y:S01]  /*0c20*/  DADD R40, R4, 1 ;  /* 0x3ff0000004287429 */ /* 0x002e620000000000 */
[----:B0-----:R-:W-:Y:S01]  /*0c30*/  IMAD.MOV.U32 R2, RZ, RZ, 0x1 ;  /* 0x00000001ff027424 */ /* 0x001fe200078e00ff */
[----:B------:R-:W-:Y:S02]  /*0c40*/  BSSY B2, `(.L_x_3443) ;  /* 0x0000013000027945 */ /* 0x000fe40003800000 */
[----:B------:R-:W0:Y:S02]  /*0c50*/  DMUL R28, R28, R4 ;  /* 0x000000041c1c7228 */ /* 0x000e240000000000 */
        /* <DEDUP_REMOVED lines=13> */
[----:B------:R-:W-:Y:S01]  /*0d30*/  MOV R2, R28 ;  /* 0x0000001c00027202 */ /* 0x000fe20000000f00 */
[----:B------:R-:W-:Y:S01]  /*0d40*/  IMAD.MOV.U32 R3, RZ, RZ, R29 ;  /* 0x000000ffff037224 */ /* 0x000fe200078e001d */
[----:B------:R-:W-:Y:S02]  /*0d50*/  MOV R0, 0xd70 ;  /* 0x00000d7000007802 */ /* 0x000fe40000000f00 */
[----:B------:R-:W-:Y:S05]  /*0d60*/  CALL.REL.NOINC `($__internal_4_$__cuda_sm20_div_rn_f64_full) ;  /* 0x000041b000007944 */ /* 0x000fea0003c00000 */
.L_x_3444:
[----:B------:R-:W-:Y:S05]  /*0d70*/  BSYNC B2 ;  /* 0x0000000000027941 */ /* 0x000fea0003800000 */
.L_x_3443:
[----:B------:R-:W-:Y:S02]  /*0d80*/  IMAD.MOV.U32 R28, RZ, RZ, R2 ;  /* 0x000000ffff1c7224 */ /* 0x000fe400078e0002 */
[----:B------:R-:W-:Y:S02]  /*0d90*/  IMAD.MOV.U32 R29, RZ, RZ, R3 ;  /* 0x000000ffff1d7224 */ /* 0x000fe400078e0003 */
.L_x_3442:
[----:B------:R-:W-:Y:S05]  /*0da0*/  BSYNC B1 ;  /* 0x0000000000017941 */ /* 0x000fea0003800000 */
.L_x_3441:
[----:B------:R-:W2:Y:S01]  /*0db0*/  DMUL R18, R18, c[0x0][0x168] ;  /* 0x00005a0012127a28 */ /* 0x000ea20000000000 */
[----:B0-----:R-:W-:Y:S01]  /*0dc0*/  IMAD.MOV.U32 R2, RZ, RZ, 0x652b82fe ;  /* 0x652b82feff027424 */ /* 0x001fe200078e00ff */
[----:B------:R-:W-:Y:S01]  /*0dd0*/  MOV R16, 0x69ce2bdf ;  /* 0x69ce2bdf00107802 */ /* 0x000fe20000000f00 */
[----:B------:R-:W-:Y:S01]  /*0de0*/  IMAD.MOV.U32 R3, RZ, RZ, 0x3ff71547 ;  /* 0x3ff71547ff037424 */ /* 0x000fe200078e00ff */
[----:B------:R-:W-:Y:S01]  /*0df0*/  BSSY B0, `(.L_x_3445) ;  /* 0x0000022000007945 */ /* 0x000fe20003800000 */
[----:B------:R-:W-:Y:S01]  /*0e00*/  IMAD.MOV.U32 R17, RZ, RZ, 0x3e5ade15 ;  /* 0x3e5ade15ff117424 */ /* 0x000fe200078e00ff */
[----:B--2---:R-:W-:-:S04]  /*0e10*/  DSETP.GT.AND P2, PT, R18, c[0x0][0x170], PT ;  /* 0x00005c001200762a */ /* 0x004fc80003f44000 */
        /* <DEDUP_REMOVED lines=31> */
.L_x_3446:
[----:B------:R-:W-:Y:S05]  /*1010*/  BSYNC B0 ;  /* 0x0000000000007941 */ /* 0x000fea0003800000 */
.L_x_3445:
        /* <DEDUP_REMOVED lines=23> */
.L_x_3450:
[----:B------:R-:W-:Y:S05]  /*1190*/  BSYNC B2 ;  /* 0x0000000000027941 */ /* 0x000fea0003800000 */
.L_x_3449:
[----:B------:R-:W-:Y:S02]  /*11a0*/  IMAD.MOV.U32 R30, RZ, RZ, R2 ;  /* 0x000000ffff1e7224 */ /* 0x000fe400078e0002 */
[----:B------:R-:W-:Y:S02]  /*11b0*/  IMAD.MOV.U32 R31, RZ, RZ, R3 ;  /* 0x000000ffff1f7224 */ /* 0x000fe400078e0003 */
.L_x_3448:
[----:B------:R-:W-:Y:S05]  /*11c0*/  BSYNC B1 ;  /* 0x0000000000017941 */ /* 0x000fea0003800000 */
.L_x_3447:
[----:B------:R-:W2:Y:S01]  /*11d0*/  DMUL R12, R12, c[0x0][0x168] ;  /* 0x00005a000c0c7a28 */ /* 0x000ea20000000000 */
[----:B0-----:R-:W-:Y:S01]  /*11e0*/  MOV R2, 0x652b82fe ;  /* 0x652b82fe00027802 */ /* 0x001fe20000000f00 */
[----:B------:R-:W-:Y:S01]  /*11f0*/  IMAD.MOV.U32 R3, RZ, RZ, 0x3ff71547 ;  /* 0x3ff71547ff037424 */ /* 0x000fe200078e00ff */
[----:B------:R-:W-:Y:S01]  /*1200*/  BSSY B0, `(.L_x_3451) ;  /* 0x0000023000007945 */ /* 0x000fe20003800000 */
[----:B------:R-:W-:Y:S02]  /*1210*/  IMAD.MOV.U32 R16, RZ, RZ, 0x69ce2bdf ;  /* 0x69ce2bdfff107424 */ /* 0x000fe400078e00ff */
[----:B------:R-:W-:Y:S01]  /*1220*/  IMAD.MOV.U32 R17, RZ, RZ, 0x3e5ade15 ;  /* 0x3e5ade15ff117424 */ /* 0x000fe200078e00ff */
[----:B--2---:R-:W-:-:S03]  /*1230*/  DSETP.GT.AND P2, PT, R12, c[0x0][0x170], PT ;  /* 0x00005c000c00762a */ /* 0x004fc60003f44000 */
        /* <DEDUP_REMOVED lines=31> */
.L_x_3452:
[----:B------:R-:W-:Y:S05]  /*1430*/  BSYNC B0 ;  /* 0x0000000000007941 */ /* 0x000fea0003800000 */
.L_x_3451:
        /* <DEDUP_REMOVED lines=23> */
.L_x_3456:
[----:B------:R-:W-:Y:S05]  /*15b0*/  BSYNC B2 ;  /* 0x0000000000027941 */ /* 0x000fea0003800000 */
.L_x_3455:
[----:B------:R-:W-:Y:S01]  /*15c0*/  MOV R24, R2 ;  /* 0x0000000200187202 */ /* 0x000fe20000000f00 */
[----:B------:R-:W-:Y:S02]  /*15d0*/  IMAD.MOV.U32 R25, RZ, RZ, R3 ;  /* 0x000000ffff197224 */ /* 0x000fe400078e0003 */
.L_x_3454:
[----:B------:R-:W-:Y:S05]  /*15e0*/  BSYNC B1 ;  /* 0x0000000000017941 */ /* 0x000fea0003800000 */
.L_x_3453:
[----:B------:R-:W2:Y:S01]  /*15f0*/  DMUL R14, R14, c[0x0][0x168] ;  /* 0x00005a000e0e7a28 */ /* 0x000ea20000000000 */
        /* <DEDUP_REMOVED lines=37> */
.L_x_3458:
[----:B------:R-:W-:Y:S05]  /*1850*/  BSYNC B0 ;  /* 0x0000000000007941 */ /* 0x000fea0003800000 */
.L_x_3457:
        /* <DEDUP_REMOVED lines=23> */
.L_x_3462:
[----:B------:R-:W-:Y:S05]  /*19d0*/  BSYNC B2 ;  /* 0x0000000000027941 */ /* 0x000fea0003800000 */
.L_x_3461:
[----:B------:R-:W-:Y:S02]  /*19e0*/  IMAD.MOV.U32 R26, RZ, RZ, R2 ;  /* 0x000000ffff1a7224 */ /* 0x000fe400078e0002 */
[----:B------:R-:W-:Y:S02]  /*19f0*/  IMAD.MOV.U32 R27, RZ, RZ, R3 ;  /* 0x000000ffff1b7224 */ /* 0x000fe400078e0003 */
.L_x_3460:
[----:B------:R-:W-:Y:S05]  /*1a00*/  BSYNC B1 ;  /* 0x0000000000017941 */ /* 0x000fea0003800000 */
.L_x_3459:
        /* <DEDUP_REMOVED lines=38> */
.L_x_3464:
[----:B------:R-:W-:Y:S05]  /*1c70*/  BSYNC B0 ;  /* 0x0000000000007941 */ /* 0x000fea0003800000 */
.L_x_3463:
        /* <DEDUP_REMOVED lines=23> */
.L_x_3468:
[----:B------:R-:W-:Y:S05]  /*1df0*/  BSYNC B2 ;  /* 0x0000000000027941 */ /* 0x000fea0003800000 */
.L_x_3467:
[----:B------:R-:W-:Y:S02]  /*1e00*/  IMAD.MOV.U32 R20, RZ, RZ, R2 ;  /* 0x000000ffff147224 */ /* 0x000fe400078e0002 */
[----:B------:R-:W-:Y:S02]  /*1e10*/  IMAD.MOV.U32 R21, RZ, RZ, R3 ;  /* 0x000000ffff157224 */ /* 0x000fe400078e0003 */
.L_x_3466:
[----:B------:R-:W-:Y:S05]  /*1e20*/  BSYNC B1 ;  /* 0x0000000000017941 */ /* 0x000fea0003800000 */
.L_x_3465:
        /* <DEDUP_REMOVED lines=38> */
.L_x_3470:
[----:B------:R-:W-:Y:S05]  /*2090*/  BSYNC B0 ;  /* 0x0000000000007941 */ /* 0x000fea0003800000 */
.L_x_3469:
        /* <DEDUP_REMOVED lines=23> */
.L_x_3474:
[----:B------:R-:W-:Y:S05]  /*2210*/  BSYNC B2 ;  /* 0x0000000000027941 */ /* 0x000fea0003800000 */
.L_x_3473:
[----:B------:R-:W-:Y:S01]  /*2220*/  MOV R22, R2 ;  /* 0x0000000200167202 */ /* 0x000fe20000000f00 */
[----:B------:R-:W-:Y:S02]  /*2230*/  IMAD.MOV.U32 R23, RZ, RZ, R3 ;  /* 0x000000ffff177224 */ /* 0x000fe400078e0003 */
.L_x_3472:
[----:B------:R-:W-:Y:S05]  /*2240*/  BSYNC B1 ;  /* 0x0000000000017941 */ /* 0x000fea0003800000 */
.L_x_3471:
[----:B------:R-:W2:Y:S01]  /*2250*/  S2R R0, SR_CTAID.X ;  /* 0x0000000000007919 */ /* 0x000ea20000002500 */
[----:B0-----:R-:W-:-:S03]  /*2260*/  IMAD.MOV.U32 R3, RZ, RZ, 0x8 ;  /* 0x00000008ff037424 */ /* 0x001fc600078e00ff */
[----:B------:R-:W0:Y:S01]  /*2270*/  S2R R5, SR_TID.X ;  /* 0x0000000000057919 */ /* 0x000e220000002100 */
[----:B--2---:R-:W-:-:S04]  /*2280*/  IMAD.SHL.U32 R0, R0, 0x400, RZ ;  /* 0x0000040000007824 */ /* 0x004fc800078e00ff */
[----:B------:R-:W-:-:S06]  /*2290*/  IMAD.WIDE.U32 R2, R0, R3, c[0x0][0x180] ;  /* 0x0000600000027625 */ /* 0x000fcc00078e0003 */
[----:B0-----:R-:W-:-:S05]  /*22a0*/  IMAD.WIDE R2, R5, 0x10, R2 ;  /* 0x0000001005027825 */ /* 0x001fca00078e0202 */
[----:B------:R-:W-:Y:S04]  /*22b0*/  STG.E.128 [R2.64], R32 ;  /* 0x0000002002007986 */ /* 0x000fe8000c101d04 */
[----:B------:R-:W-:Y:S04]  /*22c0*/  STG.E.128 [R2.64+0x800], R28 ;  /* 0x0008001c02007986 */ /* 0x000fe8000c101d04 */
[----:B------:R-:W-:Y:S04]  /*22d0*/  STG.E.128 [R2.64+0x1000], R24 ;  /* 0x0010001802007986 */ /* 0x000fe8000c101d04 */
[----:B------:R-:W-:Y:S01]  /*22e0*/  STG.E.128 [R2.64+0x1800], R20 ;  /* 0x0018001402007986 */ /* 0x000fe2000c101d04 */
[----:B------:R-:W-:Y:S05]  /*22f0*/  EXIT ;  /* 0x000000000000794d */ /* 0x000fea0003800000 */
.L_x_3426:
[----:B------:R-:W0:Y:S01]  /*2300*/  S2R R0, SR_TID.X ;  /* 0x0000000000007919 */ /* 0x000e220000002100 */
[----:B------:R-:W-:Y:S01]  /*2310*/  CS2R R2, SRZ ;  /* 0x0000000000027805 */ /* 0x000fe2000001ff00 */
[----:B------:R-:W-:Y:S01]  /*2320*/  CS2R R34, SRZ ;  /* 0x0000000000227805 */ /* 0x000fe2000001ff00 */
[----:B0-----:R-:W-:-:S13]  /*2330*/  ISETP.GE.AND P0, PT, R0, R25, PT ;  /* 0x000000190000720c */ /* 0x001fda0003f06270 */
[----:B------:R-:W-:Y:S01]  /*2340*/  @!P0 IMAD.IADD R8, R24, 0x1, R0 ;  /* 0x0000000118088824 */ /* 0x000fe200078e0200 */
[----:B------:R-:W-:Y:S01]  /*2350*/  @!P0 IADD3 R0, R0, 0x80, RZ ;  /* 0x0000008000008810 */ /* 0x000fe20007ffe0ff */
[----:B------:R-:W-:Y:S01]  /*2360*/  CS2R R42, SRZ ;  /* 0x00000000002a7805 */ /* 0x000fe2000001ff00 */
[----:B------:R-:W-:Y:S01]  /*2370*/  CS2R R32, SRZ ;  /* 0x0000000000207805 */ /* 0x000fe2000001ff00 */
[----:B------:R-:W-:Y:S01]  /*2380*/  @!P0 IMAD.MOV.U32 R9, RZ, RZ, 0x8 ;  /* 0x00000008ff098424 */ /* 0x000fe200078e00ff */
[----:B------:R-:W-:Y:S01]  /*2390*/  ISETP.GE.AND P5, PT, R0, R25, PT ;  /* 0x000000190000720c */ /* 0x000fe20003fa6270 */
[----:B------:R-:W-:Y:S02]  /*23a0*/  CS2R R26, SRZ ;  /* 0x00000000001a7805 */ /* 0x000fe4000001ff00 */
[----:B------:R-:W-:-:S04]  /*23b0*/  @!P0 IMAD.WIDE.U32 R6, R8, R9, c[0x0][0x188] ;  /* 0x0000620008068625 */ /* 0x000fc800078e0009 */
[----:B------:R-:W-:Y:S01]  /*23c0*/  @!P0 IMAD.WIDE.U32 R8, R8, R9, c[0x0][0x190] ;  /* 0x0000640008088625 */ /* 0x000fe200078e0009 */
[----:B------:R0:W5:Y:S01]  /*23d0*/  @!P0 LDG.E.64 R34, [R6.64] ;  /* 0x0000000406228981 */ /* 0x000162000c1e1b00 */
[----:B------:R-:W-:Y:S01]  /*23e0*/  CS2R R28, SRZ ;  /* 0x00000000001c7805 */ /* 0x000fe2000001ff00 */
[----:B------:R-:W-:Y:S01]  /*23f0*/  CS2R R30, SRZ ;  /* 0x00000000001e7805 */ /* 0x000fe2000001ff00 */
[----:B------:R-:W-:Y:S01]  /*2400*/  CS2R R22, SRZ ;  /* 0x0000000000167805 */ /* 0x000fe2000001ff00 */
[----:B------:R1:W5:Y:S01]  /*2410*/  @!P0 LDG.E.64 R2, [R8.64] ;  /* 0x0000000408028981 */ /* 0x000362000c1e1b00 */
[----:B------:R-:W-:Y:S01]  /*2420*/  @!P5 IMAD.IADD R14, R24, 0x1, R0 ;  /* 0x00000001180ed824 */ /* 0x000fe200078e0200 */
[----:B------:R-:W-:-:S04]  /*2430*/  @!P5 IADD3 R0, R0, 0x80, RZ ;  /* 0x000000800000d810 */ /* 0x000fc80007ffe0ff */
[----:B------:R-:W-:-:S13]  /*2440*/  ISETP.GE.AND P6, PT, R0, R25, PT ;  /* 0x000000190000720c */ /* 0x000fda0003fc6270 */
[----:B------:R-:W-:Y:S02]  /*2450*/  @!P6 IADD3 R18, R24, R0, RZ ;  /* 0x000000001812e210 */ /* 0x000fe40007ffe0ff */
[----:B------:R-:W-:-:S04]  /*2460*/  @!P6 IADD3 R0, R0, 0x80, RZ ;  /* 0x000000800000e810 */ /* 0x000fc80007ffe0ff */
[----:B------:R-:W-:-:S13]  /*2470*/  ISETP.GE.AND P1, PT, R0, R25, PT ;  /* 0x000000190000720c */ /* 0x000fda0003f26270 */
[----:B------:R-:W-:Y:S01]  /*2480*/  @!P1 IMAD.IADD R11, R24, 0x1, R0 ;  /* 0x00000001180b9824 */ /* 0x000fe200078e0200 */
[----:B------:R-:W-:-:S04]  /*2490*/  @!P1 IADD3 R0, R0, 0x80, RZ ;  /* 0x0000008000009810 */ /* 0x000fc80007ffe0ff */
[----:B------:R-:W-:-:S13]  /*24a0*/  ISETP.GE.AND P2, PT, R0, R25, PT ;  /* 0x000000190000720c */ /* 0x000fda0003f46270 */
[----:B------:R-:W-:Y:S01]  /*24b0*/  @!P2 IMAD.IADD R10, R24, 0x1, R0 ;  /* 0x00000001180aa824 */ /* 0x000fe200078e0200 */
[----:B------:R-:W-:-:S04]  /*24c0*/  @!P2 IADD3 R0, R0, 0x80, RZ ;  /* 0x000000800000a810 */ /* 0x000fc80007ffe0ff */
[----:B------:R-:W-:Y:S01]  /*24d0*/  ISETP.GE.AND P3, PT, R0, R25, PT ;  /* 0x000000190000720c */ /* 0x000fe20003f66270 */
[----:B------:R-:W-:-:S12]  /*24e0*/  @!P5 IMAD.MOV.U32 R15, RZ, RZ, 0x8 ;  /* 0x00000008ff0fd424 */ /* 0x000fd800078e00ff */
[----:B------:R-:W-:Y:S02]  /*24f0*/  @!P3 IADD3 R4, R24, R0, RZ ;  /* 0x000000001804b210 */ /* 0x000fe40007ffe0ff */
[----:B------:R-:W-:-:S04]  /*2500*/  @!P3 IADD3 R0, R0, 0x80, RZ ;  /* 0x000000800000b810 */ /* 0x000fc80007ffe0ff */
[----:B------:R-:W-:Y:S01]  /*2510*/  ISETP.GE.AND P4, PT, R0, R25, PT ;  /* 0x000000190000720c */ /* 0x000fe20003f86270 */
[----:B------:R-:W-:-:S04]  /*2520*/  @!P5 IMAD.WIDE.U32 R12, R14, R15, c[0x0][0x188] ;  /* 0x000062000e0cd625 */ /* 0x000fc800078e000f */
[----:B------:R-:W-:Y:S01]  /*2530*/  @!P5 IMAD.WIDE.U32 R14, R14, R15, c[0x0][0x190] ;  /* 0x000064000e0ed625 */ /* 0x000fe200078e000f */
[----:B------:R2:W5:Y:S03]  /*2540*/  @!P5 LDG.E.64 R42, [R12.64] ;  /* 0x000000040c2ad981 */ /* 0x000566000c1e1b00 */
[----:B------:R-:W-:Y:S01]  /*2550*/  @!P6 IMAD.MOV.U32 R19, RZ, RZ, 0x8 ;  /* 0x00000008ff13e424 */ /* 0x000fe200078e00ff */
[----:B------:R3:W5:Y:S03]  /*2560*/  @!P5 LDG.E.64 R32, [R14.64] ;  /* 0x000000040e20d981 */ /* 0x000766000c1e1b00 */
[----:B------:R-:W-:Y:S01]  /*2570*/  @!P4 IMAD.IADD R5, R24, 0x1, R0 ;  /* 0x000000011805c824 */ /* 0x000fe200078e0200 */
[----:B------:R-:W-:-:S04]  /*2580*/  @!P4 IADD3 R0, R0, 0x80, RZ ;  /* 0x000000800000c810 */ /* 0x000fc80007ffe0ff */
[----:B------:R-:W-:Y:S01]  /*2590*/  ISETP.GE.AND P5, PT, R0, R25, PT ;  /* 0x000000190000720c */ /* 0x000fe20003fa6270 */
[----:B------:R-:W-:-:S04]  /*25a0*/  @!P6 IMAD.WIDE.U32 R16, R18, R19, c[0x0][0x188] ;  /* 0x000062001210e625 */ /* 0x000fc800078e0013 */
[----:B------:R-:W-:Y:S01]  /*25b0*/  @!P6 IMAD.WIDE.U32 R18, R18, R19, c[0x0][0x190] ;  /* 0x000064001212e625 */ /* 0x000fe200078e0013 */
[----:B-1----:R-:W-:Y:S01]  /*25c0*/  CS2R R8, SRZ ;  /* 0x0000000000087805 */ /* 0x002fe2000001ff00 */
[----:B0-----:R-:W-:Y:S01]  /*25d0*/  CS2R R6, SRZ ;  /* 0x0000000000067805 */ /* 0x001fe2000001ff00 */
[----:B------:R0:W5:Y:S01]  /*25e0*/  @!P6 LDG.E.64 R28, [R16.64] ;  /* 0x00000004101ce981 */ /* 0x000162000c1e1b00 */
[----:B------:R-:W-:Y:S02]  /*25f0*/  @!P2 IMAD.MOV.U32 R45, RZ, RZ, 0x8 ;  /* 0x00000008ff2da424 */ /* 0x000fe400078e00ff */
[----:B------:R-:W-:Y:S01]  /*2600*/  @!P1 IMAD.MOV.U32 R36, RZ, RZ, 0x8 ;  /* 0x00000008ff249424 */ /* 0x000fe200078e00ff */
[----:B------:R1:W5:Y:S01]  /*2610*/  @!P6 LDG.E.64 R26, [R18.64] ;  /* 0x00000004121ae981 */ /* 0x000362000c1e1b00 */
[----:B------:R-:W-:Y:S01]  /*2620*/  @!P2 IMAD.WIDE.U32 R40, R10, R45, c[0x0][0x188] ;  /* 0x000062000a28a625 */ /* 0x000fe200078e002d */
[----:B------:R-:W-:-:S03]  /*2630*/  @!P5 IADD3 R0, R24, R0, RZ ;  /* 0x000000001800d210 */ /* 0x000fc60007ffe0ff */
[----:B------:R-:W-:Y:S01]  /*2640*/  @!P1 IMAD.WIDE.U32 R38, R11, R36, c[0x0][0x188] ;  /* 0x000062000b269625 */ /* 0x000fe200078e0024 */
[----:B------:R-:W-:Y:S01]  /*2650*/  CS2R R20, SRZ ;  /* 0x0000000000147805 */ /* 0x000fe2000001ff00 */
[----:B------:R4:W5:Y:S02]  /*2660*/  @!P2 LDG.E.64 R6, [R40.64] ;  /* 0x000000042806a981 */ /* 0x000964000c1e1b00 */
[----:B------:R-:W-:-:S04]  /*2670*/  @!P2 IMAD.WIDE.U32 R44, R10, R45, c[0x0][0x190] ;  /* 0x000064000a2ca625 */ /* 0x000fc800078e002d */
[----:B------:R-:W-:Y:S01]  /*2680*/  @!P3 IMAD.MOV.U32 R37, RZ, RZ, 0x8 ;  /* 0x00000008ff25b424 */ /* 0x000fe200078e00ff */
[----:B------:R0:W5:Y:S01]  /*2690*/  @!P1 LDG.E.64 R30, [R38.64] ;  /* 0x00000004261e9981 */ /* 0x000162000c1e1b00 */
[----:B-1----:R-:W-:-:S04]  /*26a0*/  @!P1 IMAD.WIDE.U32 R18, R11, R36, c[0x0][0x190] ;  /* 0x000064000b129625 */ /* 0x002fc800078e0024 */
[----:B------:R-:W-:Y:S01]  /*26b0*/  @!P4 IMAD.MOV.U32 R48, RZ, RZ, 0x8 ;  /* 0x00000008ff30c424 */ /* 0x000fe200078e00ff */
[----:B------:R1:W5:Y:S01]  /*26c0*/  @!P1 LDG.E.64 R22, [R18.64] ;  /* 0x0000000412169981 */ /* 0x000362000c1e1b00 */
[----:B------:R-:W-:Y:S01]  /*26d0*/  @!P5 IMAD.MOV.U32 R49, RZ, RZ, 0x8 ;  /* 0x00000008ff31d424 */ /* 0x000fe200078e00ff */
[----:B------:R-:W-:Y:S01]  /*26e0*/  CS2R R10, SRZ ;  /* 0x00000000000a7805 */ /* 0x000fe2000001ff00 */
[CC--:B------:R-:W-:Y:S01]  /*26f0*/  @!P3 IMAD.WIDE.U32 R46, R4.reuse, R37.reuse, c[0x0][0x188] ;  /* 0x00006200042eb625 */ /* 0x0c0fe200078e0025 */
[----:B------:R4:W5:Y:S01]  /*2700*/  @!P2 LDG.E.64 R8, [R44.64] ;  /* 0x000000042c08a981 */ /* 0x000962000c1e1b00 */
[----:B--2---:R-:W-:Y:S01]  /*2710*/  CS2R R12, SRZ ;  /* 0x00000000000c7805 */ /* 0x004fe2000001ff00 */
[----:B---3--:R-:W-:Y:S01]  /*2720*/  CS2R R14, SRZ ;  /* 0x00000000000e7805 */ /* 0x008fe2000001ff00 */
[----:B0-----:R-:W-:Y:S01]  /*2730*/  CS2R R16, SRZ ;  /* 0x0000000000107805 */ /* 0x001fe2000001ff00 */
[----:B------:R-:W-:Y:S01]  /*2740*/  @!P3 IMAD.WIDE.U32 R36, R4, R37, c[0x0][0x190] ;  /* 0x000064000424b625 */ /* 0x000fe200078e0025 */
[----:B------:R0:W5:Y:S01]  /*2750*/  @!P3 LDG.E.64 R20, [R46.64] ;  /* 0x000000042e14b981 */ /* 0x000162000c1e1b00 */
[----:B-1----:R-:W-:-:S02]  /*2760*/  CS2R R18, SRZ ;  /* 0x0000000000127805 */ /* 0x002fc4000001ff00 */
[CC--:B------:R-:W-:Y:S01]  /*2770*/  @!P4 IMAD.WIDE.U32 R38, R5.reuse, R48.reuse, c[0x0][0x188] ;  /* 0x000062000526c625 */ /* 0x0c0fe200078e0030 */
[----:B------:R0:W5:Y:S03]  /*2780*/  @!P3 LDG.E.64 R10, [R36.64] ;  /* 0x00000004240ab981 */ /* 0x000166000c1e1b00 */
[----:B----4-:R-:W-:Y:S01]  /*2790*/  @!P4 IMAD.WIDE.U32 R44, R5, R48, c[0x0][0x190] ;  /* 0x00006400052cc625 */ /* 0x010fe200078e0030 */
[----:B------:R0:W5:Y:S03]  /*27a0*/  @!P4 LDG.E.64 R12, [R38.64] ;  /* 0x00000004260cc981 */ /* 0x000166000c1e1b00 */
[CC--:B------:R-:W-:Y:S01]  /*27b0*/  @!P5 IMAD.WIDE.U32 R4, R0.reuse, R49.reuse, c[0x0][0x188] ;  /* 0x000062000004d625 */ /* 0x0c0fe200078e0031 */
[----:B------:R0:W5:Y:S03]  /*27c0*/  @!P4 LDG.E.64 R14, [R44.64] ;  /* 0x000000042c0ec981 */ /* 0x000166000c1e1b00 */
[----:B------:R-:W-:Y:S01]  /*27d0*/  @!P5 IMAD.WIDE.U32 R40, R0, R49, c[0x0][0x190] ;  /* 0x000064000028d625 */ /* 0x000fe200078e0031 */
[----:B------:R0:W5:Y:S04]  /*27e0*/  @!P5 LDG.E.64 R16, [R4.64] ;  /* 0x000000040410d981 */ /* 0x000168000c1e1b00 */
[----:B------:R0:W5:Y:S01]  /*27f0*/  @!P5 LDG.E.64 R18, [R40.64] ;  /* 0x000000042812d981 */ /* 0x000162000c1e1b00 */
[----:B------:R-:W-:Y:S01]  /*2800*/  BSSY B1, `(.L_x_3475) ;  /* 0x0000043000017945 */ /* 0x000fe20003800000 */
[----:B------:R-:W-:Y:S05]  /*2810*/  @P0 BRA `(.L_x_3476) ;  /* 0x0000041000000947 */ /* 0x000fea0003800000 */
[----:B-----5:R-:W1:Y:S01]  /*2820*/  DMUL R2, R2, c[0x0][0x168] ;  /* 0x00005a0002027a28 */ /* 0x020e620000000000 */
[----:B0-----:R-:W-:Y:S01]  /*2830*/  IMAD.MOV.U32 R4, RZ, RZ, 0x652b82fe ;  /* 0x652b82feff047424 */ /* 0x001fe200078e00ff */
[----:B------:R-:W-:Y:S01]  /*2840*/  BSSY B0, `(.L_x_3477) ;  /* 0x0000025000007945 */ /* 0x000fe20003800000 */
[----:B------:R-:W-:-:S02]  /*2850*/  IMAD.MOV.U32 R5, RZ, RZ, 0x3ff71547 ;  /* 0x3ff71547ff057424 */ /* 0x000fc400078e00ff */
[----:B------:R-:W-:Y:S01]  /*2860*/  IMAD.MOV.U32 R40, RZ, RZ, 0x69ce2bdf ;  /* 0x69ce2bdfff287424 */ /* 0x000fe200078e00ff */
[----:B-1----:R-:W-:Y:S01]  /*2870*/  DSETP.GT.AND P2, PT, R2, c[0x0][0x170], PT ;  /* 0x00005c000200762a */ /* 0x002fe20003f44000 */
        /* <DEDUP_REMOVED lines=32> */
[----:B------:R0:W1:-:S06]  /*2a80*/  @!P0 DMUL R36, R2, R4 ;  /* 0x0000000402248228 */ /* 0x00004c0000000000 */
.L_x_3478:
[----:B------:R-:W-:Y:S05]  /*2a90*/  BSYNC B0 ;  /* 0x0000000000007941 */ /* 0x000fea0003800000 */
.L_x_3477:
[----:B------:R-:W-:Y:S05]  /*2aa0*/  @P2 BRA `(.L_x_3476) ;  /* 0x0000018000002947 */ /* 0x000fea0003800000 */
[----:B-1----:R-:W1:Y:S01]  /*2ab0*/  DADD R40, R36, 1 ;  /* 0x3ff0000024287429 */ /* 0x002e620000000000 */
[----:B0-----:R-:W-:Y:S01]  /*2ac0*/  MOV R2, 0x1 ;  /* 0x0000000100027802 */ /* 0x001fe20000000f00 */
        /* <DEDUP_REMOVED lines=19> */
.L_x_3480:
[----:B------:R-:W-:Y:S05]  /*2c00*/  BSYNC B2 ;  /* 0x0000000000027941 */ /* 0x000fea0003800000 */
.L_x_3479:
[----:B------:R-:W-:Y:S02]  /*2c10*/  IMAD.MOV.U32 R34, RZ, RZ, R2 ;  /* 0x000000ffff227224 */ /* 0x000fe400078e0002 */
[----:B------:R-:W-:Y:S02]  /*2c20*/  IMAD.MOV.U32 R35, RZ, RZ, R3 ;  /* 0x000000ffff237224 */ /* 0x000fe400078e0003 */
.L_x_3476:
[----:B------:R-:W-:Y:S05]  /*2c30*/  BSYNC B1 ;  /* 0x0000000000017941 */ /* 0x000fea0003800000 */
.L_x_3475:
        /* <DEDUP_REMOVED lines=36> */
[----:B------:R-:W-:Y:S01]  /*2e80*/  @!P0 IMAD.MOV.U32 R32, RZ, RZ, RZ ;  /* 0x000000ffff208224 */ /* 0x000fe200078e00ff */
[----:B------:R-:W-:Y:S02]  /*2e90*/  FSEL R5, R5, RZ, P1 ;  /* 0x000000ff05057208 */ /* 0x000fe40000800000 */
[----:B------:R-:W-:-:S05]  /*2ea0*/  @!P0 SHF.R.S32.HI R3, RZ, 0x1, R0 ;  /* 0x00000001ff038819 */ /* 0x000fca0000011400 */
[----:B------:R-:W-:Y:S01]  /*2eb0*/  @!P0 IMAD.IADD R2, R2, 0x1, -R3 ;  /* 0x0000000102028824 */ /* 0x000fe200078e0a03 */
[----:B------:R-:W-:-:S04]  /*2ec0*/  @!P0 LEA R3, R3, R37, 0x14 ;  /* 0x0000002503038211 */ /* 0x000fc800078ea0ff */
[----:B------:R-:W-:Y:S01]  /*2ed0*/  @!P0 LEA R33, R2, 0x3ff00000, 0x14 ;  /* 0x3ff0000002218811 */ /* 0x000fe200078ea0ff */
[----:B------:R-:W-:-:S06]  /*2ee0*/  @!P0 IMAD.MOV.U32 R2, RZ, RZ, R36 ;  /* 0x000000ffff028224 */ /* 0x000fcc00078e0024 */
[----:B------:R0:W1:-:S06]  /*2ef0*/  @!P0 DMUL R4, R2, R32 ;  /* 0x0000002002048228 */ /* 0x00004c0000000000 */
.L_x_3484:
[----:B------:R-:W-:Y:S05]  /*2f00*/  BSYNC B0 ;  /* 0x0000000000007941 */ /* 0x000fea0003800000 */
.L_x_3483:
        /* <DEDUP_REMOVED lines=22> */
.L_x_3486:
[----:B------:R-:W-:Y:S05]  /*3070*/  BSYNC B2 ;  /* 0x0000000000027941 */ /* 0x000fea0003800000 */
.L_x_3485:
[----:B------:R-:W-:Y:S01]  /*3080*/  MOV R42, R2 ;  /* 0x00000002002a7202 */ /* 0x000fe20000000f00 */
[----:B------:R-:W-:Y:S02]  /*3090*/  IMAD.MOV.U32 R43, RZ, RZ, R3 ;  /* 0x000000ffff2b7224 */ /* 0x000fe400078e0003 */
.L_x_3482:
[----:B------:R-:W-:Y:S05]  /*30a0*/  BSYNC B1 ;  /* 0x0000000000017941 */ /* 0x000fea0003800000 */
.L_x_3481:
        /* <DEDUP_REMOVED lines=9> */
[----:B-1----:R-:W-:Y:S01]  /*3140*/  IMAD.MOV.U32 R36, RZ, RZ, 0x69ce2bdf ;  /* 0x69ce2bdfff247424 */ /* 0x002fe200078e00ff */
[----:B--2---:R-:W-:Y:S01]  /*3150*/  DSETP.GT.AND P2, PT, R26, c[0x0][0x170], PT ;  /* 0x00005c001a00762a */ /* 0x004fe20003f44000 */
        /* <DEDUP_REMOVED lines=28> */
[----:B------:R-:W-:Y:S02]  /*3320*/  @!P0 IMAD.IADD R2, R2, 0x1, -R3 ;  /* 0x0000000102028824 */ /* 0x000fe400078e0a03 */
[----:B------:R-:W-:-:S03]  /*3330*/  @!P0 IMAD R3, R3, 0x100000, R33 ;  /* 0x0010000003038824 */ /* 0x000fc600078e0221 */
[----:B------:R-:W-:Y:S01]  /*3340*/  @!P0 LEA R27, R2, 0x3ff00000, 0x14 ;  /* 0x3ff00000021b8811 */ /* 0x000fe200078ea0ff */
[----:B------:R-:W-:-:S06]  /*3350*/  @!P0 IMAD.MOV.U32 R2, RZ, RZ, R32 ;  /* 0x000000ffff028224 */ /* 0x000fcc00078e0020 */
[----:B------:R0:W1:-:S06]  /*3360*/  @!P0 DMUL R4, R2, R26 ;  /* 0x0000001a02048228 */ /* 0x00004c0000000000 */
.L_x_3490:
[----:B------:R-:W-:Y:S05]  /*3370*/  BSYNC B0 ;  /* 0x0000000000007941 */ /* 0x000fea0003800000 */
.L_x_3489:
        /* <DEDUP_REMOVED lines=22> */
.L_x_3492:
[----:B------:R-:W-:Y:S05]  /*34e0*/  BSYNC B2 ;  /* 0x0000000000027941 */ /* 0x000fea0003800000 */
.L_x_3491:
[----:B------:R-:W-:Y:S02]  /*34f0*/  IMAD.MOV.U32 R28, RZ, RZ, R2 ;  /* 0x000000ffff1c7224 */ /* 0x000fe400078e0002 */
[----:B------:R-:W-:Y:S02]  /*3500*/  IMAD.MOV.U32 R29, RZ, RZ, R3 ;  /* 0x000000ffff1d7224 */ /* 0x000fe400078e0003 */
.L_x_3488:
[----:B------:R-:W-:Y:S05]  /*3510*/  BSYNC B1 ;  /* 0x0000000000017941 */ /* 0x000fea0003800000 */
.L_x_3487:
        /* <DEDUP_REMOVED lines=44> */
.L_x_3496:
[----:B------:R-:W-:Y:S05]  /*37e0*/  BSYNC B0 ;  /* 0x0000000000007941 */ /* 0x000fea0003800000 */
.L_x_3495:
        /* <DEDUP_REMOVED lines=22> */
.L_x_3498:
[----:B------:R-:W-:Y:S05]  /*3950*/  BSYNC B2 ;  /* 0x0000000000027941 */ /* 0x000fea0003800000 */
.L_x_3497:
[----:B------:R-:W-:Y:S01]  /*3960*/  MOV R30, R2 ;  /* 0x00000002001e7202 */ /* 0x000fe20000000f00 */
[----:B------:R-:W-:Y:S02]  /*3970*/  IMAD.MOV.U32 R31, RZ, RZ, R3 ;  /* 0x000000ffff1f7224 */ /* 0x000fe400078e0003 */
.L_x_3494:
[----:B------:R-:W-:Y:S05]  /*3980*/  BSYNC B1 ;  /* 0x0000000000017941 */ /* 0x000fea0003800000 */
.L_x_3493:
        /* <DEDUP_REMOVED lines=44> */
.L_x_3502:
[----:B------:R-:W-:Y:S05]  /*3c50*/  BSYNC B0 ;  /* 0x0000000000007941 */ /* 0x000fea0003800000 */
.L_x_3501:
        /* <DEDUP_REMOVED lines=22> */
.L_x_3504:
[----:B------:R-:W-:Y:S05]  /*3dc0*/  BSYNC B2 ;  /* 0x0000000000027941 */ /* 0x000fea0003800000 */
.L_x_3503:
[----:B------:R-:W-:Y:S02]  /*3dd0*/  IMAD.MOV.U32 R6, RZ, RZ, R2 ;  /* 0x000000ffff067224 */ /* 0x000fe400078e0002 */
[----:B------:R-:W-:Y:S02]  /*3de0*/  IMAD.MOV.U32 R7, RZ, RZ, R3 ;  /* 0x000000ffff077224 */ /* 0x000fe400078e0003 */
.L_x_3500:
[----:B------:R-:W-:Y:S05]  /*3df0*/  BSYNC B1 ;  /* 0x0000000000017941 */ /* 0x000fea0003800000 */
.L_x_3499:
        /* <DEDUP_REMOVED lines=38> */
[----:B------:R-:W-:Y:S01]  /*4060*/  @!P0 IMAD.IADD R2, R2, 0x1, -R3 ;  /* 0x0000000102028824 */ /* 0x000fe200078e0a03 */
[----:B------:R-:W-:-:S04]  /*4070*/  @!P0 LEA R3, R3, R9, 0x14 ;  /* 0x0000000903038211 */ /* 0x000fc800078ea0ff */
[----:B------:R-:W-:Y:S01]  /*4080*/  @!P0 LEA R9, R2, 0x3ff00000, 0x14 ;  /* 0x3ff0000002098811 */ /* 0x000fe200078ea0ff */
[----:B------:R-:W-:Y:S02]  /*4090*/  @!P0 IMAD.MOV.U32 R2, RZ, RZ, R8 ;  /* 0x000000ffff028224 */ /* 0x000fe400078e0008 */
[----:B------:R-:W-:-:S06]  /*40a0*/  @!P0 IMAD.MOV.U32 R8, RZ, RZ, RZ ;  /* 0x000000ffff088224 */ /* 0x000fcc00078e00ff */
[----:B------:R0:W1:-:S06]  /*40b0*/  @!P0 DMUL R4, R2, R8 ;  /* 0x0000000802048228 */ /* 0x00004c0000000000 */
.L_x_3508:
[----:B------:R-:W-:Y:S05]  /*40c0*/  BSYNC B0 ;  /* 0x0000000000007941 */ /* 0x000fea0003800000 */
.L_x_3507:
        /* <DEDUP_REMOVED lines=22> */
.L_x_3510:
[----:B------:R-:W-:Y:S05]  /*4230*/  BSYNC B2 ;  /* 0x0000000000027941 */ /* 0x000fea0003800000 */
.L_x_3509:
[----:B------:R-:W-:Y:S01]  /*4240*/  MOV R20, R2 ;  /* 0x0000000200147202 */ /* 0x000fe20000000f00 */
[----:B------:R-:W-:Y:S02]  /*4250*/  IMAD.MOV.U32 R21, RZ, RZ, R3 ;  /* 0x000000ffff157224 */ /* 0x000fe400078e0003 */
.L_x_3506:
[----:B------:R-:W-:Y:S05]  /*4260*/  BSYNC B1 ;  /* 0x0000000000017941 */ /* 0x000fea0003800000 */
.L_x_3505:
        /* <DEDUP_REMOVED lines=44> */
.L_x_3514:
[----:B------:R-:W-:Y:S05]  /*4530*/  BSYNC B0 ;  /* 0x0000000000007941 */ /* 0x000fea0003800000 */
.L_x_3513:
        /* <DEDUP_REMOVED lines=22> */
.L_x_3516:
[----:B------:R-:W-:Y:S05]  /*46a0*/  BSYNC B2 ;  /* 0x0000000000027941 */ /* 0x000fea0003800000 */
.L_x_3515:
[----:B------:R-:W-:Y:S02]  /*46b0*/  IMAD.MOV.U32 R12, RZ, RZ, R2 ;  /* 0x000000ffff0c7224 */ /* 0x000fe400078e0002 */
[----:B------:R-:W-:Y:S02]  /*46c0*/  IMAD.MOV.U32 R13, RZ, RZ, R3 ;  /* 0x000000ffff0d7224 */ /* 0x000fe400078e0003 */
.L_x_3512:
[----:B------:R-:W-:Y:S05]  /*46d0*/  BSYNC B1 ;  /* 0x0000000000017941 */ /* 0x000fea0003800000 */
.L_x_3511:
        /* <DEDUP_REMOVED lines=44> */
.L_x_3520:
[----:B------:R-:W-:Y:S05]  /*49a0*/  BSYNC B0 ;  /* 0x0000000000007941 */ /* 0x000fea0003800000 */
.L_x_3519:
        /* <DEDUP_REMOVED lines=22> */
.L_x_3522:
[----:B------:R-:W-:Y:S05]  /*4b10*/  BSYNC B2 ;  /* 0x0000000000027941 */ /* 0x000fea0003800000 */
.L_x_3521:
[----:B------:R-:W-:Y:S01]  /*4b20*/  MOV R16, R2 ;  /* 0x0000000200107202 */ /* 0x000fe20000000f00 */
[----:B------:R-:W-:Y:S02]  /*4b30*/  IMAD.MOV.U32 R17, RZ, RZ, R3 ;  /* 0x000000ffff117224 */ /* 0x000fe400078e0003 */
.L_x_3518:
[----:B------:R-:W-:Y:S05]  /*4b40*/  BSYNC B1 ;  /* 0x0000000000017941 */ /* 0x000fea0003800000 */
.L_x_3517:
[----:B------:R-:W2:Y:S01]  /*4b50*/  S2R R0, SR_TID.X ;  /* 0x0000000000007919 */ /* 0x000ea20000002100 */
[----:B------:R-:W-:Y:S01]  /*4b60*/  BSSY B0, `(.L_x_3523) ;  /* 0x0000033000007945 */ /* 0x000fe20003800000 */
[----:B------:R-:W-:Y:S01]  /*4b70*/  BSSY B1, `(.L_x_3524) ;  /* 0x000002b000017945 */ /* 0x000fe20003800000 */
[----:B--2---:R-:W-:-:S13]  /*4b80*/  ISETP.GE.AND P0, PT, R0, R25, PT ;  /* 0x000000190000720c */ /* 0x004fda0003f06270 */
[----:B0----5:R-:W-:Y:S01]  /*4b90*/  @!P0 IMAD.IADD R2, R24, 0x1, R0 ;  /* 0x0000000118028824 */ /* 0x021fe200078e0200 */
[----:B------:R-:W-:Y:S01]  /*4ba0*/  @!P0 IADD3 R0, R0, 0x80, RZ ;  /* 0x0000008000008810 */ /* 0x000fe20007ffe0ff */
[----:B------:R-:W-:-:S04]  /*4bb0*/  @!P0 IMAD.MOV.U32 R3, RZ, RZ, 0x8 ;  /* 0x00000008ff038424 */ /* 0x000fc800078e00ff */
[----:B------:R-:W-:-:S05]  /*4bc0*/  @!P0 IMAD.WIDE.U32 R2, R2, R3, c[0x0][0x180] ;  /* 0x0000600002028625 */ /* 0x000fca00078e0003 */
[----:B------:R0:W-:Y:S01]  /*4bd0*/  @!P0 STG.E.64 [R2.64], R34 ;  /* 0x0000002202008986 */ /* 0x0001e2000c101b04 */
[----:B------:R-:W-:-:S13]  /*4be0*/  ISETP.GE.AND P0, PT, R0, R25, PT ;  /* 0x000000190000720c */ /* 0x000fda0003f06270 */
[----:B------:R-:W-:Y:S05]  /*4bf0*/  @P0 BRA `(.L_x_3525) ;  /* 0x000000c000000947 */ /* 0x000fea0003800000 */
[----:B0-----:R-:W-:Y:S01]  /*4c00*/  IMAD.IADD R2, R24, 0x1, R0 ;  /* 0x0000000118027824 */ /* 0x001fe200078e0200 */
[----:B------:R-:W-:Y:S01]  /*4c10*/  IADD3 R0, R0, 0x80, RZ ;  /* 0x0000008000007810 */ /* 0x000fe20007ffe0ff */
[----:B------:R-:W-:-:S03]  /*4c20*/  IMAD.MOV.U32 R3, RZ, RZ, 0x8 ;  /* 0x00000008ff037424 */ /* 0x000fc600078e00ff */
[----:B------:R-:W-:Y:S01]  /*4c30*/  ISETP.GE.AND P0, PT, R0, R25, PT ;  /* 0x000000190000720c */ /* 0x000fe20003f06270 */
[----:B------:R-:W-:-:S05]  /*4c40*/  IMAD.WIDE.U32 R2, R2, R3, c[0x0][0x180] ;  /* 0x0000600002027625 */ /* 0x000fca00078e0003 */
[----:B------:R0:W-:Y:S07]  /*4c50*/  STG.E.64 [R2.64], R42 ;  /* 0x0000002a02007986 */ /* 0x0001ee000c101b04 */
[----:B------:R-:W-:Y:S05]  /*4c60*/  @P0 BRA `(.L_x_3526) ;  /* 0x000000c000000947 */ /* 0x000fea0003800000 */
[----:B0-----:R-:W-:Y:S01]  /*4c70*/  IADD3 R2, R24, R0, RZ ;  /* 0x0000000018027210 */ /* 0x001fe20007ffe0ff */
[----:B------:R-:W-:Y:S01]  /*4c80*/  IMAD.MOV.U32 R3, RZ, RZ, 0x8 ;  /* 0x00000008ff037424 */ /* 0x000fe200078e00ff */
[----:B------:R-:W-:-:S03]  /*4c90*/  IADD3 R0, R0, 0x80, RZ ;  /* 0x0000008000007810 */ /* 0x000fc60007ffe0ff */
[----:B------:R-:W-:-:S05]  /*4ca0*/  IMAD.WIDE.U32 R2, R2, R3, c[0x0][0x180] ;  /* 0x0000600002027625 */ /* 0x000fca00078e0003 */
[----:B------:R0:W-:Y:S02]  /*4cb0*/  STG.E.64 [R2.64], R28 ;  /* 0x0000001c02007986 */ /* 0x0001e4000c101b04 */
.L_x_3525:
[----:B0-----:R-:W-:-:S13]  /*4cc0*/  ISETP.GE.AND P0, PT, R0, R25, PT ;  /* 0x000000190000720c */ /* 0x001fda0003f06270 */
[----:B------:R-:W-:Y:S05]  /*4cd0*/  @P0 BRA `(.L_x_3527) ;  /* 0x000000c000000947 */ /* 0x000fea0003800000 */
[----:B------:R-:W-:Y:S01]  /*4ce0*/  IMAD.IADD R2, R24, 0x1, R0 ;  /* 0x0000000118027824 */ /* 0x000fe200078e0200 */
[----:B------:R-:W-:Y:S01]  /*4cf0*/  IADD3 R0, R0, 0x80, RZ ;  /* 0x0000008000007810 */ /* 0x000fe20007ffe0ff */
[----:B------:R-:W-:-:S04]  /*4d00*/  IMAD.MOV.U32 R3, RZ, RZ, 0x8 ;  /* 0x00000008ff037424 */ /* 0x000fc800078e00ff */
[----:B------:R-:W-:-:S05]  /*4d10*/  IMAD.WIDE.U32 R2, R2, R3, c[0x0][0x180] ;  /* 0x0000600002027625 */ /* 0x000fca00078e0003 */
[----:B------:R0:W-:Y:S02]  /*4d20*/  STG.E.64 [R2.64], R30 ;  /* 0x0000001e02007986 */ /* 0x0001e4000c101b04 */
.L_x_3526:
[----:B------:R-:W-:-:S13]  /*4d30*/  ISETP.GE.AND P0, PT, R0, R25, PT ;  /* 0x000000190000720c */ /* 0x000fda0003f06270 */
[----:B------:R-:W-:Y:S05]  /*4d40*/  @P0 BRA `(.L_x_3528) ;  /* 0x000000d000000947 */ /* 0x000fea0003800000 */
[----:B0-----:R-:W-:Y:S01]  /*4d50*/  IMAD.IADD R2, R24, 0x1, R0 ;  /* 0x0000000118027824 */ /* 0x001fe200078e0200 */
[----:B------:R-:W-:Y:S01]  /*4d60*/  IADD3 R0, R0, 0x80, RZ ;  /* 0x0000008000007810 */ /* 0x000fe20007ffe0ff */
[----:B------:R-:W-:-:S04]  /*4d70*/  IMAD.MOV.U32 R3, RZ, RZ, 0x8 ;  /* 0x00000008ff037424 */ /* 0x000fc800078e00ff */
[----:B------:R-:W-:-:S05]  /*4d80*/  IMAD.WIDE.U32 R2, R2, R3, c[0x0][0x180] ;  /* 0x0000600002027625 */ /* 0x000fca00078e0003 */
[----:B------:R0:W-:Y:S02]  /*4d90*/  STG.E.64 [R2.64], R6 ;  /* 0x0000000602007986 */ /* 0x0001e4000c101b04 */
.L_x_3527:
[----:B------:R-:W-:-:S13]  /*4da0*/  ISETP.GE.AND P0, PT, R0, R25, PT ;  /* 0x000000190000720c */ /* 0x000fda0003f06270 */
[----:B------:R-:W-:Y:S01]  /*4db0*/  @P0 BREAK B1 ;  /* 0x0000000000010942 */ /* 0x000fe20003800000 */
[----:B------:R-:W-:Y:S05]  /*4dc0*/  @P0 BRA `(.L_x_3529) ;  /* 0x000000c000000947 */ /* 0x000fea0003800000 */
[----:B0-----:R-:W-:Y:S01]  /*4dd0*/  IADD3 R2, R24, R0, RZ ;  /* 0x0000000018027210 */ /* 0x001fe20007ffe0ff */
[----:B------:R-:W-:Y:S01]  /*4de0*/  IMAD.MOV.U32 R3, RZ, RZ, 0x8 ;  /* 0x00000008ff037424 */ /* 0x000fe200078e00ff */
[----:B------:R-:W-:-:S03]  /*4df0*/  IADD3 R0, R0, 0x80, RZ ;  /* 0x0000008000007810 */ /* 0x000fc60007ffe0ff */
[----:B------:R-:W-:-:S05]  /*4e00*/  IMAD.WIDE.U32 R2, R2, R3, c[0x0][0x180] ;  /* 0x0000600002027625 */ /* 0x000fca00078e0003 */
[----:B------:R0:W-:Y:S02]  /*4e10*/  STG.E.64 [R2.64], R20 ;  /* 0x0000001402007986 */ /* 0x0001e4000c101b04 */
.L_x_3528:
[----:B------:R-:W-:Y:S05]  /*4e20*/  BSYNC B1 ;  /* 0x0000000000017941 */ /* 0x000fea0003800000 */
.L_x_3524:
[----:B------:R-:W-:-:S13]  /*4e30*/  ISETP.GE.AND P0, PT, R0, R25, PT ;  /* 0x000000190000720c */ /* 0x000fda0003f06270 */
[----:B0-----:R-:W-:Y:S01]  /*4e40*/  @!P0 IMAD.IADD R2, R24, 0x1, R0 ;  /* 0x0000000118028824 */ /* 0x001fe200078e0200 */
[----:B------:R-:W-:Y:S01]  /*4e50*/  @!P0 IADD3 R0, R0, 0x80, RZ ;  /* 0x0000008000008810 */ /* 0x000fe20007ffe0ff */
[----:B------:R-:W-:-:S04]  /*4e60*/  @!P0 IMAD.MOV.U32 R3, RZ, RZ, 0x8 ;  /* 0x00000008ff038424 */ /* 0x000fc800078e00ff */
[----:B------:R-:W-:-:S05]  /*4e70*/  @!P0 IMAD.WIDE.U32 R2, R2, R3, c[0x0][0x180] ;  /* 0x0000600002028625 */ /* 0x000fca00078e0003 */
[----:B------:R0:W-:Y:S02]  /*4e80*/  @!P0 STG.E.64 [R2.64], R12 ;  /* 0x0000000c02008986 */ /* 0x0001e4000c101b04 */
.L_x_3529:
[----:B------:R-:W-:Y:S05]  /*4e90*/  BSYNC B0 ;  /* 0x0000000000007941 */ /* 0x000fea0003800000 */
.L_x_3523:
[----:B------:R-:W-:Y:S01]  /*4ea0*/  WARPSYNC 0xffffffff ;  /* 0xffffffff00007948 */ /* 0x000fe20003800000 */
[----:B------:R-:W-:-:S13]  /*4eb0*/  ISETP.GE.AND P0, PT, R0, R25, PT ;  /* 0x000000190000720c */ /* 0x000fda0003f06270 */
[----:B------:R-:W-:Y:S05]  /*4ec0*/  @P0 EXIT ;  /* 0x000000000000094d */ /* 0x000fea0003800000 */
[----:B0-----:R-:W-:Y:S02]  /*4ed0*/  IMAD.IADD R2, R24, 0x1, R0 ;  /* 0x0000000118027824 */ /* 0x001fe400078e0200 */
[----:B------:R-:W-:-:S04]  /*4ee0*/  IMAD.MOV.U32 R3, RZ, RZ, 0x8 ;  /* 0x00000008ff037424 */ /* 0x000fc800078e00ff */
[----:B------:R-:W-:-:S05]  /*4ef0*/  IMAD.WIDE.U32 R2, R2, R3, c[0x0][0x180] ;  /* 0x0000600002027625 */ /* 0x000fca00078e0003 */
[----:B------:R-:W-:Y:S01]  /*4f00*/  STG.E.64 [R2.64], R16 ;  /* 0x0000001002007986 */ /* 0x000fe2000c101b04 */
[----:B------:R-:W-:Y:S05]  /*4f10*/  EXIT ;  /* 0x000000000000794d */ /* 0x000fea0003800000 */
        .weak           $__internal_4_$__cuda_sm20_div_rn_f64_full
        .type           $__internal_4_$__cuda_sm20_div_rn_f64_full,@function
        .size           $__internal_4_$__cuda_sm20_div_rn_f64_full,(.L_x_7084 - $__internal_4_$__cuda_sm20_div_rn_f64_full)
$__internal_4_$__cuda_sm20_div_rn_f64_full:
[C---:B------:R-:W-:Y:S01]  /*4f20*/  FSETP.GEU.AND P0, PT, |R41|.reuse, 1.469367938527859385e-39, PT ;  /* 0x001000002900780b */ /* 0x040fe20003f0e200 */
[----:B------:R-:W-:Y:S01]  /*4f30*/  IMAD.MOV.U32 R49, RZ, RZ, R3 ;  /* 0x000000ffff317224 */ /* 0x000fe200078e0003 */
[C---:B------:R-:W-:Y:S01]  /*4f40*/  LOP3.LUT R38, R41.reuse, 0x800fffff, RZ, 0xc0, !PT ;  /* 0x800fffff29267812 */ /* 0x040fe200078ec0ff */
[----:B------:R-:W-:Y:S01]  /*4f50*/  IMAD.MOV.U32 R44, RZ, RZ, 0x1 ;  /* 0x00000001ff2c7424 */ /* 0x000fe200078e00ff */
[----:B------:R-:W-:Y:S01]  /*4f60*/  LOP3.LUT R5, R41, 0x7ff00000, RZ, 0xc0, !PT ;  /* 0x7ff0000029057812 */ /* 0x000fe200078ec0ff */
[----:B------:R-:W-:Y:S01]  /*4f70*/  IMAD.MOV.U32 R48, RZ, RZ, R2 ;  /* 0x000000ffff307224 */ /* 0x000fe200078e0002 */
[----:B------:R-:W-:Y:S01]  /*4f80*/  LOP3.LUT R39, R38, 0x3ff00000, RZ, 0xfc, !PT ;  /* 0x3ff0000026277812 */ /* 0x000fe200078efcff */
[----:B------:R-:W-:Y:S01]  /*4f90*/  BSSY B0, `(.L_x_3530) ;  /* 0x0000058000007945 */ /* 0x000fe20003800000 */
[----:B------:R-:W-:Y:S02]  /*4fa0*/  MOV R38, R40 ;  /* 0x0000002800267202 */ /* 0x000fe40000000f00 */
[----:B------:R-:W-:-:S02]  /*4fb0*/  FSETP.GEU.AND P2, PT, |R49|, 1.469367938527859385e-39, PT ;  /* 0x001000003100780b */ /* 0x000fc40003f4e200 */
[----:B------:R-:W-:Y:S01]  /*4fc0*/  LOP3.LUT R2, R49, 0x7ff00000, RZ, 0xc0, !PT ;  /* 0x7ff0000031027812 */ /* 0x000fe200078ec0ff */
[----:B------:R-:W0:-:S03]  /*4fd0*/  @!P0 DMUL R38, R40, 8.98846567431157953865e+307 ;  /* 0x7fe0000028268828 */ /* 0x000e060000000000 */
[----:B------:R-:W-:-:S03]  /*4fe0*/  ISETP.GE.U32.AND P1, PT, R2, R5, PT ;  /* 0x000000050200720c */ /* 0x000fc60003f26070 */
[----:B0-----:R-:W0:Y:S04]  /*4ff0*/  MUFU.RCP64H R45, R39 ;  /* 0x00000027002d7308 */ /* 0x001e280000001800 */
[----:B------:R-:W-:Y:S02]  /*5000*/  @!P2 LOP3.LUT R3, R41, 0x7ff00000, RZ, 0xc0, !PT ;  /* 0x7ff000002903a812 */ /* 0x000fe400078ec0ff */
[----:B------:R-:W-:Y:S02]  /*5010*/  @!P0 LOP3.LUT R5, R39, 0x7ff00000, RZ, 0xc0, !PT ;  /* 0x7ff0000027058812 */ /* 0x000fe400078ec0ff */
[----:B------:R-:W-:Y:S01]  /*5020*/  @!P2 ISETP.GE.U32.AND P3, PT, R2, R3, PT ;  /* 0x000000030200a20c */ /* 0x000fe20003f66070 */
[----:B------:R-:W-:-:S05]  /*5030*/  IMAD.MOV.U32 R3, RZ, RZ, 0x1ca00000 ;  /* 0x1ca00000ff037424 */ /* 0x000fca00078e00ff */
[C---:B------:R-:W-:Y:S01]  /*5040*/  @!P2 SEL R4, R3.reuse, 0x63400000, !P3 ;  /* 0x634000000304a807 */ /* 0x040fe20005800000 */
[----:B0-----:R-:W0:Y:S01]  /*5050*/  DFMA R46, R44, -R38, 1 ;  /* 0x3ff000002c2e742b */ /* 0x001e220000000826 */
[----:B------:R-:W-:Y:S02]  /*5060*/  SEL R36, R3, 0x63400000, !P1 ;  /* 0x6340000003247807 */ /* 0x000fe40004800000 */
[----:B------:R-:W-:-:S03]  /*5070*/  @!P2 LOP3.LUT R4, R4, 0x80000000, R49, 0xf8, !PT ;  /* 0x800000000404a812 */ /* 0x000fc600078ef831 */
[----:B0-----:R-:W0:Y:S01]  /*5080*/  DFMA R46, R46, R46, R46 ;  /* 0x0000002e2e2e722b */ /* 0x001e22000000002e */
[----:B------:R-:W-:Y:S01]  /*5090*/  @!P2 LOP3.LUT R37, R4, 0x100000, RZ, 0xfc, !PT ;  /* 0x001000000425a812 */ /* 0x000fe200078efcff */
[----:B------:R-:W-:-:S04]  /*50a0*/  IMAD.MOV.U32 R4, RZ, RZ, R2 ;  /* 0x000000ffff047224 */ /* 0x000fc800078e0002 */
[----:B0-----:R0:W1:Y:S02]  /*50b0*/  DFMA R44, R44, R46, R44 ;  /* 0x0000002e2c2c722b */ /* 0x001064000000002c */
[----:B0-----:R-:W-:Y:S01]  /*50c0*/  LOP3.LUT R47, R36, 0x800fffff, R49, 0xf8, !PT ;  /* 0x800fffff242f7812 */ /* 0x001fe200078ef831 */
[----:B------:R-:W-:Y:S01]  /*50d0*/  IMAD.MOV.U32 R46, RZ, RZ, R48 ;  /* 0x000000ffff2e7224 */ /* 0x000fe200078e0030 */
[----:B------:R-:W-:Y:S02]  /*50e0*/  @!P2 MOV R36, RZ ;  /* 0x000000ff0024a202 */ /* 0x000fe40000000f00 */
[----:B-1----:R-:W0:-:S04]  /*50f0*/  DFMA R50, R44, -R38, 1 ;  /* 0x3ff000002c32742b */ /* 0x002e080000000826 */
[----:B------:R-:W-:-:S04]  /*5100*/  @!P2 DFMA R46, R46, 2, -R36 ;  /* 0x400000002e2ea82b */ /* 0x000fc80000000824 */
[----:B0-----:R-:W0:-:S06]  /*5110*/  DFMA R50, R44, R50, R44 ;  /* 0x000000322c32722b */ /* 0x001e0c000000002c */
[----:B0-----:R-:W0:Y:S01]  /*5120*/  DMUL R36, R50, R46 ;  /* 0x0000002e32247228 */ /* 0x001e220000000000 */
[----:B------:R-:W-:-:S05]  /*5130*/  @!P2 LOP3.LUT R4, R47, 0x7ff00000, RZ, 0xc0, !PT ;  /* 0x7ff000002f04a812 */ /* 0x000fca00078ec0ff */
[----:B0-----:R-:W0:-:S06]  /*5140*/  DFMA R44, R36, -R38, R46 ;  /* 0x80000026242c722b */ /* 0x001e0c000000002e */
[----:B0-----:R0:W1:Y:S02]  /*5150*/  DFMA R44, R50, R44, R36 ;  /* 0x0000002c322c722b */ /* 0x0010640000000024 */
[----:B0-----:R-:W-:Y:S02]  /*5160*/  IADD3 R36, R4, -0x1, RZ ;  /* 0xffffffff04247810 */ /* 0x001fe40007ffe0ff */
[----:B------:R-:W-:Y:S02]  /*5170*/  IADD3 R37, R5, -0x1, RZ ;  /* 0xffffffff05257810 */ /* 0x000fe40007ffe0ff */
[----:B------:R-:W-:-:S04]  /*5180*/  ISETP.GT.U32.AND P0, PT, R36, 0x7feffffe, PT ;  /* 0x7feffffe2400780c */ /* 0x000fc80003f04070 */
[----:B------:R-:W-:-:S13]  /*5190*/  ISETP.GT.U32.OR P0, PT, R37, 0x7feffffe, P0 ;  /* 0x7feffffe2500780c */ /* 0x000fda0000704470 */
[----:B------:R-:W-:Y:S05]  /*51a0*/  @P0 BRA `(.L_x_3531) ;  /* 0x000001e000000947 */ /* 0x000fea0003800000 */
[----:B-1----:R-:W-:-:S04]  /*51b0*/  LOP3.LUT R5, R41, 0x7ff00000, RZ, 0xc0, !PT ;  /* 0x7ff0000029057812 */ /* 0x002fc800078ec0ff */
[C---:B------:R-:W-:Y:S01]  /*51c0*/  ISETP.GE.U32.AND P0, PT, R2.reuse, R5, PT ;  /* 0x000000050200720c */ /* 0x040fe20003f06070 */
[----:B------:R-:W-:-:S03]  /*51d0*/  IMAD.IADD R4, R2, 0x1, -R5 ;  /* 0x0000000102047824 */ /* 0x000fc600078e0a05 */
[----:B------:R-:W-:Y:S02]  /*51e0*/  SEL R3, R3, 0x63400000, !P0 ;  /* 0x6340000003037807 */ /* 0x000fe40004000000 */
[----:B------:R-:W-:-:S04]  /*51f0*/  IMNMX R4, R4, -0x46a00000, !PT ;  /* 0xb960000004047817 */ /* 0x000fc80007800200 */
[----:B------:R-:W-:-:S05]  /*5200*/  IMNMX R4, R4, 0x46a00000, PT ;  /* 0x46a0000004047817 */ /* 0x000fca0003800200 */
[----:B------:R-:W-:Y:S02]  /*5210*/  IMAD.IADD R3, R4, 0x1, -R3 ;  /* 0x0000000104037824 */ /* 0x000fe400078e0a03 */
[----:B------:R-:W-:-:S03]  /*5220*/  IMAD.MOV.U32 R4, RZ, RZ, RZ ;  /* 0x000000ffff047224 */ /* 0x000fc600078e00ff */
[----:B------:R-:W-:-:S06]  /*5230*/  IADD3 R5, R3, 0x7fe00000, RZ ;  /* 0x7fe0000003057810 */ /* 0x000fcc0007ffe0ff */
[----:B------:R-:W0:-:S10]  /*5240*/  DMUL R36, R44, R4 ;  /* 0x000000042c247228 */ /* 0x000e140000000000 */
[----:B0-----:R-:W-:-:S13]  /*5250*/  FSETP.GTU.AND P0, PT, |R37|, 1.469367938527859385e-39, PT ;  /* 0x001000002500780b */ /* 0x001fda0003f0c200 */
[----:B------:R-:W-:Y:S05]  /*5260*/  @P0 BRA `(.L_x_3532) ;  /* 0x000002a000000947 */ /* 0x000fea0003800000 */
[----:B------:R-:W0:-:S06]  /*5270*/  DFMA R38, R44, -R38, R46 ;  /* 0x800000262c26722b */ /* 0x000e0c000000002e */
[----:B0-----:R-:W-:-:S04]  /*5280*/  MOV R38, RZ ;  /* 0x000000ff00267202 */ /* 0x001fc80000000f00 */
[C---:B------:R-:W-:Y:S02]  /*5290*/  FSETP.NEU.AND P0, PT, R39.reuse, RZ, PT ;  /* 0x000000ff2700720b */ /* 0x040fe40003f0d000 */
[----:B------:R-:W-:-:S04]  /*52a0*/  LOP3.LUT R40, R39, 0x80000000, R41, 0x48, !PT ;  /* 0x8000000027287812 */ /* 0x000fc800078e4829 */
[----:B------:R-:W-:-:S07]  /*52b0*/  LOP3.LUT R39, R40, R5, RZ, 0xfc, !PT ;  /* 0x0000000528277212 */ /* 0x000fce00078efcff */
[----:B------:R-:W-:Y:S05]  /*52c0*/  @!P0 BRA `(.L_x_3532) ;  /* 0x0000024000008947 */ /* 0x000fea0003800000 */
[----:B------:R-:W-:Y:S01]  /*52d0*/  IMAD.MOV R5, RZ, RZ, -R3 ;  /* 0x000000ffff057224 */ /* 0x000fe200078e0a03 */
[----:B------:R-:W-:Y:S01]  /*52e0*/  IADD3 R3, -R3, -0x43300000, RZ ;  /* 0xbcd0000003037810 */ /* 0x000fe20007ffe1ff */
[----:B------:R-:W-:-:S06]  /*52f0*/  IMAD.MOV.U32 R4, RZ, RZ, RZ ;  /* 0x000000ffff047224 */ /* 0x000fcc00078e00ff */
[----:B------:R-:W0:-:S04]  /*5300*/  DFMA R4, R36, -R4, R44 ;  /* 0x800000042404722b */ /* 0x000e08000000002c */
[----:B------:R-:W1:-:S06]  /*5310*/  DMUL.RP R44, R44, R38 ;  /* 0x000000262c2c7228 */ /* 0x000e4c0000008000 */
[----:B0-----:R-:W-:-:S04]  /*5320*/  FSETP.NEU.AND P0, PT, |R5|, R3, PT ;  /* 0x000000030500720b */ /* 0x001fc80003f0d200 */
[----:B-1----:R-:W-:Y:S02]  /*5330*/  LOP3.LUT R40, R45, R40, RZ, 0x3c, !PT ;  /* 0x000000282d287212 */ /* 0x002fe400078e3cff */
[----:B------:R-:W-:Y:S02]  /*5340*/  FSEL R2, R44, R36, !P0 ;  /* 0x000000242c027208 */ /* 0x000fe40004000000 */
[----:B------:R-:W-:-:S03]  /*5350*/  FSEL R3, R40, R37, !P0 ;  /* 0x0000002528037208 */ /* 0x000fc60004000000 */
[----:B------:R-:W-:Y:S02]  /*5360*/  IMAD.MOV.U32 R36, RZ, RZ, R2 ;  /* 0x000000ffff247224 */ /* 0x000fe400078e0002 */
[----:B------:R-:W-:Y:S01]  /*5370*/  IMAD.MOV.U32 R37, RZ, RZ, R3 ;  /* 0x000000ffff257224 */ /* 0x000fe200078e0003 */
[----:B------:R-:W-:Y:S05]  /*5380*/  BRA `(.L_x_3532) ;  /* 0x0000018000007947 */ /* 0x000fea0003800000 */
.L_x_3531:
[----:B-1----:R-:W0:-:S14]  /*5390*/  DSETP.NAN.AND P0, PT, R48, R48, PT ;  /* 0x000000303000722a */ /* 0x002e1c0003f08000 */
[----:B0-----:R-:W-:Y:S05]  /*53a0*/  @P0 BRA `(.L_x_3533) ;  /* 0x0000013000000947 */ /* 0x001fea0003800000 */
[----:B------:R-:W0:-:S14]  /*53b0*/  DSETP.NAN.AND P0, PT, R40, R40, PT ;  /* 0x000000282800722a */ /* 0x000e1c0003f08000 */
[----:B0-----:R-:W-:Y:S05]  /*53c0*/  @P0 BRA `(.L_x_3534) ;  /* 0x000000d000000947 */ /* 0x001fea0003800000 */
[----:B------:R-:W-:Y:S01]  /*53d0*/  ISETP.NE.AND P0, PT, R4, R5, PT ;  /* 0x000000050400720c */ /* 0x000fe20003f05270 */
[----:B------:R-:W-:Y:S01]  /*53e0*/  IMAD.MOV.U32 R37, RZ, RZ, -0x80000 ;  /* 0xfff80000ff257424 */ /* 0x000fe200078e00ff */
[----:B------:R-:W-:-:S11]  /*53f0*/  MOV R36, 0x0 ;  /* 0x0000000000247802 */ /* 0x000fd60000000f00 */
[----:B------:R-:W-:Y:S05]  /*5400*/  @!P0 BRA `(.L_x_3532) ;  /* 0x0000010000008947 */ /* 0x000fea0003800000 */
[----:B------:R-:W-:Y:S02]  /*5410*/  ISETP.NE.AND P0, PT, R4, 0x7ff00000, PT ;  /* 0x7ff000000400780c */ /* 0x000fe40003f05270 */
[----:B------:R-:W-:Y:S02]  /*5420*/  LOP3.LUT R41, R49, 0x80000000, R41, 0x48, !PT ;  /* 0x8000000031297812 */ /* 0x000fe400078e4829 */
[----:B------:R-:W-:-:S13]  /*5430*/  ISETP.EQ.OR P0, PT, R5, RZ, !P0 ;  /* 0x000000ff0500720c */ /* 0x000fda0004702670 */
[----:B------:R-:W-:Y:S01]  /*5440*/  @P0 LOP3.LUT R2, R41, 0x7ff00000, RZ, 0xfc, !PT ;  /* 0x7ff0000029020812 */ /* 0x000fe200078efcff */
[----:B------:R-:W-:Y:S02]  /*5450*/  @!P0 IMAD.MOV.U32 R36, RZ, RZ, RZ ;  /* 0x000000ffff248224 */ /* 0x000fe400078e00ff */
[----:B------:R-:W-:Y:S01]  /*5460*/  @!P0 IMAD.MOV.U32 R37, RZ, RZ, R41 ;  /* 0x000000ffff258224 */ /* 0x000fe200078e0029 */
[----:B------:R-:W-:Y:S01]  /*5470*/  @P0 MOV R37, R2 ;  /* 0x0000000200250202 */ /* 0x000fe20000000f00 */
[----:B------:R-:W-:Y:S01]  /*5480*/  @P0 IMAD.MOV.U32 R36, RZ, RZ, RZ ;  /* 0x000000ffff240224 */ /* 0x000fe200078e00ff */
[----:B------:R-:W-:Y:S05]  /*5490*/  BRA `(.L_x_3532) ;  /* 0x0000007000007947 */ /* 0x000fea0003800000 */
.L_x_3534:
[----:B------:R-:W-:Y:S01]  /*54a0*/  LOP3.LUT R3, R41, 0x80000, RZ, 0xfc, !PT ;  /* 0x0008000029037812 */ /* 0x000fe200078efcff */
[----:B------:R-:W-:-:S04]  /*54b0*/  IMAD.MOV.U32 R36, RZ, RZ, R40 ;  /* 0x000000ffff247224 */ /* 0x000fc800078e0028 */
[----:B------:R-:W-:Y:S01]  /*54c0*/  IMAD.MOV.U32 R37, RZ, RZ, R3 ;  /* 0x000000ffff257224 */ /* 0x000fe200078e0003 */
[----:B------:R-:W-:Y:S05]  /*54d0*/  BRA `(.L_x_3532) ;  /* 0x0000003000007947 */ /* 0x000fea0003800000 */
.L_x_3533:
[----:B------:R-:W-:Y:S01]  /*54e0*/  LOP3.LUT R3, R49, 0x80000, RZ, 0xfc, !PT ;  /* 0x0008000031037812 */ /* 0x000fe200078efcff */
[----:B------:R-:W-:-:S04]  /*54f0*/  IMAD.MOV.U32 R36, RZ, RZ, R48 ;  /* 0x000000ffff247224 */ /* 0x000fc800078e0030 */
[----:B------:R-:W-:Y:S02]  /*5500*/  IMAD.MOV.U32 R37, RZ, RZ, R3 ;  /* 0x000000ffff257224 */ /* 0x000fe400078e0003 */
.L_x_3532:
[----:B------:R-:W-:Y:S05]  /*5510*/  BSYNC B0 ;  /* 0x0000000000007941 */ /* 0x000fea0003800000 */
.L_x_3530:
[----:B------:R-:W-:Y:S01]  /*5520*/  IMAD.MOV.U32 R4, RZ, RZ, R0 ;  /* 0x000000ffff047224 */ /* 0x000fe200078e0000 */
[----:B------:R-:W-:Y:S01]  /*5530*/  MOV R2, R36 ;  /* 0x0000002400027202 */ /* 0x000fe20000000f00 */
[----:B------:R-:W-:Y:S02]  /*5540*/  IMAD.MOV.U32 R5, RZ, RZ, 0x0 ;  /* 0x00000000ff057424 */ /* 0x000fe400078e00ff */
[----:B------:R-:W-:Y:S02]  /*5550*/  IMAD.MOV.U32 R3, RZ, RZ, R37 ;  /* 0x000000ffff037224 */ /* 0x000fe400078e0025 */
[----:B------:R-:W-:Y:S05]  /*5560*/  RET.REL.NODEC R4 `(_ZN2at6native29vectorized_elementwise_kernelILi2EZZZNS0_65_GLOBAL__N__cd49fe81_27_ActivationSoftplusKernel_cu_9e10b42f_309424softplus_backward_kernelERNS_18TensorIteratorBaseERKN3c106ScalarES8_ENKUlvE_clEvENKUlvE_clEvEUlddE_St5arrayIPcLm3EEEEviT0_T1_) ;  /* 0xffffaa9004007950 */ /* 0x000fea0003c3ffff */
.L_x_3535:
        /* <DEDUP_REMOVED lines=9> */
.L_x_7084:


//--------------------- .text._ZN2at6native29vectorized_elementwise_kernelILi4EZZZNS0_65_GLOBAL__N__cd49fe81_27_ActivationSoftplusKernel_cu_9e10b42f_309424softplus_backward_kernelERNS_18TensorIteratorBaseERKN3c106ScalarES8_ENKUlvE_clEvENKUlvE_clEvEUlddE_St5arrayIPcLm3EEEEviT0_T1_ --------------------------
	.section	.text._ZN2at6native29vectorized_elementwise_kernelILi4EZZZNS0_65_GLOBAL__N__cd49fe81_27_ActivationSoftplusKernel_cu_9e10b42f_309424softplus_backward_kernelERNS_18TensorIteratorBaseERKN3c106ScalarES8_ENKUlvE_clEvENKUlvE_clEvEUlddE_St5arrayIPcLm3EEEEviT0_T1_,"ax",@progbits
	.sectioninfo	@"SHI_REGISTERS=54"
	.align	128
        .global         _ZN2at6native29vectorized_elementwise_kernelILi4EZZZNS0_65_GLOBAL__N__cd49fe81_27_ActivationSoftplusKernel_cu_9e10b42f_309424softplus_backward_kernelERNS_18TensorIteratorBaseERKN3c106ScalarES8_ENKUlvE_clEvENKUlvE_clEvEUlddE_St5arrayIPcLm3EEEEviT0_T1_
        .type           _ZN2at6native29vectorized_elementwise_kernelILi4EZZZNS0_65_GLOBAL__N__cd49fe81_27_ActivationSoftplusKernel_cu_9e10b42f_309424softplus_backward_kernelERNS_18TensorIteratorBaseERKN3c106ScalarES8_ENKUlvE_clEvENKUlvE_clEvEUlddE_St5arrayIPcLm3EEEEviT0_T1_,@function
        .size           _ZN2at6native29vectorized_elementwise_kernelILi4EZZZNS0_65_GLOBAL__N__cd49fe81_27_ActivationSoftplusKernel_cu_9e10b42f_309424softplus_backward_kernelERNS_18TensorIteratorBaseERKN3c106ScalarES8_ENKUlvE_clEvENKUlvE_clEvEUlddE_St5arrayIPcLm3EEEEviT0_T1_,(.L_x_7085 - _ZN2at6native29vectorized_elementwise_kernelILi4EZZZNS0_65_GLOBAL__N__cd49fe81_27_ActivationSoftplusKernel_cu_9e10b42f_309424softplus_backward_kernelERNS_18TensorIteratorBaseERKN3c106ScalarES8_ENKUlvE_clEvENKUlvE_clEvEUlddE_St5arrayIPcLm3EEEEviT0_T1_)
        .other          _ZN2at6native29vectorized_elementwise_kernelILi4EZZZNS0_65_GLOBAL__N__cd49fe81_27_ActivationSoftplusKernel_cu_9e10b42f_309424softplus_backward_kernelERNS_18TensorIteratorBaseERKN3c106ScalarES8_ENKUlvE_clEvENKUlvE_clEvEUlddE_St5arrayIPcLm3EEEEviT0_T1_,@"STO_CUDA_ENTRY STV_DEFAULT"
_ZN2at6native29vectorized_elementwise_kernelILi4EZZZNS0_65_GLOBAL__N__cd49fe81_27_ActivationSoftplusKernel_cu_9e10b42f_309424softplus_backward_kernelERNS_18TensorIteratorBaseERKN3c106ScalarES8_ENKUlvE_clEvENKUlvE_clEvEUlddE_St5arrayIPcLm3EEEEviT0_T1_:
.text._ZN2at6native29vectorized_elementwise_kernelILi4EZZZNS0_65_GLOBAL__N__cd49fe81_27_ActivationSoftplusKernel_cu_9e10b42f_309424softplus_backward_kernelERNS_18TensorIteratorBaseERKN3c106ScalarES8_ENKUlvE_clEvENKUlvE_clEvEUlddE_St5arrayIPcLm3EEEEviT0_T1_:
        /* <DEDUP_REMOVED lines=59> */
.L_x_3538:
[----:B0-2---:R-:W-:Y:S05]  /*03b0*/  BSYNC B0 ;  /* 0x0000000000007941 */ /* 0x005fea0003800000 */
.L_x_3537:
        /* <DEDUP_REMOVED lines=22> */
[----:B------:R-:W-:Y:S05]  /*0520*/  CALL.REL.NOINC `($__internal_5_$__cuda_sm20_div_rn_f64_full) ;  /* 0x000049f000007944 */ /* 0x000fea0003c00000 */
.L_x_3542:
[----:B------:R-:W-:Y:S05]  /*0530*/  BSYNC B2 ;  /* 0x0000000000027941 */ /* 0x000fea0003800000 */
.L_x_3541:
[----:B------:R-:W-:Y:S02]  /*0540*/  IMAD.MOV.U32 R32, RZ, RZ, R2 ;  /* 0x000000ffff207224 */ /* 0x000fe400078e0002 */
[----:B------:R-:W-:Y:S02]  /*0550*/  IMAD.MOV.U32 R33, RZ, RZ, R3 ;  /* 0x000000ffff217224 */ /* 0x000fe400078e0003 */
.L_x_3540:
[----:B------:R-:W-:Y:S05]  /*0560*/  BSYNC B1 ;  /* 0x0000000000017941 */ /* 0x000fea0003800000 */
.L_x_3539:
        /* <DEDUP_REMOVED lines=38> */
.L_x_3544:
[----:B------:R-:W-:Y:S05]  /*07d0*/  BSYNC B0 ;  /* 0x0000000000007941 */ /* 0x000fea0003800000 */
.L_x_3543:
        /* <DEDUP_REMOVED lines=23> */
.L_x_3548:
[----:B------:R-:W-:Y:S05]  /*0950*/  BSYNC B2 ;  /* 0x0000000000027941 */ /* 0x000fea0003800000 */
.L_x_3547:
[----:B------:R-:W-:Y:S01]  /*0960*/  MOV R34, R2 ;  /* 0x0000000200227202 */ /* 0x000fe20000000f00 */
[----:B------:R-:W-:Y:S02]  /*0970*/  IMAD.MOV.U32 R35, RZ, RZ, R3 ;  /* 0x000000ffff237224 */ /* 0x000fe400078e0003 */
.L_x_3546:
[----:B------:R-:W-:Y:S05]  /*0980*/  BSYNC B1 ;  /* 0x0000000000017941 */ /* 0x000fea0003800000 */
.L_x_3545:
        /* <DEDUP_REMOVED lines=38> */
.L_x_3550:
[----:B------:R-:W-:Y:S05]  /*0bf0*/  BSYNC B0 ;  /* 0x0000000000007941 */ /* 0x000fea0003800000 */
.L_x_3549:
        /* <DEDUP_REMOVED lines=22> */
[----:B------:R-:W-:Y:S05]  /*0d60*/  CALL.REL.NOINC `($__internal_5_$__cuda_sm20_div_rn_f64_full) ;  /* 0x000041b000007944 */ /* 0x000fea0003c00000 */
.L_x_3554:
[----:B------:R-:W-:Y:S05]  /*0d70*/  BSYNC B2 ;  /* 0x0000000000027941 */ /* 0x000fea0003800000 */
.L_x_3553:
[----:B------:R-:W-:Y:S02]  /*0d80*/  IMAD.MOV.U32 R28, RZ, RZ, R2 ;  /* 0x000000ffff1c7224 */ /* 0x000fe400078e0002 */
[----:B------:R-:W-:Y:S02]  /*0d90*/  IMAD.MOV.U32 R29, RZ, RZ, R3 ;  /* 0x000000ffff1d7224 */ /* 0x000fe400078e0003 */
.L_x_3552:
[----:B------:R-:W-:Y:S05]  /*0da0*/  BSYNC B1 ;  /* 0x0000000000017941 */ /* 0x000fea0003800000 */
.L_x_3551:
        /* <DEDUP_REMOVED lines=38> */
.L_x_3556:
[----:B------:R-:W-:Y:S05]  /*1010*/  BSYNC B0 ;  /* 0x0000000000007941 */ /* 0x000fea0003800000 */
.L_x_3555:
        /* <DEDUP_REMOVED lines=23> */
.L_x_3560:
[----:B------:R-:W-:Y:S05]  /*1190*/  BSYNC B2 ;  /* 0x0000000000027941 */ /* 0x000fea0003800000 */
.L_x_3559:
[----:B------:R-:W-:Y:S02]  /*11a0*/  IMAD.MOV.U32 R30, RZ, RZ, R2 ;  /* 0x000000ffff1e7224 */ /* 0x000fe400078e0002 */
[----:B------:R-:W-:Y:S02]  /*11b0*/  IMAD.MOV.U32 R31, RZ, RZ, R3 ;  /* 0x000000ffff1f7224 */ /* 0x000fe400078e0003 */
.L_x_3558:
[----:B------:R-:W-:Y:S05]  /*11c0*/  BSYNC B1 ;  /* 0x0000000000017941 */ /* 0x000fea0003800000 */
.L_x_3557:
        /* <DEDUP_REMOVED lines=38> */
.L_x_3562:
[----:B------:R-:W-:Y:S05]  /*1430*/  BSYNC B0 ;  /* 0x0000000000007941 */ /* 0x000fea0003800000 */
.L_x_3561:
        /* <DEDUP_REMOVED lines=23> */
.L_x_3566:
[----:B------:R-:W-:Y:S05]  /*15b0*/  BSYNC B2 ;  /* 0x0000000000027941 */ /* 0x000fea0003800000 */
.L_x_3565:
[----:B------:R-:W-:Y:S01]  /*15c0*/  MOV R24, R2 ;  /* 0x0000000200187202 */ /* 0x000fe20000000f00 */
[----:B------:R-:W-:Y:S02]  /*15d0*/  IMAD.MOV.U32 R25, RZ, RZ, R3 ;  /* 0x000000ffff197224 */ /* 0x000fe400078e0003 */
.L_x_3564:
[----:B------:R-:W-:Y:S05]  /*15e0*/  BSYNC B1 ;  /* 0x0000000000017941 */ /* 0x000fea0003800000 */
.L_x_3563:
        /* <DEDUP_REMOVED lines=38> */
.L_x_3568:
[----:B------:R-:W-:Y:S05]  /*1850*/  BSYNC B0 ;  /* 0x0000000000007941 */ /* 0x000fea0003800000 */
.L_x_3567:
        /* <DEDUP_REMOVED lines=23> */
.L_x_3572:
[----:B------:R-:W-:Y:S05]  /*19d0*/  BSYNC B2 ;  /* 0x0000000000027941 */ /* 0x000fea0003800000 */
.L_x_3571:
[----:B------:R-:W-:Y:S02]  /*19e0*/  IMAD.MOV.U32 R26, RZ, RZ, R2 ;  /* 0x000000ffff1a7224 */ /* 0x000fe400078e0002 */
[----:B------:R-:W-:Y:S02]  /*19f0*/  IMAD.MOV.U32 R27, RZ, RZ, R3 ;  /* 0x000000ffff1b7224 */ /* 0x000fe400078e0003 */
.L_x_3570:
[----:B------:R-:W-:Y:S05]  /*1a00*/  BSYNC B1 ;  /* 0x0000000000017941 */ /* 0x000fea0003800000 */
.L_x_3569:
        /* <DEDUP_REMOVED lines=38> */
.L_x_3574:
[----:B------:R-:W-:Y:S05]  /*1c70*/  BSYNC B0 ;  /* 0x0000000000007941 */ /* 0x000fea0003800000 */
.L_x_3573:
        /* <DEDUP_REMOVED lines=23> */
.L_x_3578:
[----:B------:R-:W-:Y:S05]  /*1df0*/  BSYNC B2 ;  /* 0x0000000000027941 */ /* 0x000fea0003800000 */
.L_x_3577:
[----:B------:R-:W-:Y:S02]  /*1e00*/  IMAD.MOV.U32 R20, RZ, RZ, R2 ;  /* 0x000000ffff147224 */ /* 0x000fe400078e0002 */
[----:B------:R-:W-:Y:S02]  /*1e10*/  IMAD.MOV.U32 R21, RZ, RZ, R3 ;  /* 0x000000ffff157224 */ /* 0x000fe400078e0003 */
.L_x_3576:
[----:B------:R-:W-:Y:S05]  /*1e20*/  BSYNC B1 ;  /* 0x0000000000017941 */ /* 0x000fea0003800000 */
.L_x_3575:
        /* <DEDUP_REMOVED lines=38> */
.L_x_3580:
[----:B------:R-:W-:Y:S05]  /*2090*/  BSYNC B0 ;  /* 0x0000000000007941 */ /* 0x000fea0003800000 */
.L_x_3579:
        /* <DEDUP_REMOVED lines=23> */
.L_x_3584:
[----:B------:R-:W-:Y:S05]  /*2210*/  BSYNC B2 ;  /* 0x0000000000027941 */ /* 0x000fea0003800000 */
.L_x_3583:
[----:B------:R-:W-:Y:S01]  /*2220*/  MOV R22, R2 ;  /* 0x0000000200167202 */ /* 0x000fe20000000f00 */
[----:B------:R-:W-:Y:S02]  /*2230*/  IMAD.MOV.U32 R23, RZ, RZ, R3 ;  /* 0x000000ffff177224 */ /* 0x000fe400078e0003 */
.L_x_3582:
[----:B------:R-:W-:Y:S05]  /*2240*/  BSYNC B1 ;  /* 0x0000000000017941 */ /* 0x000fea0003800000 */
.L_x_3581:
        /* <DEDUP_REMOVED lines=11> */
.L_x_3536:
        /* <DEDUP_REMOVED lines=121> */
.L_x_3588:
[----:B------:R-:W-:Y:S05]  /*2a90*/  BSYNC B0 ;  /* 0x0000000000007941 */ /* 0x000fea0003800000 */
.L_x_3587:
        /* <DEDUP_REMOVED lines=22> */
.L_x_3590:
[----:B------:R-:W-:Y:S05]  /*2c00*/  BSYNC B2 ;  /* 0x0000000000027941 */ /* 0x000fea0003800000 */
.L_x_3589:
[----:B------:R-:W-:Y:S02]  /*2c10*/  IMAD.MOV.U32 R34, RZ, RZ, R2 ;  /* 0x000000ffff227224 */ /* 0x000fe400078e0002 */
[----:B------:R-:W-:Y:S02]  /*2c20*/  IMAD.MOV.U32 R35, RZ, RZ, R3 ;  /* 0x000000ffff237224 */ /* 0x000fe400078e0003 */
.L_x_3586:
[----:B------:R-:W-:Y:S05]  /*2c30*/  BSYNC B1 ;  /* 0x0000000000017941 */ /* 0x000fea0003800000 */
.L_x_3585:
        /* <DEDUP_REMOVED lines=44> */
.L_x_3594:
[----:B------:R-:W-:Y:S05]  /*2f00*/  BSYNC B0 ;  /* 0x0000000000007941 */ /* 0x000fea0003800000 */
.L_x_3593:
        /* <DEDUP_REMOVED lines=22> */
.L_x_3596:
[----:B------:R-:W-:Y:S05]  /*3070*/  BSYNC B2 ;  /* 0x0000000000027941 */ /* 0x000fea0003800000 */
.L_x_3595:
[----:B------:R-:W-:Y:S01]  /*3080*/  MOV R42, R2 ;  /* 0x00000002002a7202 */ /* 0x000fe20000000f00 */
[----:B------:R-:W-:Y:S02]  /*3090*/  IMAD.MOV.U32 R43, RZ, RZ, R3 ;  /* 0x000000ffff2b7224 */ /* 0x000fe400078e0003 */
.L_x_3592:
[----:B------:R-:W-:Y:S05]  /*30a0*/  BSYNC B1 ;  /* 0x0000000000017941 */ /* 0x000fea0003800000 */
.L_x_3591:
        /* <DEDUP_REMOVED lines=44> */
.L_x_3600:
[----:B------:R-:W-:Y:S05]  /*3370*/  BSYNC B0 ;  /* 0x0000000000007941 */ /* 0x000fea0003800000 */
.L_x_3599:
        /* <DEDUP_REMOVED lines=22> */
.L_x_3602:
[----:B------:R-:W-:Y:S05]  /*34e0*/  BSYNC B2 ;  /* 0x0000000000027941 */ /* 0x000fea0003800000 */
.L_x_3601:
[----:B------:R-:W-:Y:S02]  /*34f0*/  IMAD.MOV.U32 R28, RZ, RZ, R2 ;  /* 0x000000ffff1c7224 */ /* 0x000fe400078e0002 */
[----:B------:R-:W-:Y:S02]  /*3500*/  IMAD.MOV.U32 R29, RZ, RZ, R3 ;  /* 0x000000ffff1d7224 */ /* 0x000fe400078e0003 */
.L_x_3598:
[----:B------:R-:W-:Y:S05]  /*3510*/  BSYNC B1 ;  /* 0x0000000000017941 */ /* 0x000fea0003800000 */
.L_x_3597:
        /* <DEDUP_REMOVED lines=44> */
.L_x_3606:
[----:B------:R-:W-:Y:S05]  /*37e0*/  BSYNC B0 ;  /* 0x0000000000007941 */ /* 0x000fea0003800000 */
.L_x_3605:
        /* <DEDUP_REMOVED lines=22> */
.L_x_3608:
[----:B------:R-:W-:Y:S05]  /*3950*/  BSYNC B2 ;  /* 0x0000000000027941 */ /* 0x000fea0003800000 */
.L_x_3607:
[----:B------:R-:W-:Y:S01]  /*3960*/  MOV R30, R2 ;  /* 0x00000002001e7202 */ /* 0x000fe20000000f00 */
[----:B------:R-:W-:Y:S02]  /*3970*/  IMAD.MOV.U32 R31, RZ, RZ, R3 ;  /* 0x000000ffff1f7224 */ /* 0x000fe400078e0003 */
.L_x_3604:
[----:B------:R-:W-:Y:S05]  /*3980*/  BSYNC B1 ;  /* 0x0000000000017941 */ /* 0x000fea0003800000 */
.L_x_3603:
        /* <DEDUP_REMOVED lines=44> */
.L_x_3612:
[----:B------:R-:W-:Y:S05]  /*3c50*/  BSYNC B0 ;  /* 0x0000000000007941 */ /* 0x000fea0003800000 */
.L_x_3611:
        /* <DEDUP_REMOVED lines=22> */
.L_x_3614:
[----:B------:R-:W-:Y:S05]  /*3dc0*/  BSYNC B2 ;  /* 0x0000000000027941 */ /* 0x000fea0003800000 */
.L_x_3613:
[----:B------:R-:W-:Y:S02]  /*3dd0*/  IMAD.MOV.U32 R6, RZ, RZ, R2 ;  /* 0x000000ffff067224 */ /* 0x000fe400078e0002 */
[----:B------:R-:W-:Y:S02]  /*3de0*/  IMAD.MOV.U32 R7, RZ, RZ, R3 ;  /* 0x000000ffff077224 */ /* 0x000fe400078e0003 */
.L_x_3610:
[----:B------:R-:W-:Y:S05]  /*3df0*/  BSYNC B1 ;  /* 0x0000000000017941 */ /* 0x000fea0003800000 */
.L_x_3609:
        /* <DEDUP_REMOVED lines=44> */
.L_x_3618:
[----:B------:R-:W-:Y:S05]  /*40c0*/  BSYNC B0 ;  /* 0x0000000000007941 */ /* 0x000fea0003800000 */
.L_x_3617:
        /* <DEDUP_REMOVED lines=22> */
.L_x_3620:
[----:B------:R-:W-:Y:S05]  /*4230*/  BSYNC B2 ;  /* 0x0000000000027941 */ /* 0x000fea0003800000 */
.L_x_3619:
[----:B------:R-:W-:Y:S01]  /*4240*/  MOV R20, R2 ;  /* 0x0000000200147202 */ /* 0x000fe20000000f00 */
[----:B------:R-:W-:Y:S02]  /*4250*/  IMAD.MOV.U32 R21, RZ, RZ, R3 ;  /* 0x000000ffff157224 */ /* 0x000fe400078e0003 */
.L_x_3616:
[----:B------:R-:W-:Y:S05]  /*4260*/  BSYNC B1 ;  /* 0x0000000000017941 */ /* 0x000fea0003800000 */
.L_x_3615:
        /* <DEDUP_REMOVED lines=44> */
.L_x_3624:
[----:B------:R-:W-:Y:S05]  /*4530*/  BSYNC B0 ;  /* 0x0000000000007941 */ /* 0x000fea0003800000 */
.L_x_3623:
        /* <DEDUP_REMOVED lines=22> */
.L_x_3626:
[----:B------:R-:W-:Y:S05]  /*46a0*/  BSYNC B2 ;  /* 0x0000000000027941 */ /* 0x000fea0003800000 */
.L_x_3625:
[----:B------:R-:W-:Y:S02]  /*46b0*/  IMAD.MOV.U32 R12, RZ, RZ, R2 ;  /* 0x000000ffff0c7224 */ /* 0x000fe400078e0002 */
[----:B------:R-:W-:Y:S02]  /*46c0*/  IMAD.MOV.U32 R13, RZ, RZ, R3 ;  /* 0x000000ffff0d7224 */ /* 0x000fe400078e0003 */
.L_x_3622:
[----:B------:R-:W-:Y:S05]  /*46d0*/  BSYNC B1 ;  /* 0x0000000000017941 */ /* 0x000fea0003800000 */
.L_x_3621:
        /* <DEDUP_REMOVED lines=44> */
.L_x_3630:
[----:B------:R-:W-:Y:S05]  /*49a0*/  BSYNC B0 ;  /* 0x0000000000007941 */ /* 0x000fea0003800000 */
.L_x_3629:
        /* <DEDUP_REMOVED lines=22> */
.L_x_3632:
[----:B------:R-:W-:Y:S05]  /*4b10*/  BSYNC B2 ;  /* 0x0000000000027941 */ /* 0x000fea0003800000 */
.L_x_3631:
[----:B------:R-:W-:Y:S01]  /*4b20*/  MOV R16, R2 ;  /* 0x0000000200107202 */ /* 0x000fe20000000f00 */
[----:B------:R-:W-:Y:S02]  /*4b30*/  IMAD.MOV.U32 R17, RZ, RZ, R3 ;  /* 0x000000ffff117224 */ /* 0x000fe400078e0003 */
.L_x_3628:
[----:B------:R-:W-:Y:S05]  /*4b40*/  BSYNC B1 ;  /* 0x0000000000017941 */ /* 0x000fea0003800000 */
.L_x_3627:
        /* <DEDUP_REMOVED lines=23> */
.L_x_3635:
[----:B0-----:R-:W-:-:S13]  /*4cc0*/  ISETP.GE.AND P0, PT, R0, R25, PT ;  /* 0x000000190000720c */ /* 0x001fda0003f06270 */
[----:B------:R-:W-:Y:S05]  /*4cd0*/  @P0 BRA `(.L_x_3637) ;  /* 0x000000c000000947 */ /* 0x000fea0003800000 */
[----:B------:R-:W-:Y:S01]  /*4ce0*/  IMAD.IADD R2, R24, 0x1, R0 ;  /* 0x0000000118027824 */ /* 0x000fe200078e0200 */
[----:B------:R-:W-:Y:S01]  /*4cf0*/  IADD3 R0, R0, 0x80, RZ ;  /* 0x0000008000007810 */ /* 0x000fe20007ffe0ff */
[----:B------:R-:W-:-:S04]  /*4d00*/  IMAD.MOV.U32 R3, RZ, RZ, 0x8 ;  /* 0x00000008ff037424 */ /* 0x000fc800078e00ff */
[----:B------:R-:W-:-:S05]  /*4d10*/  IMAD.WIDE.U32 R2, R2, R3, c[0x0][0x180] ;  /* 0x0000600002027625 */ /* 0x000fca00078e0003 */
[----:B------:R0:W-:Y:S02]  /*4d20*/  STG.E.64 [R2.64], R30 ;  /* 0x0000001e02007986 */ /* 0x0001e4000c101b04 */
.L_x_3636:
[----:B------:R-:W-:-:S13]  /*4d30*/  ISETP.GE.AND P0, PT, R0, R25, PT ;  /* 0x000000190000720c */ /* 0x000fda0003f06270 */
[----:B------:R-:W-:Y:S05]  /*4d40*/  @P0 BRA `(.L_x_3638) ;  /* 0x000000d000000947 */ /* 0x000fea0003800000 */
[----:B0-----:R-:W-:Y:S01]  /*4d50*/  IMAD.IADD R2, R24, 0x1, R0 ;  /* 0x0000000118027824 */ /* 0x001fe200078e0200 */
[----:B------:R-:W-:Y:S01]  /*4d60*/  IADD3 R0, R0, 0x80, RZ ;  /* 0x0000008000007810 */ /* 0x000fe20007ffe0ff */
[----:B------:R-:W-:-:S04]  /*4d70*/  IMAD.MOV.U32 R3, RZ, RZ, 0x8 ;  /* 0x00000008ff037424 */ /* 0x000fc800078e00ff */
[----:B------:R-:W-:-:S05]  /*4d80*/  IMAD.WIDE.U32 R2, R2, R3, c[0x0][0x180] ;  /* 0x0000600002027625 */ /* 0x000fca00078e0003 */
[----:B------:R0:W-:Y:S02]  /*4d90*/  STG.E.64 [R2.64], R6 ;  /* 0x0000000602007986 */ /* 0x0001e4000c101b04 */
.L_x_3637:
        /* <DEDUP_REMOVED lines=8> */
.L_x_3638:
[----:B------:R-:W-:Y:S05]  /*4e20*/  BSYNC B1 ;  /* 0x0000000000017941 */ /* 0x000fea0003800000 */
.L_x_3634:
[----:B------:R-:W-:-:S13]  /*4e30*/  ISETP.GE.AND P0, PT, R0, R25, PT ;  /* 0x000000190000720c */ /* 0x000fda0003f06270 */
[----:B0-----:R-:W-:Y:S01]  /*4e40*/  @!P0 IMAD.IADD R2, R24, 0x1, R0 ;  /* 0x0000000118028824 */ /* 0x001fe200078e0200 */
[----:B------:R-:W-:Y:S01]  /*4e50*/  @!P0 IADD3 R0, R0, 0x80, RZ ;  /* 0x0000008000008810 */ /* 0x000fe20007ffe0ff */
[----:B------:R-:W-:-:S04]  /*4e60*/  @!P0 IMAD.MOV.U32 R3, RZ, RZ, 0x8 ;  /* 0x00000008ff038424 */ /* 0x000fc800078e00ff */
[----:B------:R-:W-:-:S05]  /*4e70*/  @!P0 IMAD.WIDE.U32 R2, R2, R3, c[0x0][0x180] ;  /* 0x0000600002028625 */ /* 0x000fca00078e0003 */
[----:B------:R0:W-:Y:S02]  /*4e80*/  @!P0 STG.E.64 [R2.64], R12 ;  /* 0x0000000c02008986 */ /* 0x0001e4000c101b04 */
.L_x_3639:
[----:B------:R-:W-:Y:S05]  /*4e90*/  BSYNC B0 ;  /* 0x0000000000007941 */ /* 0x000fea0003800000 */
.L_x_3633:
        /* <DEDUP_REMOVED lines=8> */
        .weak           $__internal_5_$__cuda_sm20_div_rn_f64_full
        .type           $__internal_5_$__cuda_sm20_div_rn_f64_full,@function
        .size           $__internal_5_$__cuda_sm20_div_rn_f64_full,(.L_x_7085 - $__internal_5_$__cuda_sm20_div_rn_f64_full)
$__internal_5_$__cuda_sm20_div_rn_f64_full:
        /* <DEDUP_REMOVED lines=71> */
.L_x_3641:
        /* <DEDUP_REMOVED lines=17> */
.L_x_3644:
[----:B------:R-:W-:Y:S01]  /*54a0*/  LOP3.LUT R3, R41, 0x80000, RZ, 0xfc, !PT ;  /* 0x0008000029037812 */ /* 0x000fe200078efcff */
[----:B------:R-:W-:-:S04]  /*54b0*/  IMAD.MOV.U32 R36, RZ, RZ, R40 ;  /* 0x000000ffff247224 */ /* 0x000fc800078e0028 */
[----:B------:R-:W-:Y:S01]  /*54c0*/  IMAD.MOV.U32 R37, RZ, RZ, R3 ;  /* 0x000000ffff257224 */ /* 0x000fe200078e0003 */
[----:B------:R-:W-:Y:S05]  /*54d0*/  BRA `(.L_x_3642) ;  /* 0x0000003000007947 */ /* 0x000fea0003800000 */
.L_x_3643:
[----:B------:R-:W-:Y:S01]  /*54e0*/  LOP3.LUT R3, R49, 0x80000, RZ, 0xfc, !PT ;  /* 0x0008000031037812 */ /* 0x000fe200078efcff */
[----:B------:R-:W-:-:S04]  /*54f0*/  IMAD.MOV.U32 R36, RZ, RZ, R48 ;  /* 0x000000ffff247224 */ /* 0x000fc800078e0030 */
[----:B------:R-:W-:Y:S02]  /*5500*/  IMAD.MOV.U32 R37, RZ, RZ, R3 ;  /* 0x000000ffff257224 */ /* 0x000fe400078e0003 */
.L_x_3642:
[----:B------:R-:W-:Y:S05]  /*5510*/  BSYNC B0 ;  /* 0x0000000000007941 */ /* 0x000fea0003800000 */
.L_x_3640:
[----:B------:R-:W-:Y:S01]  /*5520*/  IMAD.MOV.U32 R4, RZ, RZ, R0 ;  /* 0x000000ffff047224 */ /* 0x000fe200078e0000 */
[----:B------:R-:W-:Y:S01]  /*5530*/  MOV R2, R36 ;  /* 0x0000002400027202 */ /* 0x000fe20000000f00 */
[----:B------:R-:W-:Y:S02]  /*5540*/  IMAD.MOV.U32 R5, RZ, RZ, 0x0 ;  /* 0x00000000ff057424 */ /* 0x000fe400078e00ff */
[----:B------:R-:W-:Y:S02]  /*5550*/  IMAD.MOV.U32 R3, RZ, RZ, R37 ;  /* 0x000000ffff037224 */ /* 0x000fe400078e0025 */
[----:B------:R-:W-:Y:S05]  /*5560*/  RET.REL.NODEC R4 `(_ZN2at6native29vectorized_elementwise_kernelILi4EZZZNS0_65_GLOBAL__N__cd49fe81_27_ActivationSoftplusKernel_cu_9e10b42f_309424softplus_backward_kernelERNS_18TensorIteratorBaseERKN3c106ScalarES8_ENKUlvE_clEvENKUlvE_clEvEUlddE_St5arrayIPcLm3EEEEviT0_T1_) ;  /* 0xffffaa9004007950 */ /* 0x000fea0003c3ffff */
.L_x_3645:
        /* <DEDUP_REMOVED lines=9> */
.L_x_7085:


//--------------------- .text._ZN2at6native29vectorized_elementwise_kernelILi8EZZZNS0_65_GLOBAL__N__cd49fe81_27_ActivationSoftplusKernel_cu_9e10b42f_309424softplus_backward_kernelERNS_18TensorIteratorBaseERKN3c106ScalarES8_ENKUlvE_clEvENKUlvE_clEvEUlddE_St5arrayIPcLm3EEEEviT0_T1_ --------------------------
	.section	.text._ZN2at6native29vectorized_elementwise_kernelILi8EZZZNS0_65_GLOBAL__N__cd49fe81_27_ActivationSoftplusKernel_cu_9e10b42f_309424softplus_backward_kernelERNS_18TensorIteratorBaseERKN3c106ScalarES8_ENKUlvE_clEvENKUlvE_clEvEUlddE_St5arrayIPcLm3EEEEviT0_T1_,"ax",@progbits
	.sectioninfo	@"SHI_REGISTERS=4"
	.align	128
        .global         _ZN2at6native29vectorized_elementwise_kernelILi8EZZZNS0_65_GLOBAL__N__cd49fe81_27_ActivationSoftplusKernel_cu_9e10b42f_309424softplus_backward_kernelERNS_18TensorIteratorBaseERKN3c106ScalarES8_ENKUlvE_clEvENKUlvE_clEvEUlddE_St5arrayIPcLm3EEEEviT0_T1_
        .type           _ZN2at6native29vectorized_elementwise_kernelILi8EZZZNS0_65_GLOBAL__N__cd49fe81_27_ActivationSoftplusKernel_cu_9e10b42f_309424softplus_backward_kernelERNS_18TensorIteratorBaseERKN3c106ScalarES8_ENKUlvE_clEvENKUlvE_clEvEUlddE_St5arrayIPcLm3EEEEviT0_T1_,@function
        .size           _ZN2at6native29vectorized_elementwise_kernelILi8EZZZNS0_65_GLOBAL__N__cd49fe81_27_ActivationSoftplusKernel_cu_9e10b42f_309424softplus_backward_kernelERNS_18TensorIteratorBaseERKN3c106ScalarES8_ENKUlvE_clEvENKUlvE_clEvEUlddE_St5arrayIPcLm3EEEEviT0_T1_,(.L_x_7119 - _ZN2at6native29vectorized_elementwise_kernelILi8EZZZNS0_65_GLOBAL__N__cd49fe81_27_ActivationSoftplusKernel_cu_9e10b42f_309424softplus_backward_kernelERNS_18TensorIteratorBaseERKN3c106ScalarES8_ENKUlvE_clEvENKUlvE_clEvEUlddE_St5arrayIPcLm3EEEEviT0_T1_)
        .other          _ZN2at6native29vectorized_elementwise_kernelILi8EZZZNS0_65_GLOBAL__N__cd49fe81_27_ActivationSoftplusKernel_cu_9e10b42f_309424softplus_backward_kernelERNS_18TensorIteratorBaseERKN3c106ScalarES8_ENKUlvE_clEvENKUlvE_clEvEUlddE_St5arrayIPcLm3EEEEviT0_T1_,@"STO_CUDA_ENTRY STV_DEFAULT"
_ZN2at6native29vectorized_elementwise_kernelILi8EZZZNS0_65_GLOBAL__N__cd49fe81_27_ActivationSoftplusKernel_cu_9e10b42f_309424softplus_backward_kernelERNS_18TensorIteratorBaseERKN3c106ScalarES8_ENKUlvE_clEvENKUlvE_clEvEUlddE_St5arrayIPcLm3EEEEviT0_T1_:
.text._ZN2at6native29vectorized_elementwise_kernelILi8EZZZNS0_65_GLOBAL__N__cd49fe81_27_ActivationSoftplusKernel_cu_9e10b42f_309424softplus_backward_kernelERNS_18TensorIteratorBaseERKN3c106ScalarES8_ENKUlvE_clEvENKUlvE_clEvEUlddE_St5arrayIPcLm3EEEEviT0_T1_:
[----:B------:R-:W-:Y:S02]  /*0000*/  MOV R1, c[0x0][0x28] ;  /* 0x00000a0000017a02 */ /* 0x000fe40000000f00 */
[----:B------:R-:W-:Y:S05]  /*0010*/  EXIT ;  /* 0x000000000000794d */ /* 0x000fea0003800000 */
.L_x_3646:
        /* <DEDUP_REMOVED lines=14> */
.L_x_7119:


//--------------------- .text._ZN2at6native18elementwise_kernelILi128ELi4EZNS0_15gpu_kernel_implIZZZNS0_65_GLOBAL__N__cd49fe81_27_ActivationSoftplusKernel_cu_9e10b42f_309415softplus_kernelERNS_18TensorIteratorBaseERKN3c106ScalarES9_ENKUlvE_clEvENKUlvE2_clEvEUlNS6_8BFloat16EE_EEvS5_RKT_EUliE_EEviT1_ --------------------------
	.section	.text._ZN2at6native18elementwise_kernelILi128ELi4EZNS0_15gpu_kernel_implIZZZNS0_65_GLOBAL__N__cd49fe81_27_ActivationSoftplusKernel_cu_9e10b42f_309415softplus_kernelERNS_18TensorIteratorBaseERKN3c106ScalarES9_ENKUlvE_clEvENKUlvE2_clEvEUlNS6_8BFloat16EE_EEvS5_RKT_EUliE_EEviT1_,"ax",@progbits
	.sectioninfo	@"SHI_REGISTERS=26"
	.align	128
        .global         _ZN2at6native18elementwise_kernelILi128ELi4EZNS0_15gpu_kernel_implIZZZNS0_65_GLOBAL__N__cd49fe81_27_ActivationSoftplusKernel_cu_9e10b42f_309415softplus_kernelERNS_18TensorIteratorBaseERKN3c106ScalarES9_ENKUlvE_clEvENKUlvE2_clEvEUlNS6_8BFloat16EE_EEvS5_RKT_EUliE_EEviT1_
        .type           _ZN2at6native18elementwise_kernelILi128ELi4EZNS0_15gpu_kernel_implIZZZNS0_65_GLOBAL__N__cd49fe81_27_ActivationSoftplusKernel_cu_9e10b42f_309415softplus_kernelERNS_18TensorIteratorBaseERKN3c106ScalarES9_ENKUlvE_clEvENKUlvE2_clEvEUlNS6_8BFloat16EE_EEvS5_RKT_EUliE_EEviT1_,@function
        .size           _ZN2at6native18elementwise_kernelILi128ELi4EZNS0_15gpu_kernel_implIZZZNS0_65_GLOBAL__N__cd49fe81_27_ActivationSoftplusKernel_cu_9e10b42f_309415softplus_kernelERNS_18TensorIteratorBaseERKN3c106ScalarES9_ENKUlvE_clEvENKUlvE2_clEvEUlNS6_8BFloat16EE_EEvS5_RKT_EUliE_EEviT1_,(.L_x_7120 - _ZN2at6native18elementwise_kernelILi128ELi4EZNS0_15gpu_kernel_implIZZZNS0_65_GLOBAL__N__cd49fe81_27_ActivationSoftplusKernel_cu_9e10b42f_309415softplus_kernelERNS_18TensorIteratorBaseERKN3c106ScalarES9_ENKUlvE_clEvENKUlvE2_clEvEUlNS6_8BFloat16EE_EEvS5_RKT_EUliE_EEviT1_)
        .other          _ZN2at6native18elementwise_kernelILi128ELi4EZNS0_15gpu_kernel_implIZZZNS0_65_GLOBAL__N__cd49fe81_27_ActivationSoftplusKernel_cu_9e10b42f_309415softplus_kernelERNS_18TensorIteratorBaseERKN3c106ScalarES9_ENKUlvE_clEvENKUlvE2_clEvEUlNS6_8BFloat16EE_EEvS5_RKT_EUliE_EEviT1_,@"STO_CUDA_ENTRY STV_DEFAULT"
_ZN2at6native18elementwise_kernelILi128ELi4EZNS0_15gpu_kernel_implIZZZNS0_65_GLOBAL__N__cd49fe81_27_ActivationSoftplusKernel_cu_9e10b42f_309415softplus_kernelERNS_18TensorIteratorBaseERKN3c106ScalarES9_ENKUlvE_clEvENKUlvE2_clEvEUlNS6_8BFloat16EE_EEvS5_RKT_EUliE_EEviT1_:
.text._ZN2at6native18elementwise_kernelILi128ELi4EZNS0_15gpu_kernel_implIZZZNS0_65_GLOBAL__N__cd49fe81_27_ActivationSoftplusKernel_cu_9e10b42f_309415softplus_kernelERNS_18TensorIteratorBaseERKN3c106ScalarES9_ENKUlvE_clEvENKUlvE2_clEvEUlNS6_8BFloat16EE_EEvS5_RKT_EUliE_EEviT1_:
        /* <DEDUP_REMOVED lines=10> */
[----:B------:R-:W-:-:S10]  /*00a0*/  IMAD.MOV.U32 R16, RZ, RZ, RZ ;  /* 0x000000ffff107224 */ /* 0x000fd400078e00ff */
[----:B------:R-:W-:Y:S05]  /*00b0*/  @!P0 BRA `(.L_x_3649) ;  /* 0x00000e2000008947 */ /* 0x000fea0003800000 */
[----:B------:R-:W-:Y:S02]  /*00c0*/  IMAD.MOV.U32 R2, RZ, RZ, RZ ;  /* 0x000000ffff027224 */ /* 0x000fe400078e00ff */
[----:B------:R-:W-:Y:S02]  /*00d0*/  IMAD.MOV.U32 R3, RZ, RZ, R19 ;  /* 0x000000ffff037224 */ /* 0x000fe400078e0013 */
[----:B------:R-:W-:Y:S02]  /*00e0*/  IMAD.MOV.U32 R6, RZ, RZ, c[0x0][0x168] ;  /* 0x00005a00ff067624 */ /* 0x000fe400078e00ff */
[----:B------:R-:W-:-:S03]  /*00f0*/  IMAD.HI.U32 R4, R19, c[0x0][0x170], R2 ;  /* 0x00005c0013047a27 */ /* 0x000fc600078e0002 */
[----:B------:R-:W-:Y:S02]  /*0100*/  ISETP.NE.AND P0, PT, R6, 0x1, PT ;  /* 0x000000010600780c */ /* 0x000fe40003f05270 */
[----:B------:R-:W-:-:S05]  /*0110*/  SHF.R.U32.HI R5, RZ, c[0x0][0x174], R4 ;  /* 0x00005d00ff057a19 */ /* 0x000fca0000011604 */
[----:B------:R-:W-:-:S04]  /*0120*/  IMAD.MOV R0, RZ, RZ, -R5 ;  /* 0x000000ffff007224 */ /* 0x000fc800078e0a05 */
[----:B------:R-:W-:-:S04]  /*0130*/  IMAD R19, R0, c[0x0][0x16c], R19 ;  /* 0x00005b0000137a24 */ /* 0x000fc800078e0213 */
        /* <DEDUP_REMOVED lines=10> */
[----:B------:R-:W-:Y:S02]  /*01e0*/  IMAD R0, R4, c[0x0][0x2a4], RZ ;  /* 0x0000a90004007a24 */ /* 0x000fe400078e02ff */
        /* <DEDUP_REMOVED lines=192> */
[----:B------:R-:W-:Y:S01]  /*0df0*/  ISETP.NE.AND P0, PT, R6, 0x18, PT ;  /* 0x000000180600780c */ /* 0x000fe20003f05270 */
[----:B------:R-:W-:-:S04]  /*0e00*/  IMAD.MOV.U32 R4, RZ, RZ, RZ ;  /* 0x000000ffff047224 */ /* 0x000fc800078e00ff */
[----:B------:R-:W-:-:S05]  /*0e10*/  IMAD.HI.U32 R2, R5, c[0x0][0x284], R4 ;  /* 0x0000a10005027a27 */ /* 0x000fca00078e0004 */
[----:B------:R-:W-:-:S03]  /*0e20*/  SHF.R.U32.HI R3, RZ, c[0x0][0x288], R2 ;  /* 0x0000a200ff037a19 */ /* 0x000fc60000011602 */
[----:B------:R-:W-:Y:S02]  /*0e30*/  @P0 IMAD.MOV.U32 R2, RZ, RZ, RZ ;  /* 0x000000ffff020224 */ /* 0x000fe400078e00ff */
[--C-:B------:R-:W-:Y:S02]  /*0e40*/  IMAD.MOV R4, RZ, RZ, -R3.reuse ;  /* 0x000000ffff047224 */ /* 0x100fe400078e0a03 */
[----:B------:R-:W-:-:S04]  /*0e50*/  @P0 IMAD.HI.U32 R2, R3, c[0x0][0x290], R2 ;  /* 0x0000a40003020a27 */ /* 0x000fc800078e0002 */
[----:B------:R-:W-:Y:S01]  /*0e60*/  IMAD R5, R4, c[0x0][0x280], R5 ;  /* 0x0000a00004057a24 */ /* 0x000fe200078e0205 */
[----:B------:R-:W-:-:S03]  /*0e70*/  @P0 SHF.R.U32.HI R2, RZ, c[0x0][0x294], R2 ;  /* 0x0000a500ff020a19 */ /* 0x000fc60000011602 */
[C---:B------:R-:W-:Y:S02]  /*0e80*/  IMAD R16, R5.reuse, c[0x0][0x350], R16 ;  /* 0x0000d40005107a24 */ /* 0x040fe400078e0210 */
[----:B------:R-:W-:Y:S02]  /*0e90*/  @P0 IMAD.MOV R2, RZ, RZ, -R2 ;  /* 0x000000ffff020224 */ /* 0x000fe400078e0a02 */
[----:B------:R-:W-:Y:S02]  /*0ea0*/  IMAD R0, R5, c[0x0][0x354], R0 ;  /* 0x0000d50005007a24 */ /* 0x000fe400078e0200 */
[----:B------:R-:W-:-:S04]  /*0eb0*/  @P0 IMAD R3, R2, c[0x0][0x28c], R3 ;  /* 0x0000a30002030a24 */ /* 0x000fc800078e0203 */
[C---:B------:R-:W-:Y:S02]  /*0ec0*/  @P0 IMAD R16, R3.reuse, c[0x0][0x358], R16 ;  /* 0x0000d60003100a24 */ /* 0x040fe400078e0210 */
[----:B------:R-:W-:Y:S02]  /*0ed0*/  @P0 IMAD R0, R3, c[0x0][0x35c], R0 ;  /* 0x0000d70003000a24 */ /* 0x000fe400078e0200 */
.L_x_3649:
        /* <DEDUP_REMOVED lines=20> */
.L_x_3653:
[----:B------:R-:W2:Y:S02]  /*1020*/  LDG.E.U8 R2, [R2.64] ;  /* 0x0000002402027981 */ /* 0x000ea4000c1e1100 */
[----:B--2---:R-:W0:Y:S02]  /*1030*/  I2F.U16 R0, R2 ;  /* 0x0000000200007306 */ /* 0x004e240000101000 */
[----:B0-----:R-:W-:Y:S01]  /*1040*/  F2FP.BF16.PACK_AB R0, RZ, R0 ;  /* 0x00000000ff00723e */ /* 0x001fe200000010ff */
[----:B------:R-:W-:Y:S05]  /*1050*/  BRA `(.L_x_3655) ;  /* 0x00000e3000007947 */ /* 0x000fea0003800000 */
.L_x_3652:
        /* <DEDUP_REMOVED lines=10> */
.L_x_3657:
[----:B------:R-:W2:Y:S02]  /*1100*/  LDG.E R2, [R2.64] ;  /* 0x0000002402027981 */ /* 0x000ea4000c1e1900 */
[----:B--2---:R-:W0:Y:S02]  /*1110*/  I2F R0, R2 ;  /* 0x0000000200007306 */ /* 0x004e240000201400 */
[----:B0-----:R-:W-:Y:S01]  /*1120*/  F2FP.BF16.PACK_AB R0, RZ, R0 ;  /* 0x00000000ff00723e */ /* 0x001fe200000010ff */
[----:B------:R-:W-:Y:S05]  /*1130*/  BRA `(.L_x_3655) ;  /* 0x00000d5000007947 */ /* 0x000fea0003800000 */
.L_x_3656:
[----:B------:R-:W2:Y:S02]  /*1140*/  LDG.E.U16 R2, [R2.64] ;  /* 0x0000002402027981 */ /* 0x000ea4000c1e1500 */
[----:B--2---:R-:W0:Y:S02]  /*1150*/  I2F.S16 R0, R2 ;  /* 0x0000000200007306 */ /* 0x004e240000101400 */
[----:B0-----:R-:W-:Y:S01]  /*1160*/  F2FP.BF16.PACK_AB R0, RZ, R0 ;  /* 0x00000000ff00723e */ /* 0x001fe200000010ff */
[----:B------:R-:W-:Y:S05]  /*1170*/  BRA `(.L_x_3655) ;  /* 0x00000d1000007947 */ /* 0x000fea0003800000 */
.L_x_3651:
        /* <DEDUP_REMOVED lines=9> */
.L_x_3659:
[----:B------:R-:W2:Y:S02]  /*1210*/  LDG.E.U16 R0, [R2.64] ;  /* 0x0000002402007981 */ /* 0x000ea4000c1e1500 */
[----:B--2---:R-:W-:-:S05]  /*1220*/  HADD2.F32 R0, -RZ, R0.H0_H0 ;  /* 0x20000000ff007230 */ /* 0x004fca0000004100 */
[----:B------:R-:W-:Y:S01]  /*1230*/  F2FP.BF16.PACK_AB R0, RZ, R0 ;  /* 0x00000000ff00723e */ /* 0x000fe200000010ff */
[----:B------:R-:W-:Y:S05]  /*1240*/  BRA `(.L_x_3655) ;  /* 0x00000c4000007947 */ /* 0x000fea0003800000 */
.L_x_3658:
        /* <DEDUP_REMOVED lines=9> */
.L_x_3661:
[----:B------:R-:W2:Y:S02]  /*12e0*/  LDG.E.U16 R2, [R2.64] ;  /* 0x0000002402027981 */ /* 0x000ea4000c1e1500 */
[----:B--2---:R-:W-:-:S05]  /*12f0*/  HADD2.F32 R0, -RZ, R2.H0_H0 ;  /* 0x20000002ff007230 */ /* 0x004fca0000004100 */
[----:B------:R-:W-:Y:S01]  /*1300*/  F2FP.BF16.PACK_AB R0, RZ, R0 ;  /* 0x00000000ff00723e */ /* 0x000fe200000010ff */
[----:B------:R-:W-:Y:S05]  /*1310*/  BRA `(.L_x_3655) ;  /* 0x00000b7000007947 */ /* 0x000fea0003800000 */
.L_x_3660:
[----:B------:R-:W2:Y:S02]  /*1320*/  LDG.E.64 R2, [R2.64] ;  /* 0x0000002402027981 */ /* 0x000ea4000c1e1b00 */
[----:B--2---:R-:W0:Y:S01]  /*1330*/  F2F.F32.F64 R0, R2 ;  /* 0x0000000200007310 */ /* 0x004e220000301000 */
[----:B------:R-:W0:-:S14]  /*1340*/  DSETP.GEU.AND P0, PT, |R2|, c[0x2][0x0], PT ;  /* 0x008000000200762a */ /* 0x000e1c0003f0e200 */
[----:B0-----:R-:W-:-:S05]  /*1350*/  @!P0 FMUL R0, R0, 1.175494350822287508e-38 ;  /* 0x0080000000008820 */ /* 0x001fca0000400000 */
[----:B------:R-:W-:Y:S01]  /*1360*/  F2FP.BF16.PACK_AB R0, RZ, R0 ;  /* 0x00000000ff00723e */ /* 0x000fe200000010ff */
[----:B------:R-:W-:Y:S05]  /*1370*/  BRA `(.L_x_3655) ;  /* 0x00000b1000007947 */ /* 0x000fea0003800000 */
.L_x_3650:
        /* <DEDUP_REMOVED lines=13> */
.L_x_3664:
[----:B------:R-:W2:Y:S02]  /*1450*/  LDG.E.64 R2, [R2.64] ;  /* 0x0000002402027981 */ /* 0x000ea4000c1e1b00 */
[----:B--2---:R-:W0:Y:S01]  /*1460*/  F2F.F32.F64 R0, R2 ;  /* 0x0000000200007310 */ /* 0x004e220000301000 */
[----:B------:R-:W0:-:S14]  /*1470*/  DSETP.GEU.AND P0, PT, |R2|, c[0x2][0x0], PT ;  /* 0x008000000200762a */ /* 0x000e1c0003f0e200 */
[----:B0-----:R-:W-:-:S05]  /*1480*/  @!P0 FMUL R0, R0, 1.175494350822287508e-38 ;  /* 0x0080000000008820 */ /* 0x001fca0000400000 */
[----:B------:R-:W-:Y:S01]  /*1490*/  F2FP.BF16.PACK_AB R0, RZ, R0 ;  /* 0x00000000ff00723e */ /* 0x000fe200000010ff */
[----:B------:R-:W-:Y:S05]  /*14a0*/  BRA `(.L_x_3655) ;  /* 0x000009e000007947 */ /* 0x000fea0003800000 */
.L_x_3663:
        /* <DEDUP_REMOVED lines=28> */
.L_x_3666:
        /* <DEDUP_REMOVED lines=15> */
.L_x_3665:
[----:B------:R0:W5:Y:S01]  /*1760*/  LDG.E.U16 R0, [R2.64] ;  /* 0x0000002402007981 */ /* 0x000162000c1e1500 */
[----:B------:R-:W-:Y:S05]  /*1770*/  BRA `(.L_x_3655) ;  /* 0x0000071000007947 */ /* 0x000fea0003800000 */
.L_x_3662:
        /* <DEDUP_REMOVED lines=12> */
.L_x_3669:
        /* <DEDUP_REMOVED lines=21> */
.L_x_3673:
[----:B------:R-:W-:Y:S05]  /*1990*/  BSYNC B1 ;  /* 0x0000000000017941 */ /* 0x000fea0003800000 */
.L_x_3672:
[----:B------:R-:W-:Y:S01]  /*19a0*/  LEA R3, R0, 0x3b800000, 0x17 ;  /* 0x3b80000000037811 */ /* 0x000fe200078eb8ff */
[----:B------:R-:W-:-:S05]  /*19b0*/  IMAD.SHL.U32 R0, R2, 0x100000, RZ ;  /* 0x0010000002007824 */ /* 0x000fca00078e00ff */
[----:B------:R-:W-:Y:S02]  /*19c0*/  LOP3.LUT R0, R3, R0, R4, 0xfe, !PT ;  /* 0x0000000003007212 */ /* 0x000fe400078efe04 */
.L_x_3671:
[----:B------:R-:W-:Y:S05]  /*19d0*/  BSYNC B0 ;  /* 0x0000000000007941 */ /* 0x000fea0003800000 */
.L_x_3670:
[----:B------:R-:W-:Y:S01]  /*19e0*/  F2FP.BF16.PACK_AB R0, RZ, R0 ;  /* 0x00000000ff00723e */ /* 0x000fe200000010ff */
[----:B------:R-:W-:Y:S05]  /*19f0*/  BRA `(.L_x_3655) ;  /* 0x0000049000007947 */ /* 0x000fea0003800000 */
.L_x_3668:
        /* <DEDUP_REMOVED lines=21> */
.L_x_3677:
[----:B------:R-:W-:Y:S05]  /*1b50*/  BSYNC B1 ;  /* 0x0000000000017941 */ /* 0x000fea0003800000 */
.L_x_3676:
[----:B------:R-:W-:Y:S01]  /*1b60*/  LEA R3, R0, 0x37800000, 0x17 ;  /* 0x3780000000037811 */ /* 0x000fe200078eb8ff */
[----:B------:R-:W-:-:S05]  /*1b70*/  IMAD.SHL.U32 R0, R2, 0x200000, RZ ;  /* 0x0020000002007824 */ /* 0x000fca00078e00ff */
[----:B------:R-:W-:Y:S02]  /*1b80*/  LOP3.LUT R0, R3, R0, R4, 0xfe, !PT ;  /* 0x0000000003007212 */ /* 0x000fe400078efe04 */
.L_x_3675:
[----:B------:R-:W-:Y:S05]  /*1b90*/  BSYNC B0 ;  /* 0x0000000000007941 */ /* 0x000fea0003800000 */
.L_x_3674:
[----:B------:R-:W-:Y:S01]  /*1ba0*/  F2FP.BF16.PACK_AB R0, RZ, R0 ;  /* 0x00000000ff00723e */ /* 0x000fe200000010ff */
[----:B------:R-:W-:Y:S05]  /*1bb0*/  BRA `(.L_x_3655) ;  /* 0x000002d000007947 */ /* 0x000fea0003800000 */
.L_x_3667:
        /* <DEDUP_REMOVED lines=14> */
.L_x_3681:
[----:B------:R-:W-:Y:S05]  /*1ca0*/  BSYNC B0 ;  /* 0x0000000000007941 */ /* 0x000fea0003800000 */
.L_x_3680:
[----:B------:R-:W-:Y:S01]  /*1cb0*/  F2FP.BF16.PACK_AB R0, RZ, R0 ;  /* 0x00000000ff00723e */ /* 0x000fe200000010ff */
[----:B------:R-:W-:Y:S05]  /*1cc0*/  BRA `(.L_x_3655) ;  /* 0x000001c000007947 */ /* 0x000fea0003800000 */
.L_x_3654:
        /* <DEDUP_REMOVED lines=19> */
[----:B------:R-:W-:Y:S01]  /*1e00*/  PRMT R0, RZ, 0x7610, R0 ;  /* 0x00007610ff007816 */ /* 0x000fe20000000000 */
[----:B------:R-:W-:Y:S05]  /*1e10*/  BRA `(.L_x_3655) ;  /* 0x0000007000007947 */ /* 0x000fea0003800000 */
.L_x_3679:
[----:B------:R-:W2:Y:S02]  /*1e20*/  LDG.E.64 R2, [R2.64] ;  /* 0x0000002402027981 */ /* 0x000ea4000c1e1b00 */
[----:B--2---:R-:W0:Y:S02]  /*1e30*/  I2F.U64 R0, R2 ;  /* 0x0000000200007312 */ /* 0x004e240000301000 */
[----:B0-----:R-:W-:Y:S01]  /*1e40*/  F2FP.BF16.PACK_AB R0, RZ, R0 ;  /* 0x00000000ff00723e */ /* 0x001fe200000010ff */
[----:B------:R-:W-:Y:S05]  /*1e50*/  BRA `(.L_x_3655) ;  /* 0x0000003000007947 */ /* 0x000fea0003800000 */
.L_x_3678:
[----:B------:R-:W2:Y:S02]  /*1e60*/  LDG.E R2, [R2.64] ;  /* 0x0000002402027981 */ /* 0x000ea4000c1e1900 */
[----:B--2---:R-:W0:Y:S02]  /*1e70*/  I2F.U32 R0, R2 ;  /* 0x0000000200007306 */ /* 0x004e240000201000 */
[----:B0-----:R-:W-:-:S06]  /*1e80*/  F2FP.BF16.PACK_AB R0, RZ, R0 ;  /* 0x00000000ff00723e */ /* 0x001fcc00000010ff */
.L_x_3655:
[----:B-----5:R-:W-:Y:S01]  /*1e90*/  PRMT R0, RZ, 0x5410, R0 ;  /* 0x00005410ff007816 */ /* 0x020fe20000000000 */
[----:B------:R-:W-:Y:S04]  /*1ea0*/  BSSY B0, `(.L_x_3682) ;  /* 0x0000028000007945 */ /* 0x000fe80003800000 */
[----:B0-----:R-:W-:-:S05]  /*1eb0*/  FMUL.FTZ R2, R0, c[0x0][0x370] ;  /* 0x0000dc0000027a20 */ /* 0x001fca0000410000 */
[----:B------:R-:W-:-:S13]  /*1ec0*/  FSETP.GT.FTZ.AND P0, PT, R2, c[0x0][0x374], PT ;  /* 0x0000dd0002007a0b */ /* 0x000fda0003f14000 */
[----:B------:R-:W-:Y:S05]  /*1ed0*/  @P0 BRA `(.L_x_3683) ;  /* 0x0000024000000947 */ /* 0x000fea0003800000 */
[----:B------:R-:W-:Y:S01]  /*1ee0*/  FMUL.FTZ R0, R0, c[0x0][0x370] ;  /* 0x0000dc0000007a20 */ /* 0x000fe20000410000 */
[----:B------:R-:W-:Y:S01]  /*1ef0*/  BSSY B1, `(.L_x_3684) ;  /* 0x0000021000017945 */ /* 0x000fe20003800000 */
[----:B------:R-:W-:Y:S02]  /*1f00*/  IMAD.MOV.U32 R5, RZ, RZ, 0x3e800000 ;  /* 0x3e800000ff057424 */ /* 0x000fe400078e00ff */
[----:B------:R-:W-:Y:S02]  /*1f10*/  FMUL.FTZ R0, R0, 1.4426950216293334961 ;  /* 0x3fb8aa3b00007820 */ /* 0x000fe40000410000 */
[----:B------:R-:W-:Y:S02]  /*1f20*/  IMAD.MOV.U32 R6, RZ, RZ, 0x3d39bf78 ;  /* 0x3d39bf78ff067424 */ /* 0x000fe400078e00ff */
[----:B------:R-:W0:Y:S02]  /*1f30*/  MUFU.EX2 R7, R0 ;  /* 0x0000000000077308 */ /* 0x000e240000000800 */
[C---:B0-----:R-:W-:Y:S01]  /*1f40*/  FADD.FTZ.RZ R2, R7.reuse, 1 ;  /* 0x3f80000007027421 */ /* 0x041fe2000001c000 */
[----:B------:R-:W-:-:S04]  /*1f50*/  ISETP.GE.U32.AND P0, PT, R7, 0x7f800000, PT ;  /* 0x7f8000000700780c */ /* 0x000fc80003f06070 */
[----:B------:R-:W-:-:S04]  /*1f60*/  IADD3 R2, R2, -0x3f400000, RZ ;  /* 0xc0c0000002027810 */ /* 0x000fc80007ffe0ff */
[----:B------:R-:W-:-:S04]  /*1f70*/  LOP3.LUT R2, R2, 0xff800000, RZ, 0xc0, !PT ;  /* 0xff80000002027812 */ /* 0x000fc800078ec0ff */
[----:B------:R-:W-:Y:S01]  /*1f80*/  IADD3 R4, -R2, 0x40800000, RZ ;  /* 0x4080000002047810 */ /* 0x000fe20007ffe1ff */
[----:B------:R-:W-:Y:S02]  /*1f90*/  IMAD.IADD R3, R7, 0x1, -R2 ;  /* 0x0000000107037824 */ /* 0x000fe400078e0a02 */
[----:B------:R-:W0:Y:S02]  /*1fa0*/  I2F R2, R2 ;  /* 0x0000000200027306 */ /* 0x000e240000201400 */
[----:B------:R-:W-:-:S04]  /*1fb0*/  FFMA.FTZ R4, R4, R5, -1 ;  /* 0xbf80000004047423 */ /* 0x000fc80000010005 */
[----:B------:R-:W-:Y:S02]  /*1fc0*/  FADD.FTZ R3, R3, R4 ;  /* 0x0000000403037221 */ /* 0x000fe40000010000 */
[----:B------:R-:W1:Y:S02]  /*1fd0*/  MUFU.RCP R5, c[0x0][0x370] ;  /* 0x0000dc0000057b08 */ /* 0x000e640000001000 */
[----:B------:R-:W-:-:S04]  /*1fe0*/  FFMA.FTZ R4, R3, -R6, 0.10546888411045074463 ;  /* 0x3dd8001203047423 */ /* 0x000fc80000010806 */
[C---:B------:R-:W-:Y:S02]  /*1ff0*/  FFMA.FTZ R4, R3.reuse, R4, -0.13229703903198242188 ;  /* 0xbe0778e003047423 */ /* 0x040fe40000010004 */
[----:B0-----:R-:W-:Y:S02]  /*2000*/  FMUL.FTZ R0, R2, 1.1920928955078125e-07 ;  /* 0x3400000002007820 */ /* 0x001fe40000410000 */
[----:B------:R-:W-:-:S04]  /*2010*/  FFMA.FTZ R4, R3, R4, 0.14491446316242218018 ;  /* 0x3e14647503047423 */ /* 0x000fc80000010004 */
[----:B------:R-:W-:-:S04]  /*2020*/  FFMA.FTZ R4, R3, R4, -0.16641564667224884033 ;  /* 0xbe2a68dd03047423 */ /* 0x000fc80000010004 */
[----:B------:R-:W-:-:S04]  /*2030*/  FFMA.FTZ R4, R3, R4, 0.19988867640495300293 ;  /* 0x3e4caf9e03047423 */ /* 0x000fc80000010004 */
[----:B------:R-:W-:-:S04]  /*2040*/  FFMA.FTZ R4, R3, R4, -0.25000196695327758789 ;  /* 0xbe80004203047423 */ /* 0x000fc80000010004 */
[----:B------:R-:W-:-:S04]  /*2050*/  FFMA.FTZ R4, R3, R4, 0.33333510160446166992 ;  /* 0x3eaaaae603047423 */ /* 0x000fc80000010004 */
[----:B------:R-:W-:-:S04]  /*2060*/  FFMA.FTZ R4, R3, R4, -0.5 ;  /* 0xbf00000003047423 */ /* 0x000fc80000010004 */
[----:B------:R-:W-:-:S04]  /*2070*/  FMUL.FTZ R4, R3, R4 ;  /* 0x0000000403047220 */ /* 0x000fc80000410000 */
[----:B------:R-:W-:-:S04]  /*2080*/  FFMA.FTZ R3, R3, R4, R3 ;  /* 0x0000000403037223 */ /* 0x000fc80000010003 */
[----:B------:R-:W-:Y:S01]  /*2090*/  FFMA.FTZ R0, R0, 0.69314718246459960938, R3 ;  /* 0x3f31721800007823 */ /* 0x000fe20000010003 */
[----:B------:R-:W-:Y:S05]  /*20a0*/  @!P0 BRA `(.L_x_3685) ;  /* 0x0000005000008947 */ /* 0x000fea0003800000 */
[C---:B-1----:R-:W-:Y:S02]  /*20b0*/  ISETP.GE.AND P0, PT, R7.reuse, -0x407fffff, PT ;  /* 0xbf8000010700780c */ /* 0x042fe40003f06270 */
[----:B------:R-:W-:-:S11]  /*20c0*/  FSETP.NEU.FTZ.AND P1, PT, R7, RZ, PT ;  /* 0x000000ff0700720b */ /* 0x000fd60003f3d000 */
[----:B------:R-:W-:-:S04]  /*20d0*/  @P0 IMAD.MOV.U32 R2, RZ, RZ, 0x7f800000 ;  /* 0x7f800000ff020424 */ /* 0x000fc800078e00ff */
[----:B------:R-:W-:-:S05]  /*20e0*/  @P0 FFMA.FTZ R0, R7, R2, +INF ;  /* 0x7f80000007000423 */ /* 0x000fca0000010002 */
[----:B------:R-:W-:Y:S02]  /*20f0*/  FSEL R0, R0, -RZ, P1 ;  /* 0x800000ff00007208 */ /* 0x000fe40000800000 */
.L_x_3685:
[----:B-1----:R-:W-:Y:S05]  /*2100*/  BSYNC B1 ;  /* 0x0000000000017941 */ /* 0x002fea0003800000 */
.L_x_3684:
[----:B------:R-:W-:Y:S02]  /*2110*/  FMUL.FTZ R0, R5, R0 ;  /* 0x0000000005007220 */ /* 0x000fe40000410000 */
.L_x_3683:
[----:B------:R-:W-:Y:S05]  /*2120*/  BSYNC B0 ;  /* 0x0000000000007941 */ /* 0x000fea0003800000 */
.L_x_3682:
[----:B------:R-:W0:Y:S01]  /*2130*/  LDC.U8 R3, c[0x0][0x380] ;  /* 0x0000e000ff037b82 */ /* 0x000e220000000000 */
[----:B------:R-:W-:Y:S02]  /*2140*/  F2FP.BF16.PACK_AB R0, RZ, R0 ;  /* 0x00000000ff00723e */ /* 0x000fe400000010ff */
        /* <DEDUP_REMOVED lines=15> */
.L_x_3689:
[----:B------:R-:W-:-:S06]  /*2240*/  PRMT R3, RZ, 0x5410, R0 ;  /* 0x00005410ff037816 */ /* 0x000fcc0000000000 */
[----:B------:R-:W0:Y:S02]  /*2250*/  F2I.S64.TRUNC R2, R3 ;  /* 0x0000000300027311 */ /* 0x000e24000020d900 */
[----:B0-----:R0:W-:Y:S01]  /*2260*/  STG.E.U8 [R16.64], R2 ;  /* 0x0000000210007986 */ /* 0x0011e2000c101124 */
[----:B------:R-:W-:Y:S05]  /*2270*/  BRA `(.L_x_3691) ;  /* 0x00000e4000007947 */ /* 0x000fea0003800000 */
.L_x_3688:
        /* <DEDUP_REMOVED lines=10> */
.L_x_3693:
[----:B------:R-:W-:-:S04]  /*2320*/  PRMT R0, RZ, 0x5410, R0 ;  /* 0x00005410ff007816 */ /* 0x000fc80000000000 */
[----:B------:R-:W0:Y:S02]  /*2330*/  F2I.FTZ.TRUNC.NTZ R3, R0 ;  /* 0x0000000000037305 */ /* 0x000e24000021f100 */
[----:B0-----:R0:W-:Y:S01]  /*2340*/  STG.E [R16.64], R3 ;  /* 0x0000000310007986 */ /* 0x0011e2000c101924 */
[----:B------:R-:W-:Y:S05]  /*2350*/  BRA `(.L_x_3691) ;  /* 0x00000d6000007947 */ /* 0x000fea0003800000 */
.L_x_3692:
[----:B------:R-:W-:-:S04]  /*2360*/  PRMT R0, RZ, 0x5410, R0 ;  /* 0x00005410ff007816 */ /* 0x000fc80000000000 */
[----:B------:R-:W0:Y:S02]  /*2370*/  F2I.FTZ.TRUNC.NTZ R3, R0 ;  /* 0x0000000000037305 */ /* 0x000e24000021f100 */
[----:B0-----:R0:W-:Y:S01]  /*2380*/  STG.E.U16 [R16.64], R3 ;  /* 0x0000000310007986 */ /* 0x0011e2000c101524 */
[----:B------:R-:W-:Y:S05]  /*2390*/  BRA `(.L_x_3691) ;  /* 0x00000d2000007947 */ /* 0x000fea0003800000 */
.L_x_3687:
        /* <DEDUP_REMOVED lines=9> */
.L_x_3695:
[----:B------:R-:W-:-:S04]  /*2430*/  PRMT R0, RZ, 0x5410, R0 ;  /* 0x00005410ff007816 */ /* 0x000fc80000000000 */
[----:B------:R-:W-:-:S05]  /*2440*/  F2FP.PACK_AB R0, RZ, R0 ;  /* 0x00000000ff00723e */ /* 0x000fca00000000ff */
[----:B------:R0:W-:Y:S01]  /*2450*/  STG.E.U16 [R16.64], R0 ;  /* 0x0000000010007986 */ /* 0x0001e2000c101524 */
[----:B------:R-:W-:Y:S05]  /*2460*/  BRA `(.L_x_3691) ;  /* 0x00000c5000007947 */ /* 0x000fea0003800000 */
.L_x_3694:
        /* <DEDUP_REMOVED lines=10> */
.L_x_3697:
[----:B------:R-:W-:-:S04]  /*2510*/  PRMT R0, RZ, 0x5410, R0 ;  /* 0x00005410ff007816 */ /* 0x000fc80000000000 */
[----:B------:R-:W-:-:S04]  /*2520*/  F2FP.PACK_AB R3, RZ, R0 ;  /* 0x00000000ff03723e */ /* 0x000fc800000000ff */
[----:B------:R-:W-:-:S05]  /*2530*/  PRMT R3, R3, 0x5410, RZ ;  /* 0x0000541003037816 */ /* 0x000fca00000000ff */
[----:B------:R0:W-:Y:S01]  /*2540*/  STG.E [R16.64], R3 ;  /* 0x0000000310007986 */ /* 0x0001e2000c101924 */
[----:B------:R-:W-:Y:S05]  /*2550*/  BRA `(.L_x_3691) ;  /* 0x00000b6000007947 */ /* 0x000fea0003800000 */
.L_x_3696:
[----:B------:R-:W-:-:S05]  /*2560*/  PRMT R2, RZ, 0x5410, R0 ;  /* 0x00005410ff027816 */ /* 0x000fca0000000000 */
[----:B------:R-:W-:-:S06]  /*2570*/  FMUL.FTZ R2, R2, 1 ;  /* 0x3f80000002027820 */ /* 0x000fcc0000410000 */
[----:B------:R-:W0:Y:S02]  /*2580*/  F2F.F64.F32 R2, R2 ;  /* 0x0000000200027310 */ /* 0x000e240000201800 */
[----:B0-----:R0:W-:Y:S01]  /*2590*/  STG.E.64 [R16.64], R2 ;  /* 0x0000000210007986 */ /* 0x0011e2000c101b24 */
[----:B------:R-:W-:Y:S05]  /*25a0*/  BRA `(.L_x_3691) ;  /* 0x00000b1000007947 */ /* 0x000fea0003800000 */
.L_x_3686:
        /* <DEDUP_REMOVED lines=13> */
.L_x_3700:
[----:B------:R-:W-:Y:S01]  /*2680*/  PRMT R0, RZ, 0x5410, R0 ;  /* 0x00005410ff007816 */ /* 0x000fe20000000000 */
[----:B------:R-:W-:-:S04]  /*2690*/  CS2R R6, SRZ ;  /* 0x0000000000067805 */ /* 0x000fc8000001ff00 */
[----:B------:R-:W-:-:S04]  /*26a0*/  FMUL.FTZ R0, R0, 1 ;  /* 0x3f80000000007820 */ /* 0x000fc80000410000 */
[----:B------:R-:W0:Y:S02]  /*26b0*/  F2F.F64.F32 R4, R0 ;  /* 0x0000000000047310 */ /* 0x000e240000201800 */
[----:B0-----:R0:W-:Y:S01]  /*26c0*/  STG.E.128 [R16.64], R4 ;  /* 0x0000000410007986 */ /* 0x0011e2000c101d24 */
[----:B------:R-:W-:Y:S05]  /*26d0*/  BRA `(.L_x_3691) ;  /* 0x000009e000007947 */ /* 0x000fea0003800000 */
.L_x_3699:
        /* <DEDUP_REMOVED lines=21> */
.L_x_3704:
[----:B------:R-:W-:Y:S05]  /*2830*/  BSYNC B0 ;  /* 0x0000000000007941 */ /* 0x000fea0003800000 */
.L_x_3703:
[----:B------:R-:W-:-:S05]  /*2840*/  LOP3.LUT R3, R0, R3, RZ, 0xfc, !PT ;  /* 0x0000000300037212 */ /* 0x000fca00078efcff */
[----:B------:R0:W-:Y:S01]  /*2850*/  STG.E.U8 [R16.64], R3 ;  /* 0x0000000310007986 */ /* 0x0001e2000c101124 */
[----:B------:R-:W-:Y:S05]  /*2860*/  BRA `(.L_x_3691) ;  /* 0x0000085000007947 */ /* 0x000fea0003800000 */
.L_x_3702:
        /* <DEDUP_REMOVED lines=13> */
.L_x_3706:
[----:B------:R-:W-:Y:S01]  /*2940*/  IMAD.MOV.U32 R0, RZ, RZ, 0x7f ;  /* 0x0000007fff007424 */ /* 0x000fe200078e00ff */
[----:B------:R-:W-:-:S04]  /*2950*/  ISETP.GT.U32.AND P0, PT, R2, 0x7f800000, PT ;  /* 0x7f8000000200780c */ /* 0x000fc80003f04070 */
[----:B------:R-:W-:-:S04]  /*2960*/  SEL R0, R0, 0x7c, P0 ;  /* 0x0000007c00007807 */ /* 0x000fc80000000000 */
.L_x_3707:
[----:B------:R-:W-:Y:S05]  /*2970*/  BSYNC B0 ;  /* 0x0000000000007941 */ /* 0x000fea0003800000 */
.L_x_3705:
[----:B------:R-:W-:-:S04]  /*2980*/  LOP3.LUT R2, R3, 0x80000000, RZ, 0xc0, !PT ;  /* 0x8000000003027812 */ /* 0x000fc800078ec0ff */
[----:B------:R-:W-:-:S04]  /*2990*/  SHF.R.U32.HI R3, RZ, 0x18, R2 ;  /* 0x00000018ff037819 */ /* 0x000fc80000011602 */
[----:B------:R-:W-:-:S05]  /*29a0*/  LOP3.LUT R3, R0, R3, RZ, 0xfc, !PT ;  /* 0x0000000300037212 */ /* 0x000fca00078efcff */
[----:B------:R0:W-:Y:S01]  /*29b0*/  STG.E.U8 [R16.64], R3 ;  /* 0x0000000310007986 */ /* 0x0001e2000c101124 */
[----:B------:R-:W-:Y:S05]  /*29c0*/  BRA `(.L_x_3691) ;  /* 0x000006f000007947 */ /* 0x000fea0003800000 */
.L_x_3701:
[----:B------:R0:W-:Y:S01]  /*29d0*/  STG.E.U16 [R16.64], R0 ;  /* 0x0000000010007986 */ /* 0x0001e2000c101524 */
[----:B------:R-:W-:Y:S05]  /*29e0*/  BRA `(.L_x_3691) ;  /* 0x000006d000007947 */ /* 0x000fea0003800000 */
.L_x_3698:
        /* <DEDUP_REMOVED lines=12> */
.L_x_3710:
        /* <DEDUP_REMOVED lines=17> */
.L_x_3713:
[----:B------:R-:W-:-:S04]  /*2bc0*/  LOP3.LUT R2, R3, 0x80000000, RZ, 0xc0, !PT ;  /* 0x8000000003027812 */ /* 0x000fc800078ec0ff */
[----:B------:R-:W-:-:S04]  /*2bd0*/  SHF.R.U32.HI R3, RZ, 0x18, R2 ;  /* 0x00000018ff037819 */ /* 0x000fc80000011602 */
[----:B------:R-:W-:-:S04]  /*2be0*/  LOP3.LUT R0, R0, R3, RZ, 0xfc, !PT ;  /* 0x0000000300007212 */ /* 0x000fc800078efcff */
[----:B------:R-:W-:Y:S02]  /*2bf0*/  PRMT R8, R0, 0x7610, R8 ;  /* 0x0000761000087816 */ /* 0x000fe40000000008 */
.L_x_3712:
[----:B------:R-:W-:Y:S05]  /*2c00*/  BSYNC B0 ;  /* 0x0000000000007941 */ /* 0x000fea0003800000 */
.L_x_3711:
[----:B------:R0:W-:Y:S01]  /*2c10*/  STG.E.U8 [R16.64], R8 ;  /* 0x0000000810007986 */ /* 0x0001e2000c101124 */
[----:B------:R-:W-:Y:S05]  /*2c20*/  BRA `(.L_x_3691) ;  /* 0x0000049000007947 */ /* 0x000fea0003800000 */
.L_x_3709:
        /* <DEDUP_REMOVED lines=17> */
.L_x_3716:
[----:B------:R-:W-:-:S04]  /*2d40*/  LOP3.LUT R2, R3, 0x80000000, RZ, 0xc0, !PT ;  /* 0x8000000003027812 */ /* 0x000fc800078ec0ff */
[----:B------:R-:W-:-:S04]  /*2d50*/  SHF.R.U32.HI R3, RZ, 0x18, R2 ;  /* 0x00000018ff037819 */ /* 0x000fc80000011602 */
[----:B------:R-:W-:-:S04]  /*2d60*/  LOP3.LUT R0, R0, R3, RZ, 0xfc, !PT ;  /* 0x0000000300007212 */ /* 0x000fc800078efcff */
[----:B------:R-:W-:Y:S02]  /*2d70*/  PRMT R8, R0, 0x7610, R8 ;  /* 0x0000761000087816 */ /* 0x000fe40000000008 */
.L_x_3715:
[----:B------:R-:W-:Y:S05]  /*2d80*/  BSYNC B0 ;  /* 0x0000000000007941 */ /* 0x000fea0003800000 */
.L_x_3714:
[----:B------:R0:W-:Y:S01]  /*2d90*/  STG.E.U8 [R16.64], R8 ;  /* 0x0000000810007986 */ /* 0x0001e2000c101124 */
[----:B------:R-:W-:Y:S05]  /*2da0*/  BRA `(.L_x_3691) ;  /* 0x0000031000007947 */ /* 0x000fea0003800000 */
.L_x_3708:
        /* <DEDUP_REMOVED lines=22> */
.L_x_3690:
        /* <DEDUP_REMOVED lines=20> */
.L_x_3718:
[----:B------:R-:W-:-:S06]  /*3050*/  PRMT R2, RZ, 0x5410, R0 ;  /* 0x00005410ff027816 */ /* 0x000fcc0000000000 */
[----:B------:R-:W0:Y:S02]  /*3060*/  F2I.U64.TRUNC R2, R2 ;  /* 0x0000000200027311 */ /* 0x000e24000020d800 */
[----:B0-----:R0:W-:Y:S01]  /*3070*/  STG.E.64 [R16.64], R2 ;  /* 0x0000000210007986 */ /* 0x0011e2000c101b24 */
[----:B------:R-:W-:Y:S05]  /*3080*/  BRA `(.L_x_3691) ;  /* 0x0000003000007947 */ /* 0x000fea0003800000 */
.L_x_3717:
[----:B------:R-:W-:-:S04]  /*3090*/  PRMT R0, RZ, 0x5410, R0 ;  /* 0x00005410ff007816 */ /* 0x000fc80000000000 */
[----:B------:R-:W0:Y:S02]  /*30a0*/  F2I.FTZ.U32.TRUNC.NTZ R3, R0 ;  /* 0x0000000000037305 */ /* 0x000e24000021f000 */
[----:B0-----:R0:W-:Y:S02]  /*30b0*/  STG.E [R16.64], R3 ;  /* 0x0000000310007986 */ /* 0x0011e4000c101924 */
.L_x_3691:
[----:B------:R-:W-:-:S05]  /*30c0*/  IMAD R18, R18, 0x200, R23 ;  /* 0x0000020012127824 */ /* 0x000fca00078e0217 */
[----:B------:R-:W-:Y:S02]  /*30d0*/  IADD3 R19, R18, 0x80, RZ ;  /* 0x0000008012137810 */ /* 0x000fe40007ffe0ff */
.L_x_3648:
[----:B------:R-:W-:Y:S05]  /*30e0*/  BSYNC B6 ;  /* 0x0000000000067941 */ /* 0x000fea0003800000 */
.L_x_3647:
[----:B------:R-:W-:Y:S01]  /*30f0*/  ISETP.GE.AND P0, PT, R19, c[0x0][0x160], PT ;  /* 0x0000580013007a0c */ /* 0x000fe20003f06270 */
[----:B------:R-:W-:-:S12]  /*3100*/  BSSY B6, `(.L_x_3719) ;  /* 0x000060a000067945 */ /* 0x000fd80003800000 */
[----:B------:R-:W-:Y:S05]  /*3110*/  @P0 BRA `(.L_x_3720) ;  /* 0x0000608000000947 */ /* 0x000fea0003800000 */
[----:B------:R-:W-:Y:S01]  /*3120*/  ISETP.NE.AND P0, PT, RZ, c[0x0][0x168], PT ;  /* 0x00005a00ff007a0c */ /* 0x000fe20003f05270 */
[----:B0-----:R-:W-:Y:S02]  /*3130*/  IMAD.MOV.U32 R0, RZ, RZ, RZ ;  /* 0x000000ffff007224 */ /* 0x001fe400078e00ff */
[----:B------:R-:W-:-:S10]  /*3140*/  IMAD.MOV.U32 R16, RZ, RZ, RZ ;  /* 0x000000ffff107224 */ /* 0x000fd400078e00ff */
        /* <DEDUP_REMOVED lines=225> */
.L_x_3721:
        /* <DEDUP_REMOVED lines=20> */
.L_x_3725:
[----:B------:R-:W2:Y:S02]  /*40a0*/  LDG.E.U8 R2, [R2.64] ;  /* 0x0000002402027981 */ /* 0x000ea4000c1e1100 */
[----:B--2---:R-:W0:Y:S02]  /*40b0*/  I2F.U16 R0, R2 ;  /* 0x0000000200007306 */ /* 0x004e240000101000 */
[----:B0-----:R-:W-:Y:S01]  /*40c0*/  F2FP.BF16.PACK_AB R0, RZ, R0 ;  /* 0x00000000ff00723e */ /* 0x001fe200000010ff */
[----:B------:R-:W-:Y:S05]  /*40d0*/  BRA `(.L_x_3727) ;  /* 0x00000e3000007947 */ /* 0x000fea0003800000 */
.L_x_3724:
        /* <DEDUP_REMOVED lines=10> */
.L_x_3729:
[----:B------:R-:W2:Y:S02]  /*4180*/  LDG.E R2, [R2.64] ;  /* 0x0000002402027981 */ /* 0x000ea4000c1e1900 */
[----:B--2---:R-:W0:Y:S02]  /*4190*/  I2F R0, R2 ;  /* 0x0000000200007306 */ /* 0x004e240000201400 */
[----:B0-----:R-:W-:Y:S01]  /*41a0*/  F2FP.BF16.PACK_AB R0, RZ, R0 ;  /* 0x00000000ff00723e */ /* 0x001fe200000010ff */
[----:B------:R-:W-:Y:S05]  /*41b0*/  BRA `(.L_x_3727) ;  /* 0x00000d5000007947 */ /* 0x000fea0003800000 */
.L_x_3728:
[----:B------:R-:W2:Y:S02]  /*41c0*/  LDG.E.U16 R2, [R2.64] ;  /* 0x0000002402027981 */ /* 0x000ea4000c1e1500 */
[----:B--2---:R-:W0:Y:S02]  /*41d0*/  I2F.S16 R0, R2 ;  /* 0x0000000200007306 */ /* 0x004e240000101400 */
[----:B0-----:R-:W-:Y:S01]  /*41e0*/  F2FP.BF16.PACK_AB R0, RZ, R0 ;  /* 0x00000000ff00723e */ /* 0x001fe200000010ff */
[----:B------:R-:W-:Y:S05]  /*41f0*/  BRA `(.L_x_3727) ;  /* 0x00000d1000007947 */ /* 0x000fea0003800000 */
.L_x_3723:
        /* <DEDUP_REMOVED lines=9> */
.L_x_3731:
[----:B------:R-:W2:Y:S02]  /*4290*/  LDG.E.U16 R0, [R2.64] ;  /* 0x0000002402007981 */ /* 0x000ea4000c1e1500 */
[----:B--2---:R-:W-:-:S05]  /*42a0*/  HADD2.F32 R0, -RZ, R0.H0_H0 ;  /* 0x20000000ff007230 */ /* 0x004fca0000004100 */
[----:B------:R-:W-:Y:S01]  /*42b0*/  F2FP.BF16.PACK_AB R0, RZ, R0 ;  /* 0x00000000ff00723e */ /* 0x000fe200000010ff */
[----:B------:R-:W-:Y:S05]  /*42c0*/  BRA `(.L_x_3727) ;  /* 0x00000c4000007947 */ /* 0x000fea0003800000 */
.L_x_3730:
        /* <DEDUP_REMOVED lines=9> */
.L_x_3733:
[----:B------:R-:W2:Y:S02]  /*4360*/  LDG.E.U16 R2, [R2.64] ;  /* 0x0000002402027981 */ /* 0x000ea4000c1e1500 */
[----:B--2---:R-:W-:-:S05]  /*4370*/  HADD2.F32 R0, -RZ, R2.H0_H0 ;  /* 0x20000002ff007230 */ /* 0x004fca0000004100 */
[----:B------:R-:W-:Y:S01]  /*4380*/  F2FP.BF16.PACK_AB R0, RZ, R0 ;  /* 0x00000000ff00723e */ /* 0x000fe200000010ff */
[----:B------:R-:W-:Y:S05]  /*4390*/  BRA `(.L_x_3727) ;  /* 0x00000b7000007947 */ /* 0x000fea0003800000 */
.L_x_3732:
[----:B------:R-:W2:Y:S02]  /*43a0*/  LDG.E.64 R2, [R2.64] ;  /* 0x0000002402027981 */ /* 0x000ea4000c1e1b00 */
[----:B--2---:R-:W0:Y:S01]  /*43b0*/  F2F.F32.F64 R0, R2 ;  /* 0x0000000200007310 */ /* 0x004e220000301000 */
[----:B------:R-:W0:-:S14]  /*43c0*/  DSETP.GEU.AND P0, PT, |R2|, c[0x2][0x0], PT ;  /* 0x008000000200762a */ /* 0x000e1c0003f0e200 */
[----:B0-----:R-:W-:-:S05]  /*43d0*/  @!P0 FMUL R0, R0, 1.175494350822287508e-38 ;  /* 0x0080000000008820 */ /* 0x001fca0000400000 */
[----:B------:R-:W-:Y:S01]  /*43e0*/  F2FP.BF16.PACK_AB R0, RZ, R0 ;  /* 0x00000000ff00723e */ /* 0x000fe200000010ff */
[----:B------:R-:W-:Y:S05]  /*43f0*/  BRA `(.L_x_3727) ;  /* 0x00000b1000007947 */ /* 0x000fea0003800000 */
.L_x_3722:
        /* <DEDUP_REMOVED lines=13> */
.L_x_3736:
[----:B------:R-:W2:Y:S02]  /*44d0*/  LDG.E.64 R2, [R2.64] ;  /* 0x0000002402027981 */ /* 0x000ea4000c1e1b00 */
[----:B--2---:R-:W0:Y:S01]  /*44e0*/  F2F.F32.F64 R0, R2 ;  /* 0x0000000200007310 */ /* 0x004e220000301000 */
[----:B------:R-:W0:-:S14]  /*44f0*/  DSETP.GEU.AND P0, PT, |R2|, c[0x2][0x0], PT ;  /* 0x008000000200762a */ /* 0x000e1c0003f0e200 */
[----:B0-----:R-:W-:-:S05]  /*4500*/  @!P0 FMUL R0, R0, 1.175494350822287508e-38 ;  /* 0x0080000000008820 */ /* 0x001fca0000400000 */
[----:B------:R-:W-:Y:S01]  /*4510*/  F2FP.BF16.PACK_AB R0, RZ, R0 ;  /* 0x00000000ff00723e */ /* 0x000fe200000010ff */
[----:B------:R-:W-:Y:S05]  /*4520*/  BRA `(.L_x_3727) ;  /* 0x000009e000007947 */ /* 0x000fea0003800000 */
.L_x_3735:
        /* <DEDUP_REMOVED lines=28> */
.L_x_3738:
        /* <DEDUP_REMOVED lines=15> */
.L_x_3737:
[----:B------:R0:W5:Y:S01]  /*47e0*/  LDG.E.U16 R0, [R2.64] ;  /* 0x0000002402007981 */ /* 0x000162000c1e1500 */
[----:B------:R-:W-:Y:S05]  /*47f0*/  BRA `(.L_x_3727) ;  /* 0x0000071000007947 */ /* 0x000fea0003800000 */
.L_x_3734:
        /* <DEDUP_REMOVED lines=12> */
.L_x_3741:
        /* <DEDUP_REMOVED lines=21> */
.L_x_3745:
[----:B------:R-:W-:Y:S05]  /*4a10*/  BSYNC B1 ;  /* 0x0000000000017941 */ /* 0x000fea0003800000 */
.L_x_3744:
[----:B------:R-:W-:Y:S01]  /*4a20*/  LEA R3, R0, 0x3b800000, 0x17 ;  /* 0x3b80000000037811 */ /* 0x000fe200078eb8ff */
[----:B------:R-:W-:-:S05]  /*4a30*/  IMAD.SHL.U32 R0, R2, 0x100000, RZ ;  /* 0x0010000002007824 */ /* 0x000fca00078e00ff */
[----:B------:R-:W-:Y:S02]  /*4a40*/  LOP3.LUT R0, R3, R0, R4, 0xfe, !PT ;  /* 0x0000000003007212 */ /* 0x000fe400078efe04 */
.L_x_3743:
[----:B------:R-:W-:Y:S05]  /*4a50*/  BSYNC B0 ;  /* 0x0000000000007941 */ /* 0x000fea0003800000 */
.L_x_3742:
[----:B------:R-:W-:Y:S01]  /*4a60*/  F2FP.BF16.PACK_AB R0, RZ, R0 ;  /* 0x00000000ff00723e */ /* 0x000fe200000010ff */
[----:B------:R-:W-:Y:S05]  /*4a70*/  BRA `(.L_x_3727) ;  /* 0x0000049000007947 */ /* 0x000fea0003800000 */
.L_x_3740:
        /* <DEDUP_REMOVED lines=21> */
.L_x_3749:
[----:B------:R-:W-:Y:S05]  /*4bd0*/  BSYNC B1 ;  /* 0x0000000000017941 */ /* 0x000fea0003800000 */
.L_x_3748:
[----:B------:R-:W-:Y:S01]  /*4be0*/  LEA R3, R0, 0x37800000, 0x17 ;  /* 0x3780000000037811 */ /* 0x000fe200078eb8ff */
[----:B------:R-:W-:-:S05]  /*4bf0*/  IMAD.SHL.U32 R0, R2, 0x200000, RZ ;  /* 0x0020000002007824 */ /* 0x000fca00078e00ff */
[----:B------:R-:W-:Y:S02]  /*4c00*/  LOP3.LUT R0, R3, R0, R4, 0xfe, !PT ;  /* 0x0000000003007212 */ /* 0x000fe400078efe04 */
.L_x_3747:
[----:B------:R-:W-:Y:S05]  /*4c10*/  BSYNC B0 ;  /* 0x0000000000007941 */ /* 0x000fea0003800000 */
.L_x_3746:
[----:B------:R-:W-:Y:S01]  /*4c20*/  F2FP.BF16.PACK_AB R0, RZ, R0 ;  /* 0x00000000ff00723e */ /* 0x000fe200000010ff */
[----:B------:R-:W-:Y:S05]  /*4c30*/  BRA `(.L_x_3727) ;  /* 0x000002d000007947 */ /* 0x000fea0003800000 */
.L_x_3739:
        /* <DEDUP_REMOVED lines=14> */
.L_x_3753:
[----:B------:R-:W-:Y:S05]  /*4d20*/  BSYNC B0 ;  /* 0x0000000000007941 */ /* 0x000fea0003800000 */
.L_x_3752:
[----:B------:R-:W-:Y:S01]  /*4d30*/  F2FP.BF16.PACK_AB R0, RZ, R0 ;  /* 0x00000000ff00723e */ /* 0x000fe200000010ff */
[----:B------:R-:W-:Y:S05]  /*4d40*/  BRA `(.L_x_3727) ;  /* 0x000001c000007947 */ /* 0x000fea0003800000 */
.L_x_3726:
        /* <DEDUP_REMOVED lines=21> */
.L_x_3751:
[----:B------:R-:W2:Y:S02]  /*4ea0*/  LDG.E.64 R2, [R2.64] ;  /* 0x0000002402027981 */ /* 0x000ea4000c1e1b00 */
[----:B--2---:R-:W0:Y:S02]  /*4eb0*/  I2F.U64 R0, R2 ;  /* 0x0000000200007312 */ /* 0x004e240000301000 */
[----:B0-----:R-:W-:Y:S01]  /*4ec0*/  F2FP.BF16.PACK_AB R0, RZ, R0 ;  /* 0x00000000ff00723e */ /* 0x001fe200000010ff */
[----:B------:R-:W-:Y:S05]  /*4ed0*/  BRA `(.L_x_3727) ;  /* 0x0000003000007947 */ /* 0x000fea0003800000 */
.L_x_3750:
[----:B------:R-:W2:Y:S02]  /*4ee0*/  LDG.E R2, [R2.64] ;  /* 0x0000002402027981 */ /* 0x000ea4000c1e1900 */
[----:B--2---:R-:W0:Y:S02]  /*4ef0*/  I2F.U32 R0, R2 ;  /* 0x0000000200007306 */ /* 0x004e240000201000 */
[----:B0-----:R-:W-:-:S06]  /*4f00*/  F2FP.BF16.PACK_AB R0, RZ, R0 ;  /* 0x00000000ff00723e */ /* 0x001fcc00000010ff */
.L_x_3727:
        /* <DEDUP_REMOVED lines=39> */
.L_x_3757:
[----:B-1----:R-:W-:Y:S05]  /*5180*/  BSYNC B1 ;  /* 0x0000000000017941 */ /* 0x002fea0003800000 */
.L_x_3756:
[----:B------:R-:W-:Y:S02]  /*5190*/  FMUL.FTZ R0, R7, R0 ;  /* 0x0000000007007220 */ /* 0x000fe40000410000 */
.L_x_3755:
[----:B------:R-:W-:Y:S05]  /*51a0*/  BSYNC B0 ;  /* 0x0000000000007941 */ /* 0x000fea0003800000 */
.L_x_3754:
        /* <DEDUP_REMOVED lines=17> */
.L_x_3761:
[----:B------:R-:W-:-:S06]  /*52c0*/  PRMT R3, RZ, 0x5410, R0 ;  /* 0x00005410ff037816 */ /* 0x000fcc0000000000 */
[----:B------:R-:W0:Y:S02]  /*52d0*/  F2I.S64.TRUNC R2, R3 ;  /* 0x0000000300027311 */ /* 0x000e24000020d900 */
[----:B0-----:R0:W-:Y:S01]  /*52e0*/  STG.E.U8 [R16.64], R2 ;  /* 0x0000000210007986 */ /* 0x0011e2000c101124 */
[----:B------:R-:W-:Y:S05]  /*52f0*/  BRA `(.L_x_3763) ;  /* 0x00000e4000007947 */ /* 0x000fea0003800000 */
.L_x_3760:
        /* <DEDUP_REMOVED lines=10> */
.L_x_3765:
[----:B------:R-:W-:-:S04]  /*53a0*/  PRMT R0, RZ, 0x5410, R0 ;  /* 0x00005410ff007816 */ /* 0x000fc80000000000 */
[----:B------:R-:W0:Y:S02]  /*53b0*/  F2I.FTZ.TRUNC.NTZ R3, R0 ;  /* 0x0000000000037305 */ /* 0x000e24000021f100 */
[----:B0-----:R0:W-:Y:S01]  /*53c0*/  STG.E [R16.64], R3 ;  /* 0x0000000310007986 */ /* 0x0011e2000c101924 */
[----:B------:R-:W-:Y:S05]  /*53d0*/  BRA `(.L_x_3763) ;  /* 0x00000d6000007947 */ /* 0x000fea0003800000 */
.L_x_3764:
[----:B------:R-:W-:-:S04]  /*53e0*/  PRMT R0, RZ, 0x5410, R0 ;  /* 0x00005410ff007816 */ /* 0x000fc80000000000 */
[----:B------:R-:W0:Y:S02]  /*53f0*/  F2I.FTZ.TRUNC.NTZ R3, R0 ;  /* 0x0000000000037305 */ /* 0x000e24000021f100 */
[----:B0-----:R0:W-:Y:S01]  /*5400*/  STG.E.U16 [R16.64], R3 ;  /* 0x0000000310007986 */ /* 0x0011e2000c101524 */
[----:B------:R-:W-:Y:S05]  /*5410*/  BRA `(.L_x_3763) ;  /* 0x00000d2000007947 */ /* 0x000fea0003800000 */
.L_x_3759:
        /* <DEDUP_REMOVED lines=9> */
.L_x_3767:
[----:B------:R-:W-:-:S04]  /*54b0*/  PRMT R0, RZ, 0x5410, R0 ;  /* 0x00005410ff007816 */ /* 0x000fc80000000000 */
[----:B------:R-:W-:-:S05]  /*54c0*/  F2FP.PACK_AB R0, RZ, R0 ;  /* 0x00000000ff00723e */ /* 0x000fca00000000ff */
[----:B------:R0:W-:Y:S01]  /*54d0*/  STG.E.U16 [R16.64], R0 ;  /* 0x0000000010007986 */ /* 0x0001e2000c101524 */
[----:B------:R-:W-:Y:S05]  /*54e0*/  BRA `(.L_x_3763) ;  /* 0x00000c5000007947 */ /* 0x000fea0003800000 */
.L_x_3766:
        /* <DEDUP_REMOVED lines=10> */
.L_x_3769:
[----:B------:R-:W-:-:S04]  /*5590*/  PRMT R0, RZ, 0x5410, R0 ;  /* 0x00005410ff007816 */ /* 0x000fc80000000000 */
[----:B------:R-:W-:-:S04]  /*55a0*/  F2FP.PACK_AB R3, RZ, R0 ;  /* 0x00000000ff03723e */ /* 0x000fc800000000ff */
[----:B------:R-:W-:-:S05]  /*55b0*/  PRMT R3, R3, 0x5410, RZ ;  /* 0x0000541003037816 */ /* 0x000fca00000000ff */
[----:B------:R0:W-:Y:S01]  /*55c0*/  STG.E [R16.64], R3 ;  /* 0x0000000310007986 */ /* 0x0001e2000c101924 */
[----:B------:R-:W-:Y:S05]  /*55d0*/  BRA `(.L_x_3763) ;  /* 0x00000b6000007947 */ /* 0x000fea0003800000 */
.L_x_3768:
[----:B------:R-:W-:-:S05]  /*55e0*/  PRMT R2, RZ, 0x5410, R0 ;  /* 0x00005410ff027816 */ /* 0x000fca0000000000 */
[----:B------:R-:W-:-:S06]  /*55f0*/  FMUL.FTZ R2, R2, 1 ;  /* 0x3f80000002027820 */ /* 0x000fcc0000410000 */
[----:B------:R-:W0:Y:S02]  /*5600*/  F2F.F64.F32 R2, R2 ;  /* 0x0000000200027310 */ /* 0x000e240000201800 */
[----:B0-----:R0:W-:Y:S01]  /*5610*/  STG.E.64 [R16.64], R2 ;  /* 0x0000000210007986 */ /* 0x0011e2000c101b24 */
[----:B------:R-:W-:Y:S05]  /*5620*/  BRA `(.L_x_3763) ;  /* 0x00000b1000007947 */ /* 0x000fea0003800000 */
.L_x_3758:
        /* <DEDUP_REMOVED lines=13> */
.L_x_3772:
[----:B------:R-:W-:Y:S01]  /*5700*/  PRMT R0, RZ, 0x5410, R0 ;  /* 0x00005410ff007816 */ /* 0x000fe20000000000 */
[----:B------:R-:W-:-:S04]  /*5710*/  CS2R R6, SRZ ;  /* 0x0000000000067805 */ /* 0x000fc8000001ff00 */
[----:B------:R-:W-:-:S04]  /*5720*/  FMUL.FTZ R0, R0, 1 ;  /* 0x3f80000000007820 */ /* 0x000fc80000410000 */
[----:B------:R-:W0:Y:S02]  /*5730*/  F2F.F64.F32 R4, R0 ;  /* 0x0000000000047310 */ /* 0x000e240000201800 */
[----:B0-----:R0:W-:Y:S01]  /*5740*/  STG.E.128 [R16.64], R4 ;  /* 0x0000000410007986 */ /* 0x0011e2000c101d24 */
[----:B------:R-:W-:Y:S05]  /*5750*/  BRA `(.L_x_3763) ;  /* 0x000009e000007947 */ /* 0x000fea0003800000 */
.L_x_3771:
        /* <DEDUP_REMOVED lines=21> */
.L_x_3776:
[----:B------:R-:W-:Y:S05]  /*58b0*/  BSYNC B0 ;  /* 0x0000000000007941 */ /* 0x000fea0003800000 */
.L_x_3775:
[----:B------:R-:W-:-:S05]  /*58c0*/  LOP3.LUT R3, R0, R3, RZ, 0xfc, !PT ;  /* 0x0000000300037212 */ /* 0x000fca00078efcff */
[----:B------:R0:W-:Y:S01]  /*58d0*/  STG.E.U8 [R16.64], R3 ;  /* 0x0000000310007986 */ /* 0x0001e2000c101124 */
[----:B------:R-:W-:Y:S05]  /*58e0*/  BRA `(.L_x_3763) ;  /* 0x0000085000007947 */ /* 0x000fea0003800000 */
.L_x_3774:
        /* <DEDUP_REMOVED lines=13> */
.L_x_3778:
[----:B------:R-:W-:Y:S01]  /*59c0*/  IMAD.MOV.U32 R0, RZ, RZ, 0x7f ;  /* 0x0000007fff007424 */ /* 0x000fe200078e00ff */
[----:B------:R-:W-:-:S04]  /*59d0*/  ISETP.GT.U32.AND P0, PT, R2, 0x7f800000, PT ;  /* 0x7f8000000200780c */ /* 0x000fc80003f04070 */
[----:B------:R-:W-:-:S04]  /*59e0*/  SEL R0, R0, 0x7c, P0 ;  /* 0x0000007c00007807 */ /* 0x000fc80000000000 */
.L_x_3779:
[----:B------:R-:W-:Y:S05]  /*59f0*/  BSYNC B0 ;  /* 0x0000000000007941 */ /* 0x000fea0003800000 */
.L_x_3777:
[----:B------:R-:W-:-:S04]  /*5a00*/  LOP3.LUT R2, R3, 0x80000000, RZ, 0xc0, !PT ;  /* 0x8000000003027812 */ /* 0x000fc800078ec0ff */
[----:B------:R-:W-:-:S04]  /*5a10*/  SHF.R.U32.HI R3, RZ, 0x18, R2 ;  /* 0x00000018ff037819 */ /* 0x000fc80000011602 */
[----:B------:R-:W-:-:S05]  /*5a20*/  LOP3.LUT R3, R0, R3, RZ, 0xfc, !PT ;  /* 0x0000000300037212 */ /* 0x000fca00078efcff */
[----:B------:R0:W-:Y:S01]  /*5a30*/  STG.E.U8 [R16.64], R3 ;  /* 0x0000000310007986 */ /* 0x0001e2000c101124 */
[----:B------:R-:W-:Y:S05]  /*5a40*/  BRA `(.L_x_3763) ;  /* 0x000006f000007947 */ /* 0x000fea0003800000 */
.L_x_3773:
[----:B------:R0:W-:Y:S01]  /*5a50*/  STG.E.U16 [R16.64], R0 ;  /* 0x0000000010007986 */ /* 0x0001e2000c101524 */
[----:B------:R-:W-:Y:S05]  /*5a60*/  BRA `(.L_x_3763) ;  /* 0x000006d000007947 */ /* 0x000fea0003800000 */
.L_x_3770:
        /* <DEDUP_REMOVED lines=12> */
.L_x_3782:
        /* <DEDUP_REMOVED lines=17> */
.L_x_3785:
[----:B------:R-:W-:-:S04]  /*5c40*/  LOP3.LUT R2, R3, 0x80000000, RZ, 0xc0, !PT ;  /* 0x8000000003027812 */ /* 0x000fc800078ec0ff */
[----:B------:R-:W-:-:S04]  /*5c50*/  SHF.R.U32.HI R3, RZ, 0x18, R2 ;  /* 0x00000018ff037819 */ /* 0x000fc80000011602 */
[----:B------:R-:W-:-:S04]  /*5c60*/  LOP3.LUT R0, R0, R3, RZ, 0xfc, !PT ;  /* 0x0000000300007212 */ /* 0x000fc800078efcff */
[----:B------:R-:W-:Y:S02]  /*5c70*/  PRMT R8, R0, 0x7610, R8 ;  /* 0x0000761000087816 */ /* 0x000fe40000000008 */
.L_x_3784:
[----:B------:R-:W-:Y:S05]  /*5c80*/  BSYNC B0 ;  /* 0x0000000000007941 */ /* 0x000fea0003800000 */
.L_x_3783:
[----:B------:R0:W-:Y:S01]  /*5c90*/  STG.E.U8 [R16.64], R8 ;  /* 0x0000000810007986 */ /* 0x0001e2000c101124 */
[----:B------:R-:W-:Y:S05]  /*5ca0*/  BRA `(.L_x_3763) ;  /* 0x0000049000007947 */ /* 0x000fea0003800000 */
.L_x_3781:
        /* <DEDUP_REMOVED lines=17> */
.L_x_3788:
[----:B------:R-:W-:-:S04]  /*5dc0*/  LOP3.LUT R2, R3, 0x80000000, RZ, 0xc0, !PT ;  /* 0x8000000003027812 */ /* 0x000fc800078ec0ff */
[----:B------:R-:W-:-:S04]  /*5dd0*/  SHF.R.U32.HI R3, RZ, 0x18, R2 ;  /* 0x00000018ff037819 */ /* 0x000fc80000011602 */
[----:B------:R-:W-:-:S04]  /*5de0*/  LOP3.LUT R0, R0, R3, RZ, 0xfc, !PT ;  /* 0x0000000300007212 */ /* 0x000fc800078efcff */
[----:B------:R-:W-:Y:S02]  /*5df0*/  PRMT R8, R0, 0x7610, R8 ;  /* 0x0000761000087816 */ /* 0x000fe40000000008 */
.L_x_3787:
[----:B------:R-:W-:Y:S05]  /*5e00*/  BSYNC B0 ;  /* 0x0000000000007941 */ /* 0x000fea0003800000 */
.L_x_3786:
[----:B------:R0:W-:Y:S01]  /*5e10*/  STG.E.U8 [R16.64], R8 ;  /* 0x0000000810007986 */ /* 0x0001e2000c101124 */
[----:B------:R-:W-:Y:S05]  /*5e20*/  BRA `(.L_x_3763) ;  /* 0x0000031000007947 */ /* 0x000fea0003800000 */
.L_x_3780:
        /* <DEDUP_REMOVED lines=22> */
.L_x_3762:
        /* <DEDUP_REMOVED lines=20> */
.L_x_3790:
[----:B------:R-:W-:-:S06]  /*60d0*/  PRMT R2, RZ, 0x5410, R0 ;  /* 0x00005410ff027816 */ /* 0x000fcc0000000000 */
[----:B------:R-:W0:Y:S02]  /*60e0*/  F2I.U64.TRUNC R2, R2 ;  /* 0x0000000200027311 */ /* 0x000e24000020d800 */
[----:B0-----:R0:W-:Y:S01]  /*60f0*/  STG.E.64 [R16.64], R2 ;  /* 0x0000000210007986 */ /* 0x0011e2000c101b24 */
[----:B------:R-:W-:Y:S05]  /*6100*/  BRA `(.L_x_3763) ;  /* 0x0000003000007947 */ /* 0x000fea0003800000 */
.L_x_3789:
[----:B------:R-:W-:-:S04]  /*6110*/  PRMT R0, RZ, 0x5410, R0 ;  /* 0x00005410ff007816 */ /* 0x000fc80000000000 */
[----:B------:R-:W0:Y:S02]  /*6120*/  F2I.FTZ.U32.TRUNC.NTZ R3, R0 ;  /* 0x0000000000037305 */ /* 0x000e24000021f000 */
[----:B0-----:R0:W-:Y:S02]  /*6130*/  STG.E [R16.64], R3 ;  /* 0x0000000310007986 */ /* 0x0011e4000c101924 */
.L_x_3763:
[----:B------:R-:W-:-:S04]  /*6140*/  IADD3 R19, R19, 0x80, RZ ;  /* 0x0000008013137810 */ /* 0x000fc80007ffe0ff */
[----:B------:R-:W-:-:S13]  /*6150*/  ISETP.GE.AND P0, PT, R19, c[0x0][0x160], PT ;  /* 0x0000580013007a0c */ /* 0x000fda0003f06270 */
        /* <DEDUP_REMOVED lines=229> */
.L_x_3791:
        /* <DEDUP_REMOVED lines=20> */
.L_x_3795:
[----:B------:R-:W2:Y:S02]  /*70f0*/  LDG.E.U8 R2, [R2.64] ;  /* 0x0000002402027981 */ /* 0x000ea4000c1e1100 */
[----:B--2---:R-:W0:Y:S02]  /*7100*/  I2F.U16 R0, R2 ;  /* 0x0000000200007306 */ /* 0x004e240000101000 */
[----:B0-----:R-:W-:Y:S01]  /*7110*/  F2FP.BF16.PACK_AB R0, RZ, R0 ;  /* 0x00000000ff00723e */ /* 0x001fe200000010ff */
[----:B------:R-:W-:Y:S05]  /*7120*/  BRA `(.L_x_3797) ;  /* 0x00000e3000007947 */ /* 0x000fea0003800000 */
.L_x_3794:
        /* <DEDUP_REMOVED lines=10> */
.L_x_3799:
[----:B------:R-:W2:Y:S02]  /*71d0*/  LDG.E R2, [R2.64] ;  /* 0x0000002402027981 */ /* 0x000ea4000c1e1900 */
[----:B--2---:R-:W0:Y:S02]  /*71e0*/  I2F R0, R2 ;  /* 0x0000000200007306 */ /* 0x004e240000201400 */
[----:B0-----:R-:W-:Y:S01]  /*71f0*/  F2FP.BF16.PACK_AB R0, RZ, R0 ;  /* 0x00000000ff00723e */ /* 0x001fe200000010ff */
[----:B------:R-:W-:Y:S05]  /*7200*/  BRA `(.L_x_3797) ;  /* 0x00000d5000007947 */ /* 0x000fea0003800000 */
.L_x_3798:
[----:B------:R-:W2:Y:S02]  /*7210*/  LDG.E.U16 R2, [R2.64] ;  /* 0x0000002402027981 */ /* 0x000ea4000c1e1500 */
[----:B--2---:R-:W0:Y:S02]  /*7220*/  I2F.S16 R0, R2 ;  /* 0x0000000200007306 */ /* 0x004e240000101400 */
[----:B0-----:R-:W-:Y:S01]  /*7230*/  F2FP.BF16.PACK_AB R0, RZ, R0 ;  /* 0x00000000ff00723e */ /* 0x001fe200000010ff */
[----:B------:R-:W-:Y:S05]  /*7240*/  BRA `(.L_x_3797) ;  /* 0x00000d1000007947 */ /* 0x000fea0003800000 */
.L_x_3793:
        /* <DEDUP_REMOVED lines=9> */
.L_x_3801:
[----:B------:R-:W2:Y:S02]  /*72e0*/  LDG.E.U16 R0, [R2.64] ;  /* 0x0000002402007981 */ /* 0x000ea4000c1e1500 */
[----:B--2---:R-:W-:-:S05]  /*72f0*/  HADD2.F32 R0, -RZ, R0.H0_H0 ;  /* 0x20000000ff007230 */ /* 0x004fca0000004100 */
[----:B------:R-:W-:Y:S01]  /*7300*/  F2FP.BF16.PACK_AB R0, RZ, R0 ;  /* 0x00000000ff00723e */ /* 0x000fe200000010ff */
[----:B------:R-:W-:Y:S05]  /*7310*/  BRA `(.L_x_3797) ;  /* 0x00000c4000007947 */ /* 0x000fea0003800000 */
.L_x_3800:
        /* <DEDUP_REMOVED lines=9> */
.L_x_3803:
[----:B------:R-:W2:Y:S02]  /*73b0*/  LDG.E.U16 R2, [R2.64] ;  /* 0x0000002402027981 */ /* 0x000ea4000c1e1500 */
[----:B--2---:R-:W-:-:S05]  /*73c0*/  HADD2.F32 R0, -RZ, R2.H0_H0 ;  /* 0x20000002ff007230 */ /* 0x004fca0000004100 */
[----:B------:R-:W-:Y:S01]  /*73d0*/  F2FP.BF16.PACK_AB R0, RZ, R0 ;  /* 0x00000000ff00723e */ /* 0x000fe200000010ff */
[----:B------:R-:W-:Y:S05]  /*73e0*/  BRA `(.L_x_3797) ;  /* 0x00000b7000007947 */ /* 0x000fea0003800000 */
.L_x_3802:
[----:B------:R-:W2:Y:S02]  /*73f0*/  LDG.E.64 R2, [R2.64] ;  /* 0x0000002402027981 */ /* 0x000ea4000c1e1b00 */
[----:B--2---:R-:W0:Y:S01]  /*7400*/  F2F.F32.F64 R0, R2 ;  /* 0x0000000200007310 */ /* 0x004e220000301000 */
[----:B------:R-:W0:-:S14]  /*7410*/  DSETP.GEU.AND P0, PT, |R2|, c[0x2][0x0], PT ;  /* 0x008000000200762a */ /* 0x000e1c0003f0e200 */
[----:B0-----:R-:W-:-:S05]  /*7420*/  @!P0 FMUL R0, R0, 1.175494350822287508e-38 ;  /* 0x0080000000008820 */ /* 0x001fca0000400000 */
[----:B------:R-:W-:Y:S01]  /*7430*/  F2FP.BF16.PACK_AB R0, RZ, R0 ;  /* 0x00000000ff00723e */ /* 0x000fe200000010ff */
[----:B------:R-:W-:Y:S05]  /*7440*/  BRA `(.L_x_3797) ;  /* 0x00000b1000007947 */ /* 0x000fea0003800000 */
.L_x_3792:
        /* <DEDUP_REMOVED lines=13> */
.L_x_3806:
[----:B------:R-:W2:Y:S02]  /*7520*/  LDG.E.64 R2, [R2.64] ;  /* 0x0000002402027981 */ /* 0x000ea4000c1e1b00 */
[----:B--2---:R-:W0:Y:S01]  /*7530*/  F2F.F32.F64 R0, R2 ;  /* 0x0000000200007310 */ /* 0x004e220000301000 */
[----:B------:R-:W0:-:S14]  /*7540*/  DSETP.GEU.AND P0, PT, |R2|, c[0x2][0x0], PT ;  /* 0x008000000200762a */ /* 0x000e1c0003f0e200 */
[----:B0-----:R-:W-:-:S05]  /*7550*/  @!P0 FMUL R0, R0, 1.175494350822287508e-38 ;  /* 0x0080000000008820 */ /* 0x001fca0000400000 */
[----:B------:R-:W-:Y:S01]  /*7560*/  F2FP.BF16.PACK_AB R0, RZ, R0 ;  /* 0x00000000ff00723e */ /* 0x000fe200000010ff */
[----:B------:R-:W-:Y:S05]  /*7570*/  BRA `(.L_x_3797) ;  /* 0x000009e000007947 */ /* 0x000fea0003800000 */
.L_x_3805:
        /* <DEDUP_REMOVED lines=28> */
.L_x_3808:
        /* <DEDUP_REMOVED lines=15> */
.L_x_3807:
[----:B------:R0:W5:Y:S01]  /*7830*/  LDG.E.U16 R0, [R2.64] ;  /* 0x0000002402007981 */ /* 0x000162000c1e1500 */
[----:B------:R-:W-:Y:S05]  /*7840*/  BRA `(.L_x_3797) ;  /* 0x0000071000007947 */ /* 0x000fea0003800000 */
.L_x_3804:
        /* <DEDUP_REMOVED lines=12> */
.L_x_3811:
        /* <DEDUP_REMOVED lines=21> */
.L_x_3815:
[----:B------:R-:W-:Y:S05]  /*7a60*/  BSYNC B1 ;  /* 0x0000000000017941 */ /* 0x000fea0003800000 */
.L_x_3814:
[----:B------:R-:W-:Y:S01]  /*7a70*/  LEA R3, R0, 0x3b800000, 0x17 ;  /* 0x3b80000000037811 */ /* 0x000fe200078eb8ff */
[----:B------:R-:W-:-:S05]  /*7a80*/  IMAD.SHL.U32 R0, R2, 0x100000, RZ ;  /* 0x0010000002007824 */ /* 0x000fca00078e00ff */
[----:B------:R-:W-:Y:S02]  /*7a90*/  LOP3.LUT R0, R3, R0, R4, 0xfe, !PT ;  /* 0x0000000003007212 */ /* 0x000fe400078efe04 */
.L_x_3813:
[----:B------:R-:W-:Y:S05]  /*7aa0*/  BSYNC B0 ;  /* 0x0000000000007941 */ /* 0x000fea0003800000 */
.L_x_3812:
[----:B------:R-:W-:Y:S01]  /*7ab0*/  F2FP.BF16.PACK_AB R0, RZ, R0 ;  /* 0x00000000ff00723e */ /* 0x000fe200000010ff */
[----:B------:R-:W-:Y:S05]  /*7ac0*/  BRA `(.L_x_3797) ;  /* 0x0000049000007947 */ /* 0x000fea0003800000 */
.L_x_3810:
        /* <DEDUP_REMOVED lines=21> */
.L_x_3819:
[----:B------:R-:W-:Y:S05]  /*7c20*/  BSYNC B1 ;  /* 0x0000000000017941 */ /* 0x000fea0003800000 */
.L_x_3818:
[----:B------:R-:W-:Y:S01]  /*7c30*/  LEA R3, R0, 0x37800000, 0x17 ;  /* 0x3780000000037811 */ /* 0x000fe200078eb8ff */
[----:B------:R-:W-:-:S05]  /*7c40*/  IMAD.SHL.U32 R0, R2, 0x200000, RZ ;  /* 0x0020000002007824 */ /* 0x000fca00078e00ff */
[----:B------:R-:W-:Y:S02]  /*7c50*/  LOP3.LUT R0, R3, R0, R4, 0xfe, !PT ;  /* 0x0000000003007212 */ /* 0x000fe400078efe04 */
.L_x_3817:
[----:B------:R-:W-:Y:S05]  /*7c60*/  BSYNC B0 ;  /* 0x0000000000007941 */ /* 0x000fea0003800000 */
.L_x_3816:
[----:B------:R-:W-:Y:S01]  /*7c70*/  F2FP.BF16.PACK_AB R0, RZ, R0 ;  /* 0x00000000ff00723e */ /* 0x000fe200000010ff */
[----:B------:R-:W-:Y:S05]  /*7c80*/  BRA `(.L_x_3797) ;  /* 0x000002d000007947 */ /* 0x000fea0003800000 */
.L_x_3809:
        /* <DEDUP_REMOVED lines=14> */
.L_x_3823:
[----:B------:R-:W-:Y:S05]  /*7d70*/  BSYNC B0 ;  /* 0x0000000000007941 */ /* 0x000fea0003800000 */
.L_x_3822:
[----:B------:R-:W-:Y:S01]  /*7d80*/  F2FP.BF16.PACK_AB R0, RZ, R0 ;  /* 0x00000000ff00723e */ /* 0x000fe200000010ff */
[----:B------:R-:W-:Y:S05]  /*7d90*/  BRA `(.L_x_3797) ;  /* 0x000001c000007947 */ /* 0x000fea0003800000 */
.L_x_3796:
        /* <DEDUP_REMOVED lines=21> */
.L_x_3821:
[----:B------:R-:W2:Y:S02]  /*7ef0*/  LDG.E.64 R2, [R2.64] ;  /* 0x0000002402027981 */ /* 0x000ea4000c1e1b00 */
[----:B--2---:R-:W0:Y:S02]  /*7f00*/  I2F.U64 R0, R2 ;  /* 0x0000000200007312 */ /* 0x004e240000301000 */
[----:B0-----:R-:W-:Y:S01]  /*7f10*/  F2FP.BF16.PACK_AB R0, RZ, R0 ;  /* 0x00000000ff00723e */ /* 0x001fe200000010ff */
[----:B------:R-:W-:Y:S05]  /*7f20*/  BRA `(.L_x_3797) ;  /* 0x0000003000007947 */ /* 0x000fea0003800000 */
.L_x_3820:
[----:B------:R-:W2:Y:S02]  /*7f30*/  LDG.E R2, [R2.64] ;  /* 0x0000002402027981 */ /* 0x000ea4000c1e1900 */
[----:B--2---:R-:W0:Y:S02]  /*7f40*/  I2F.U32 R0, R2 ;  /* 0x0000000200007306 */ /* 0x004e240000201000 */
[----:B0-----:R-:W-:-:S06]  /*7f50*/  F2FP.BF16.PACK_AB R0, RZ, R0 ;  /* 0x00000000ff00723e */ /* 0x001fcc00000010ff */
.L_x_3797:
        /* <DEDUP_REMOVED lines=39> */
.L_x_3827:
[----:B-1----:R-:W-:Y:S05]  /*81d0*/  BSYNC B1 ;  /* 0x0000000000017941 */ /* 0x002fea0003800000 */
.L_x_3826:
[----:B------:R-:W-:Y:S02]  /*81e0*/  FMUL.FTZ R0, R7, R0 ;  /* 0x0000000007007220 */ /* 0x000fe40000410000 */
.L_x_3825:
[----:B------:R-:W-:Y:S05]  /*81f0*/  BSYNC B0 ;  /* 0x0000000000007941 */ /* 0x000fea0003800000 */
.L_x_3824:
        /* <DEDUP_REMOVED lines=17> */
.L_x_3831:
[----:B------:R-:W-:-:S06]  /*8310*/  PRMT R3, RZ, 0x5410, R0 ;  /* 0x00005410ff037816 */ /* 0x000fcc0000000000 */
[----:B------:R-:W0:Y:S02]  /*8320*/  F2I.S64.TRUNC R2, R3 ;  /* 0x0000000300027311 */ /* 0x000e24000020d900 */
[----:B0-----:R0:W-:Y:S01]  /*8330*/  STG.E.U8 [R16.64], R2 ;  /* 0x0000000210007986 */ /* 0x0011e2000c101124 */
[----:B------:R-:W-:Y:S05]  /*8340*/  BRA `(.L_x_3833) ;  /* 0x00000e4000007947 */ /* 0x000fea0003800000 */
.L_x_3830:
        /* <DEDUP_REMOVED lines=10> */
.L_x_3835:
[----:B------:R-:W-:-:S04]  /*83f0*/  PRMT R0, RZ, 0x5410, R0 ;  /* 0x00005410ff007816 */ /* 0x000fc80000000000 */
[----:B------:R-:W0:Y:S02]  /*8400*/  F2I.FTZ.TRUNC.NTZ R3, R0 ;  /* 0x0000000000037305 */ /* 0x000e24000021f100 */
[----:B0-----:R0:W-:Y:S01]  /*8410*/  STG.E [R16.64], R3 ;  /* 0x0000000310007986 */ /* 0x0011e2000c101924 */
[----:B------:R-:W-:Y:S05]  /*8420*/  BRA `(.L_x_3833) ;  /* 0x00000d6000007947 */ /* 0x000fea0003800000 */
.L_x_3834:
[----:B------:R-:W-:-:S04]  /*8430*/  PRMT R0, RZ, 0x5410, R0 ;  /* 0x00005410ff007816 */ /* 0x000fc80000000000 */
[----:B------:R-:W0:Y:S02]  /*8440*/  F2I.FTZ.TRUNC.NTZ R3, R0 ;  /* 0x0000000000037305 */ /* 0x000e24000021f100 */
[----:B0-----:R0:W-:Y:S01]  /*8450*/  STG.E.U16 [R16.64], R3 ;  /* 0x0000000310007986 */ /* 0x0011e2000c101524 */
[----:B------:R-:W-:Y:S05]  /*8460*/  BRA `(.L_x_3833) ;  /* 0x00000d2000007947 */ /* 0x000fea0003800000 */
.L_x_3829:
        /* <DEDUP_REMOVED lines=9> */
.L_x_3837:
[----:B------:R-:W-:-:S04]  /*8500*/  PRMT R0, RZ, 0x5410, R0 ;  /* 0x00005410ff007816 */ /* 0x000fc80000000000 */
[----:B------:R-:W-:-:S05]  /*8510*/  F2FP.PACK_AB R0, RZ, R0 ;  /* 0x00000000ff00723e */ /* 0x000fca00000000ff */
[----:B------:R0:W-:Y:S01]  /*8520*/  STG.E.U16 [R16.64], R0 ;  /* 0x0000000010007986 */ /* 0x0001e2000c101524 */
[----:B------:R-:W-:Y:S05]  /*8530*/  BRA `(.L_x_3833) ;  /* 0x00000c5000007947 */ /* 0x000fea0003800000 */
.L_x_3836:
        /* <DEDUP_REMOVED lines=10> */
.L_x_3839:
[----:B------:R-:W-:-:S04]  /*85e0*/  PRMT R0, RZ, 0x5410, R0 ;  /* 0x00005410ff007816 */ /* 0x000fc80000000000 */
[----:B------:R-:W-:-:S04]  /*85f0*/  F2FP.PACK_AB R3, RZ, R0 ;  /* 0x00000000ff03723e */ /* 0x000fc800000000ff */
[----:B------:R-:W-:-:S05]  /*8600*/  PRMT R3, R3, 0x5410, RZ ;  /* 0x0000541003037816 */ /* 0x000fca00000000ff */
[----:B------:R0:W-:Y:S01]  /*8610*/  STG.E [R16.64], R3 ;  /* 0x0000000310007986 */ /* 0x0001e2000c101924 */
[----:B------:R-:W-:Y:S05]  /*8620*/  BRA `(.L_x_3833) ;  /* 0x00000b6000007947 */ /* 0x000fea0003800000 */
.L_x_3838:
[----:B------:R-:W-:-:S05]  /*8630*/  PRMT R2, RZ, 0x5410, R0 ;  /* 0x00005410ff027816 */ /* 0x000fca0000000000 */
[----:B------:R-:W-:-:S06]  /*8640*/  FMUL.FTZ R2, R2, 1 ;  /* 0x3f80000002027820 */ /* 0x000fcc0000410000 */
[----:B------:R-:W0:Y:S02]  /*8650*/  F2F.F64.F32 R2, R2 ;  /* 0x0000000200027310 */ /* 0x000e240000201800 */
[----:B0-----:R0:W-:Y:S01]  /*8660*/  STG.E.64 [R16.64], R2 ;  /* 0x0000000210007986 */ /* 0x0011e2000c101b24 */
[----:B------:R-:W-:Y:S05]  /*8670*/  BRA `(.L_x_3833) ;  /* 0x00000b1000007947 */ /* 0x000fea0003800000 */
.L_x_3828:
        /* <DEDUP_REMOVED lines=13> */
.L_x_3842:
[----:B------:R-:W-:Y:S01]  /*8750*/  PRMT R0, RZ, 0x5410, R0 ;  /* 0x00005410ff007816 */ /* 0x000fe20000000000 */
[----:B------:R-:W-:-:S04]  /*8760*/  CS2R R6, SRZ ;  /* 0x0000000000067805 */ /* 0x000fc8000001ff00 */
[----:B------:R-:W-:-:S04]  /*8770*/  FMUL.FTZ R0, R0, 1 ;  /* 0x3f80000000007820 */ /* 0x000fc80000410000 */
[----:B------:R-:W0:Y:S02]  /*8780*/  F2F.F64.F32 R4, R0 ;  /* 0x0000000000047310 */ /* 0x000e240000201800 */
[----:B0-----:R0:W-:Y:S01]  /*8790*/  STG.E.128 [R16.64], R4 ;  /* 0x0000000410007986 */ /* 0x0011e2000c101d24 */
[----:B------:R-:W-:Y:S05]  /*87a0*/  BRA `(.L_x_3833) ;  /* 0x000009e000007947 */ /* 0x000fea0003800000 */
.L_x_3841:
        /* <DEDUP_REMOVED lines=21> */
.L_x_3846:
[----:B------:R-:W-:Y:S05]  /*8900*/  BSYNC B0 ;  /* 0x0000000000007941 */ /* 0x000fea0003800000 */
.L_x_3845:
[----:B------:R-:W-:-:S05]  /*8910*/  LOP3.LUT R3, R0, R3, RZ, 0xfc, !PT ;  /* 0x0000000300037212 */ /* 0x000fca00078efcff */
[----:B------:R0:W-:Y:S01]  /*8920*/  STG.E.U8 [R16.64], R3 ;  /* 0x0000000310007986 */ /* 0x0001e2000c101124 */
[----:B------:R-:W-:Y:S05]  /*8930*/  BRA `(.L_x_3833) ;  /* 0x0000085000007947 */ /* 0x000fea0003800000 */
.L_x_3844:
        /* <DEDUP_REMOVED lines=13> */
.L_x_3848:
[----:B------:R-:W-:Y:S01]  /*8a10*/  IMAD.MOV.U32 R0, RZ, RZ, 0x7f ;  /* 0x0000007fff007424 */ /* 0x000fe200078e00ff */
[----:B------:R-:W-:-:S04]  /*8a20*/  ISETP.GT.U32.AND P0, PT, R2, 0x7f800000, PT ;  /* 0x7f8000000200780c */ /* 0x000fc80003f04070 */
[----:B------:R-:W-:-:S04]  /*8a30*/  SEL R0, R0, 0x7c, P0 ;  /* 0x0000007c00007807 */ /* 0x000fc80000000000 */
.L_x_3849:
[----:B------:R-:W-:Y:S05]  /*8a40*/  BSYNC B0 ;  /* 0x0000000000007941 */ /* 0x000fea0003800000 */
.L_x_3847:
[----:B------:R-:W-:-:S04]  /*8a50*/  LOP3.LUT R2, R3, 0x80000000, RZ, 0xc0, !PT ;  /* 0x8000000003027812 */ /* 0x000fc800078ec0ff */
[----:B------:R-:W-:-:S04]  /*8a60*/  SHF.R.U32.HI R3, RZ, 0x18, R2 ;  /* 0x00000018ff037819 */ /* 0x000fc80000011602 */
[----:B------:R-:W-:-:S05]  /*8a70*/  LOP3.LUT R3, R0, R3, RZ, 0xfc, !PT ;  /* 0x0000000300037212 */ /* 0x000fca00078efcff */
[----:B------:R0:W-:Y:S01]  /*8a80*/  STG.E.U8 [R16.64], R3 ;  /* 0x0000000310007986 */ /* 0x0001e2000c101124 */
[----:B------:R-:W-:Y:S05]  /*8a90*/  BRA `(.L_x_3833) ;  /* 0x000006f000007947 */ /* 0x000fea0003800000 */
.L_x_3843:
[----:B------:R0:W-:Y:S01]  /*8aa0*/  STG.E.U16 [R16.64], R0 ;  /* 0x0000000010007986 */ /* 0x0001e2000c101524 */
[----:B------:R-:W-:Y:S05]  /*8ab0*/  BRA `(.L_x_3833) ;  /* 0x000006d000007947 */ /* 0x000fea0003800000 */
.L_x_3840:
        /* <DEDUP_REMOVED lines=12> */
.L_x_3852:
        /* <DEDUP_REMOVED lines=17> */
.L_x_3855:
[----:B------:R-:W-:-:S04]  /*8c90*/  LOP3.LUT R2, R3, 0x80000000, RZ, 0xc0, !PT ;  /* 0x8000000003027812 */ /* 0x000fc800078ec0ff */
[----:B------:R-:W-:-:S04]  /*8ca0*/  SHF.R.U32.HI R3, RZ, 0x18, R2 ;  /* 0x00000018ff037819 */ /* 0x000fc80000011602 */
[----:B------:R-:W-:-:S04]  /*8cb0*/  LOP3.LUT R0, R0, R3, RZ, 0xfc, !PT ;  /* 0x0000000300007212 */ /* 0x000fc800078efcff */
[----:B------:R-:W-:Y:S02]  /*8cc0*/  PRMT R8, R0, 0x7610, R8 ;  /* 0x0000761000087816 */ /* 0x000fe40000000008 */
.L_x_3854:
[----:B------:R-:W-:Y:S05]  /*8cd0*/  BSYNC B0 ;  /* 0x0000000000007941 */ /* 0x000fea0003800000 */
.L_x_3853:
[----:B------:R0:W-:Y:S01]  /*8ce0*/  STG.E.U8 [R16.64], R8 ;  /* 0x0000000810007986 */ /* 0x0001e2000c101124 */
[----:B------:R-:W-:Y:S05]  /*8cf0*/  BRA `(.L_x_3833) ;  /* 0x0000049000007947 */ /* 0x000fea0003800000 */
.L_x_3851:
        /* <DEDUP_REMOVED lines=17> */
.L_x_3858:
[----:B------:R-:W-:-:S04]  /*8e10*/  LOP3.LUT R2, R3, 0x80000000, RZ, 0xc0, !PT ;  /* 0x8000000003027812 */ /* 0x000fc800078ec0ff */
[----:B------:R-:W-:-:S04]  /*8e20*/  SHF.R.U32.HI R3, RZ, 0x18, R2 ;  /* 0x00000018ff037819 */ /* 0x000fc80000011602 */
[----:B------:R-:W-:-:S04]  /*8e30*/  LOP3.LUT R0, R0, R3, RZ, 0xfc, !PT ;  /* 0x0000000300007212 */ /* 0x000fc800078efcff */
[----:B------:R-:W-:Y:S02]  /*8e40*/  PRMT R8, R0, 0x7610, R8 ;  /* 0x0000761000087816 */ /* 0x000fe40000000008 */
.L_x_3857:
[----:B------:R-:W-:Y:S05]  /*8e50*/  BSYNC B0 ;  /* 0x0000000000007941 */ /* 0x000fea0003800000 */
.L_x_3856:
[----:B------:R0:W-:Y:S01]  /*8e60*/  STG.E.U8 [R16.64], R8 ;  /* 0x0000000810007986 */ /* 0x0001e2000c101124 */
[----:B------:R-:W-:Y:S05]  /*8e70*/  BRA `(.L_x_3833) ;  /* 0x0000031000007947 */ /* 0x000fea0003800000 */
.L_x_3850:
        /* <DEDUP_REMOVED lines=22> */
.L_x_3832:
        /* <DEDUP_REMOVED lines=20> */
.L_x_3860:
[----:B------:R-:W-:-:S06]  /*9120*/  PRMT R2, RZ, 0x5410, R0 ;  /* 0x00005410ff027816 */ /* 0x000fcc0000000000 */
[----:B------:R-:W0:Y:S02]  /*9130*/  F2I.U64.TRUNC R2, R2 ;  /* 0x0000000200027311 */ /* 0x000e24000020d800 */
[----:B0-----:R0:W-:Y:S01]  /*9140*/  STG.E.64 [R16.64], R2 ;  /* 0x0000000210007986 */ /* 0x0011e2000c101b24 */
[----:B------:R-:W-:Y:S05]  /*9150*/  BRA `(.L_x_3833) ;  /* 0x0000003000007947 */ /* 0x000fea0003800000 */
.L_x_3859:
[----:B------:R-:W-:-:S04]  /*9160*/  PRMT R0, RZ, 0x5410, R0 ;  /* 0x00005410ff007816 */ /* 0x000fc80000000000 */
[----:B------:R-:W0:Y:S02]  /*9170*/  F2I.FTZ.U32.TRUNC.NTZ R3, R0 ;  /* 0x0000000000037305 */ /* 0x000e24000021f000 */
[----:B0-----:R0:W-:Y:S02]  /*9180*/  STG.E [R16.64], R3 ;  /* 0x0000000310007986 */ /* 0x0011e4000c101924 */
.L_x_3833:
[----:B------:R-:W-:Y:S02]  /*9190*/  IADD3 R19, R19, 0x80, RZ ;  /* 0x0000008013137810 */ /* 0x000fe40007ffe0ff */
.L_x_3720:
[----:B------:R-:W-:Y:S05]  /*91a0*/  BSYNC B6 ;  /* 0x0000000000067941 */ /* 0x000fea0003800000 */
.L_x_3719:
[----:B------:R-:W-:-:S13]  /*91b0*/  ISETP.GE.AND P0, PT, R19, c[0x0][0x160], PT ;  /* 0x0000580013007a0c */ /* 0x000fda0003f06270 */
[----:B------:R-:W-:Y:S05]  /*91c0*/  @P0 EXIT ;  /* 0x000000000000094d */ /* 0x000fea0003800000 */
        /* <DEDUP_REMOVED lines=228> */
.L_x_3861:
        /* <DEDUP_REMOVED lines=20> */
.L_x_3865:
[----:B------:R-:W2:Y:S02]  /*a150*/  LDG.E.U8 R2, [R2.64] ;  /* 0x0000002402027981 */ /* 0x000ea4000c1e1100 */
[----:B--2---:R-:W0:Y:S02]  /*a160*/  I2F.U16 R0, R2 ;  /* 0x0000000200007306 */ /* 0x004e240000101000 */
[----:B0-----:R-:W-:Y:S01]  /*a170*/  F2FP.BF16.PACK_AB R0, RZ, R0 ;  /* 0x00000000ff00723e */ /* 0x001fe200000010ff */
[----:B------:R-:W-:Y:S05]  /*a180*/  BRA `(.L_x_3867) ;  /* 0x00000e3000007947 */ /* 0x000fea0003800000 */
.L_x_3864:
        /* <DEDUP_REMOVED lines=10> */
.L_x_3869:
[----:B------:R-:W2:Y:S02]  /*a230*/  LDG.E R2, [R2.64] ;  /* 0x0000002402027981 */ /* 0x000ea4000c1e1900 */
[----:B--2---:R-:W0:Y:S02]  /*a240*/  I2F R0, R2 ;  /* 0x0000000200007306 */ /* 0x004e240000201400 */
[----:B0-----:R-:W-:Y:S01]  /*a250*/  F2FP.BF16.PACK_AB R0, RZ, R0 ;  /* 0x00000000ff00723e */ /* 0x001fe200000010ff */
[----:B------:R-:W-:Y:S05]  /*a260*/  BRA `(.L_x_3867) ;  /* 0x00000d5000007947 */ /* 0x000fea0003800000 */
.L_x_3868:
[----:B------:R-:W2:Y:S02]  /*a270*/  LDG.E.U16 R2, [R2.64] ;  /* 0x0000002402027981 */ /* 0x000ea4000c1e1500 */
[----:B--2---:R-:W0:Y:S02]  /*a280*/  I2F.S16 R0, R2 ;  /* 0x0000000200007306 */ /* 0x004e240000101400 */
[----:B0-----:R-:W-:Y:S01]  /*a290*/  F2FP.BF16.PACK_AB R0, RZ, R0 ;  /* 0x00000000ff00723e */ /* 0x001fe200000010ff */
[----:B------:R-:W-:Y:S05]  /*a2a0*/  BRA `(.L_x_3867) ;  /* 0x00000d1000007947 */ /* 0x000fea0003800000 */
.L_x_3863:
        /* <DEDUP_REMOVED lines=9> */
.L_x_3871:
[----:B------:R-:W2:Y:S02]  /*a340*/  LDG.E.U16 R0, [R2.64] ;  /* 0x0000002402007981 */ /* 0x000ea4000c1e1500 */
[----:B--2---:R-:W-:-:S05]  /*a350*/  HADD2.F32 R0, -RZ, R0.H0_H0 ;  /* 0x20000000ff007230 */ /* 0x004fca0000004100 */
[----:B------:R-:W-:Y:S01]  /*a360*/  F2FP.BF16.PACK_AB R0, RZ, R0 ;  /* 0x00000000ff00723e */ /* 0x000fe200000010ff */
[----:B------:R-:W-:Y:S05]  /*a370*/  BRA `(.L_x_3867) ;  /* 0x00000c4000007947 */ /* 0x000fea0003800000 */
.L_x_3870:
        /* <DEDUP_REMOVED lines=9> */
.L_x_3873:
[----:B------:R-:W2:Y:S02]  /*a410*/  LDG.E.U16 R2, [R2.64] ;  /* 0x0000002402027981 */ /* 0x000ea4000c1e1500 */
[----:B--2---:R-:W-:-:S05]  /*a420*/  HADD2.F32 R0, -RZ, R2.H0_H0 ;  /* 0x20000002ff007230 */ /* 0x004fca0000004100 */
[----:B------:R-:W-:Y:S01]  /*a430*/  F2FP.BF16.PACK_AB R0, RZ, R0 ;  /* 0x00000000ff00723e */ /* 0x000fe200000010ff */
[----:B------:R-:W-:Y:S05]  /*a440*/  BRA `(.L_x_3867) ;  /* 0x00000b7000007947 */ /* 0x000fea0003800000 */
.L_x_3872:
[----:B------:R-:W2:Y:S02]  /*a450*/  LDG.E.64 R2, [R2.64] ;  /* 0x0000002402027981 */ /* 0x000ea4000c1e1b00 */
[----:B--2---:R-:W0:Y:S01]  /*a460*/  F2F.F32.F64 R0, R2 ;  /* 0x0000000200007310 */ /* 0x004e220000301000 */
[----:B------:R-:W0:-:S14]  /*a470*/  DSETP.GEU.AND P0, PT, |R2|, c[0x2][0x0], PT ;  /* 0x008000000200762a */ /* 0x000e1c0003f0e200 */
[----:B0-----:R-:W-:-:S05]  /*a480*/  @!P0 FMUL R0, R0, 1.175494350822287508e-38 ;  /* 0x0080000000008820 */ /* 0x001fca0000400000 */
[----:B------:R-:W-:Y:S01]  /*a490*/  F2FP.BF16.PACK_AB R0, RZ, R0 ;  /* 0x00000000ff00723e */ /* 0x000fe200000010ff */
[----:B------:R-:W-:Y:S05]  /*a4a0*/  BRA `(.L_x_3867) ;  /* 0x00000b1000007947 */ /* 0x000fea0003800000 */
.L_x_3862:
        /* <DEDUP_REMOVED lines=13> */
.L_x_3876:
[----:B------:R-:W2:Y:S02]  /*a580*/  LDG.E.64 R2, [R2.64] ;  /* 0x0000002402027981 */ /* 0x000ea4000c1e1b00 */
[----:B--2---:R-:W0:Y:S01]  /*a590*/  F2F.F32.F64 R0, R2 ;  /* 0x0000000200007310 */ /* 0x004e220000301000 */
[----:B------:R-:W0:-:S14]  /*a5a0*/  DSETP.GEU.AND P0, PT, |R2|, c[0x2][0x0], PT ;  /* 0x008000000200762a */ /* 0x000e1c0003f0e200 */
[----:B0-----:R-:W-:-:S05]  /*a5b0*/  @!P0 FMUL R0, R0, 1.175494350822287508e-38 ;  /* 0x0080000000008820 */ /* 0x001fca0000400000 */
[----:B------:R-:W-:Y:S01]  /*a5c0*/  F2FP.BF16.PACK_AB R0, RZ, R0 ;  /* 0x00000000ff00723e */ /* 0x000fe200000010ff */
[----:B------:R-:W-:Y:S05]  /*a5d0*/  BRA `(.L_x_3867) ;  /* 0x000009e000007947 */ /* 0x000fea0003800000 */
.L_x_3875:
        /* <DEDUP_REMOVED lines=28> */
.L_x_3878:
        /* <DEDUP_REMOVED lines=15> */
.L_x_3877:
[----:B------:R0:W5:Y:S01]  /*a890*/  LDG.E.U16 R0, [R2.64] ;  /* 0x0000002402007981 */ /* 0x000162000c1e1500 */
[----:B------:R-:W-:Y:S05]  /*a8a0*/  BRA `(.L_x_3867) ;  /* 0x0000071000007947 */ /* 0x000fea0003800000 */
.L_x_3874:
        /* <DEDUP_REMOVED lines=12> */
.L_x_3881:
        /* <DEDUP_REMOVED lines=21> */
.L_x_3885:
[----:B------:R-:W-:Y:S05]  /*aac0*/  BSYNC B1 ;  /* 0x0000000000017941 */ /* 0x000fea0003800000 */
.L_x_3884:
[----:B------:R-:W-:Y:S01]  /*aad0*/  LEA R3, R0, 0x3b800000, 0x17 ;  /* 0x3b80000000037811 */ /* 0x000fe200078eb8ff */
[----:B------:R-:W-:-:S05]  /*aae0*/  IMAD.SHL.U32 R0, R2, 0x100000, RZ ;  /* 0x0010000002007824 */ /* 0x000fca00078e00ff */
[----:B------:R-:W-:Y:S02]  /*aaf0*/  LOP3.LUT R0, R3, R0, R4, 0xfe, !PT ;  /* 0x0000000003007212 */ /* 0x000fe400078efe04 */
.L_x_3883:
[----:B------:R-:W-:Y:S05]  /*ab00*/  BSYNC B0 ;  /* 0x0000000000007941 */ /* 0x000fea0003800000 */
.L_x_3882:
[----:B------:R-:W-:Y:S01]  /*ab10*/  F2FP.BF16.PACK_AB R0, RZ, R0 ;  /* 0x00000000ff00723e */ /* 0x000fe200000010ff */
[----:B------:R-:W-:Y:S05]  /*ab20*/  BRA `(.L_x_3867) ;  /* 0x0000049000007947 */ /* 0x000fea0003800000 */
.L_x_3880:
        /* <DEDUP_REMOVED lines=21> */
.L_x_3889:
[----:B------:R-:W-:Y:S05]  /*ac80*/  BSYNC B1 ;  /* 0x0000000000017941 */ /* 0x000fea0003800000 */
.L_x_3888:
[----:B------:R-:W-:Y:S01]  /*ac90*/  LEA R3, R0, 0x37800000, 0x17 ;  /* 0x3780000000037811 */ /* 0x000fe200078eb8ff */
[----:B------:R-:W-:-:S05]  /*aca0*/  IMAD.SHL.U32 R0, R2, 0x200000, RZ ;  /* 0x0020000002007824 */ /* 0x000fca00078e00ff */
[----:B------:R-:W-:Y:S02]  /*acb0*/  LOP3.LUT R0, R3, R0, R4, 0xfe, !PT ;  /* 0x0000000003007212 */ /* 0x000fe400078efe04 */
.L_x_3887:
[----:B------:R-:W-:Y:S05]  /*acc0*/  BSYNC B0 ;  /* 0x0000000000007941 */ /* 0x000fea0003800000 */
.L_x_3886:
[----:B------:R-:W-:Y:S01]  /*acd0*/  F2FP.BF16.PACK_AB R0, RZ, R0 ;  /* 0x00000000ff00723e */ /* 0x000fe200000010ff */
[----:B------:R-:W-:Y:S05]  /*ace0*/  BRA `(.L_x_3867) ;  /* 0x000002d000007947 */ /* 0x000fea0003800000 */
.L_x_3879:
        /* <DEDUP_REMOVED lines=14> */
.L_x_3893:
[----:B------:R-:W-:Y:S05]  /*add0*/  BSYNC B0 ;  /* 0x0000000000007941 */ /* 0x000fea0003800000 */
.L_x_3892:
[----:B------:R-:W-:Y:S01]  /*ade0*/  F2FP.BF16.PACK_AB R0, RZ, R0 ;  /* 0x00000000ff00723e */ /* 0x000fe200000010ff */
[----:B------:R-:W-:Y:S05]  /*adf0*/  BRA `(.L_x_3867) ;  /* 0x000001c000007947 */ /* 0x000fea0003800000 */
.L_x_3866:
        /* <DEDUP_REMOVED lines=21> */
.L_x_3891:
[----:B------:R-:W2:Y:S02]  /*af50*/  LDG.E.64 R2, [R2.64] ;  /* 0x0000002402027981 */ /* 0x000ea4000c1e1b00 */
[----:B--2---:R-:W0:Y:S02]  /*af60*/  I2F.U64 R0, R2 ;  /* 0x0000000200007312 */ /* 0x004e240000301000 */
[----:B0-----:R-:W-:Y:S01]  /*af70*/  F2FP.BF16.PACK_AB R0, RZ, R0 ;  /* 0x00000000ff00723e */ /* 0x001fe200000010ff */
[----:B------:R-:W-:Y:S05]  /*af80*/  BRA `(.L_x_3867) ;  /* 0x0000003000007947 */ /* 0x000fea0003800000 */
.L_x_3890:
[----:B------:R-:W2:Y:S02]  /*af90*/  LDG.E R2, [R2.64] ;  /* 0x0000002402027981 */ /* 0x000ea4000c1e1900 */
[----:B--2---:R-:W0:Y:S02]  /*afa0*/  I2F.U32 R0, R2 ;  /* 0x0000000200007306 */ /* 0x004e240000201000 */
[----:B0-----:R-:W-:-:S06]  /*afb0*/  F2FP.BF16.PACK_AB R0, RZ, R0 ;  /* 0x00000000ff00723e */ /* 0x001fcc00000010ff */
.L_x_3867:
        /* <DEDUP_REMOVED lines=39> */
.L_x_3897:
[----:B-1----:R-:W-:Y:S05]  /*b230*/  BSYNC B1 ;  /* 0x0000000000017941 */ /* 0x002fea0003800000 */
.L_x_3896:
[----:B------:R-:W-:Y:S02]  /*b240*/  FMUL.FTZ R0, R7, R0 ;  /* 0x0000000007007220 */ /* 0x000fe40000410000 */
.L_x_3895:
[----:B------:R-:W-:Y:S05]  /*b250*/  BSYNC B0 ;  /* 0x0000000000007941 */ /* 0x000fea0003800000 */
.L_x_3894:
        /* <DEDUP_REMOVED lines=17> */
.L_x_3901:
[----:B------:R-:W-:-:S06]  /*b370*/  PRMT R3, RZ, 0x5410, R0 ;  /* 0x00005410ff037816 */ /* 0x000fcc0000000000 */
[----:B------:R-:W0:Y:S02]  /*b380*/  F2I.S64.TRUNC R2, R3 ;  /* 0x0000000300027311 */ /* 0x000e24000020d900 */
[----:B0-----:R-:W-:Y:S01]  /*b390*/  STG.E.U8 [R16.64], R2 ;  /* 0x0000000210007986 */ /* 0x001fe2000c101124 */
[----:B------:R-:W-:Y:S05]  /*b3a0*/  EXIT ;  /* 0x000000000000794d */ /* 0x000fea0003800000 */
.L_x_3900:
        /* <DEDUP_REMOVED lines=10> */
.L_x_3904:
[----:B------:R-:W-:-:S04]  /*b450*/  PRMT R0, RZ, 0x5410, R0 ;  /* 0x00005410ff007816 */ /* 0x000fc80000000000 */
[----:B------:R-:W0:Y:S02]  /*b460*/  F2I.FTZ.TRUNC.NTZ R3, R0 ;  /* 0x0000000000037305 */ /* 0x000e24000021f100 */
[----:B0-----:R-:W-:Y:S01]  /*b470*/  STG.E [R16.64], R3 ;  /* 0x0000000310007986 */ /* 0x001fe2000c101924 */
[----:B------:R-:W-:Y:S05]  /*b480*/  EXIT ;  /* 0x000000000000794d */ /* 0x000fea0003800000 */
.L_x_3903:
[----:B------:R-:W-:-:S04]  /*b490*/  PRMT R0, RZ, 0x5410, R0 ;  /* 0x00005410ff007816 */ /* 0x000fc80000000000 */
[----:B------:R-:W0:Y:S02]  /*b4a0*/  F2I.FTZ.TRUNC.NTZ R3, R0 ;  /* 0x0000000000037305 */ /* 0x000e24000021f100 */
[----:B0-----:R-:W-:Y:S01]  /*b4b0*/  STG.E.U16 [R16.64], R3 ;  /* 0x0000000310007986 */ /* 0x001fe2000c101524 */
[----:B------:R-:W-:Y:S05]  /*b4c0*/  EXIT ;  /* 0x000000000000794d */ /* 0x000fea0003800000 */
.L_x_3899:
        /* <DEDUP_REMOVED lines=9> */
.L_x_3906:
[----:B------:R-:W-:-:S04]  /*b560*/  PRMT R0, RZ, 0x5410, R0 ;  /* 0x00005410ff007816 */ /* 0x000fc80000000000 */
[----:B------:R-:W-:-:S05]  /*b570*/  F2FP.PACK_AB R0, RZ, R0 ;  /* 0x00000000ff00723e */ /* 0x000fca00000000ff */
[----:B------:R-:W-:Y:S01]  /*b580*/  STG.E.U16 [R16.64], R0 ;  /* 0x0000000010007986 */ /* 0x000fe2000c101524 */
[----:B------:R-:W-:Y:S05]  /*b590*/  EXIT ;  /* 0x000000000000794d */ /* 0x000fea0003800000 */
.L_x_3905:
        /* <DEDUP_REMOVED lines=10> */
.L_x_3908:
[----:B------:R-:W-:-:S04]  /*b640*/  PRMT R0, RZ, 0x5410, R0 ;  /* 0x00005410ff007816 */ /* 0x000fc80000000000 */
[----:B------:R-:W-:-:S04]  /*b650*/  F2FP.PACK_AB R3, RZ, R0 ;  /* 0x00000000ff03723e */ /* 0x000fc800000000ff */
[----:B------:R-:W-:-:S05]  /*b660*/  PRMT R3, R3, 0x5410, RZ ;  /* 0x0000541003037816 */ /* 0x000fca00000000ff */
[----:B------:R-:W-:Y:S01]  /*b670*/  STG.E [R16.64], R3 ;  /* 0x0000000310007986 */ /* 0x000fe2000c101924 */
[----:B------:R-:W-:Y:S05]  /*b680*/  EXIT ;  /* 0x000000000000794d */ /* 0x000fea0003800000 */
.L_x_3907:
[----:B------:R-:W-:-:S05]  /*b690*/  PRMT R2, RZ, 0x5410, R0 ;  /* 0x00005410ff027816 */ /* 0x000fca0000000000 */
[----:B------:R-:W-:-:S06]  /*b6a0*/  FMUL.FTZ R2, R2, 1 ;  /* 0x3f80000002027820 */ /* 0x000fcc0000410000 */
[----:B------:R-:W0:Y:S02]  /*b6b0*/  F2F.F64.F32 R2, R2 ;  /* 0x0000000200027310 */ /* 0x000e240000201800 */
[----:B0-----:R-:W-:Y:S01]  /*b6c0*/  STG.E.64 [R16.64], R2 ;  /* 0x0000000210007986 */ /* 0x001fe2000c101b24 */
[----:B------:R-:W-:Y:S05]  /*b6d0*/  EXIT ;  /* 0x000000000000794d */ /* 0x000fea0003800000 */
.L_x_3898:
        /* <DEDUP_REMOVED lines=13> */
.L_x_3911:
[----:B------:R-:W-:Y:S01]  /*b7b0*/  PRMT R0, RZ, 0x5410, R0 ;  /* 0x00005410ff007816 */ /* 0x000fe20000000000 */
[----:B------:R-:W-:-:S04]  /*b7c0*/  CS2R R6, SRZ ;  /* 0x0000000000067805 */ /* 0x000fc8000001ff00 */
[----:B------:R-:W-:-:S04]  /*b7d0*/  FMUL.FTZ R0, R0, 1 ;  /* 0x3f80000000007820 */ /* 0x000fc80000410000 */
[----:B------:R-:W0:Y:S02]  /*b7e0*/  F2F.F64.F32 R4, R0 ;  /* 0x0000000000047310 */ /* 0x000e240000201800 */
[----:B0-----:R-:W-:Y:S01]  /*b7f0*/  STG.E.128 [R16.64], R4 ;  /* 0x0000000410007986 */ /* 0x001fe2000c101d24 */
[----:B------:R-:W-:Y:S05]  /*b800*/  EXIT ;  /* 0x000000000000794d */ /* 0x000fea0003800000 */
.L_x_3910:
        /* <DEDUP_REMOVED lines=21> */
.L_x_3915:
[----:B------:R-:W-:Y:S05]  /*b960*/  BSYNC B0 ;  /* 0x0000000000007941 */ /* 0x000fea0003800000 */
.L_x_3914:
[----:B------:R-:W-:-:S05]  /*b970*/  LOP3.LUT R3, R0, R3, RZ, 0xfc, !PT ;  /* 0x0000000300037212 */ /* 0x000fca00078efcff */
[----:B------:R-:W-:Y:S01]  /*b980*/  STG.E.U8 [R16.64], R3 ;  /* 0x0000000310007986 */ /* 0x000fe2000c101124 */
[----:B------:R-:W-:Y:S05]  /*b990*/  EXIT ;  /* 0x000000000000794d */ /* 0x000fea0003800000 */
.L_x_3913:
        /* <DEDUP_REMOVED lines=13> */
.L_x_3917:
[----:B------:R-:W-:Y:S01]  /*ba70*/  IMAD.MOV.U32 R0, RZ, RZ, 0x7f ;  /* 0x0000007fff007424 */ /* 0x000fe200078e00ff */
[----:B------:R-:W-:-:S04]  /*ba80*/  ISETP.GT.U32.AND P0, PT, R2, 0x7f800000, PT ;  /* 0x7f8000000200780c */ /* 0x000fc80003f04070 */
[----:B------:R-:W-:-:S04]  /*ba90*/  SEL R0, R0, 0x7c, P0 ;  /* 0x0000007c00007807 */ /* 0x000fc80000000000 */
.L_x_3918:
[----:B------:R-:W-:Y:S05]  /*baa0*/  BSYNC B0 ;  /* 0x0000000000007941 */ /* 0x000fea0003800000 */
.L_x_3916:
[----:B------:R-:W-:-:S04]  /*bab0*/  LOP3.LUT R2, R3, 0x80000000, RZ, 0xc0, !PT ;  /* 0x8000000003027812 */ /* 0x000fc800078ec0ff */
[----:B------:R-:W-:-:S04]  /*bac0*/  SHF.R.U32.HI R3, RZ, 0x18, R2 ;  /* 0x00000018ff037819 */ /* 0x000fc80000011602 */
[----:B------:R-:W-:-:S05]  /*bad0*/  LOP3.LUT R3, R0, R3, RZ, 0xfc, !PT ;  /* 0x0000000300037212 */ /* 0x000fca00078efcff */
[----:B------:R-:W-:Y:S01]  /*bae0*/  STG.E.U8 [R16.64], R3 ;  /* 0x0000000310007986 */ /* 0x000fe2000c101124 */
[----:B------:R-:W-:Y:S05]  /*baf0*/  EXIT ;  /* 0x000000000000794d */ /* 0x000fea0003800000 */
.L_x_3912:
[----:B------:R-:W-:Y:S01]  /*bb00*/  STG.E.U16 [R16.64], R0 ;  /* 0x0000000010007986 */ /* 0x000fe2000c101524 */
[----:B------:R-:W-:Y:S05]  /*bb10*/  EXIT ;  /* 0x000000000000794d */ /* 0x000fea0003800000 */
.L_x_3909:
        /* <DEDUP_REMOVED lines=12> */
.L_x_3921:
        /* <DEDUP_REMOVED lines=17> */
.L_x_3924:
[----:B------:R-:W-:-:S04]  /*bcf0*/  LOP3.LUT R2, R3, 0x80000000, RZ, 0xc0, !PT ;  /* 0x8000000003027812 */ /* 0x000fc800078ec0ff */
[----:B------:R-:W-:-:S04]  /*bd00*/  SHF.R.U32.HI R3, RZ, 0x18, R2 ;  /* 0x00000018ff037819 */ /* 0x000fc80000011602 */
[----:B------:R-:W-:-:S04]  /*bd10*/  LOP3.LUT R0, R0, R3, RZ, 0xfc, !PT ;  /* 0x0000000300007212 */ /* 0x000fc800078efcff */
[----:B------:R-:W-:Y:S02]  /*bd20*/  PRMT R8, R0, 0x7610, R8 ;  /* 0x0000761000087816 */ /* 0x000fe40000000008 */
.L_x_3923:
[----:B------:R-:W-:Y:S05]  /*bd30*/  BSYNC B0 ;  /* 0x0000000000007941 */ /* 0x000fea0003800000 */
.L_x_3922:
[----:B------:R-:W-:Y:S01]  /*bd40*/  STG.E.U8 [R16.64], R8 ;  /* 0x0000000810007986 */ /* 0x000fe2000c101124 */
[----:B------:R-:W-:Y:S05]  /*bd50*/  EXIT ;  /* 0x000000000000794d */ /* 0x000fea0003800000 */
.L_x_3920:
        /* <DEDUP_REMOVED lines=17> */
.L_x_3927:
[----:B------:R-:W-:-:S04]  /*be70*/  LOP3.LUT R2, R3, 0x80000000, RZ, 0xc0, !PT ;  /* 0x8000000003027812 */ /* 0x000fc800078ec0ff */
[----:B------:R-:W-:-:S04]  /*be80*/  SHF.R.U32.HI R3, RZ, 0x18, R2 ;  /* 0x00000018ff037819 */ /* 0x000fc80000011602 */
[----:B------:R-:W-:-:S04]  /*be90*/  LOP3.LUT R0, R0, R3, RZ, 0xfc, !PT ;  /* 0x0000000300007212 */ /* 0x000fc800078efcff */
[----:B------:R-:W-:Y:S02]  /*bea0*/  PRMT R8, R0, 0x7610, R8 ;  /* 0x0000761000087816 */ /* 0x000fe40000000008 */
.L_x_3926:
[----:B------:R-:W-:Y:S05]  /*beb0*/  BSYNC B0 ;  /* 0x0000000000007941 */ /* 0x000fea0003800000 */
.L_x_3925:
[----:B------:R-:W-:Y:S01]  /*bec0*/  STG.E.U8 [R16.64], R8 ;  /* 0x0000000810007986 */ /* 0x000fe2000c101124 */
[----:B------:R-:W-:Y:S05]  /*bed0*/  EXIT ;  /* 0x000000000000794d */ /* 0x000fea0003800000 */
.L_x_3919:
        /* <DEDUP_REMOVED lines=22> */
.L_x_3902:
        /* <DEDUP_REMOVED lines=20> */
.L_x_3929:
[----:B------:R-:W-:-:S06]  /*c180*/  PRMT R2, RZ, 0x5410, R0 ;  /* 0x00005410ff027816 */ /* 0x000fcc0000000000 */
[----:B------:R-:W0:Y:S02]  /*c190*/  F2I.U64.TRUNC R2, R2 ;  /* 0x0000000200027311 */ /* 0x000e24000020d800 */
[----:B0-----:R-:W-:Y:S01]  /*c1a0*/  STG.E.64 [R16.64], R2 ;  /* 0x0000000210007986 */ /* 0x001fe2000c101b24 */
[----:B------:R-:W-:Y:S05]  /*c1b0*/  EXIT ;  /* 0x000000000000794d */ /* 0x000fea0003800000 */
.L_x_3928:
[----:B------:R-:W-:-:S04]  /*c1c0*/  PRMT R0, RZ, 0x5410, R0 ;  /* 0x00005410ff007816 */ /* 0x000fc80000000000 */
[----:B------:R-:W0:Y:S02]  /*c1d0*/  F2I.FTZ.U32.TRUNC.NTZ R3, R0 ;  /* 0x0000000000037305 */ /* 0x000e24000021f000 */
[----:B0-----:R-:W-:Y:S01]  /*c1e0*/  STG.E [R16.64], R3 ;  /* 0x0000000310007986 */ /* 0x001fe2000c101924 */
[----:B------:R-:W-:Y:S05]  /*c1f0*/  EXIT ;  /* 0x000000000000794d */ /* 0x000fea0003800000 */
.L_x_3930:
        /* <DEDUP_REMOVED lines=16> */
.L_x_7120:


//--------------------- .text._ZN2at6native27unrolled_elementwise_kernelIZZZNS0_65_GLOBAL__N__cd49fe81_27_ActivationSoftplusKernel_cu_9e10b42f_309415softplus_kernelERNS_18TensorIteratorBaseERKN3c106ScalarES8_ENKUlvE_clEvENKUlvE2_clEvEUlNS5_8BFloat16EE_St5arrayIPcLm2EELi4E23TrivialOffsetCalculatorILi1EjESH_NS0_6memory12LoadWithCastILi1EEENSI_13StoreWithCastILi1EEEEEviT_T0_T2_T3_T4_T5_ --------------------------
	.section	.text._ZN2at6native27unrolled_elementwise_kernelIZZZNS0_65_GLOBAL__N__cd49fe81_27_ActivationSoftplusKernel_cu_9e10b42f_309415softplus_kernelERNS_18TensorIteratorBaseERKN3c106ScalarES8_ENKUlvE_clEvENKUlvE2_clEvEUlNS5_8BFloat16EE_St5arrayIPcLm2EELi4E23TrivialOffsetCalculatorILi1EjESH_NS0_6memory12LoadWithCastILi1EEENSI_13StoreWithCastILi1EEEEEviT_T0_T2_T3_T4_T5_,"ax",@progbits
	.sectioninfo	@"SHI_REGISTERS=30"
	.align	128
        .global         _ZN2at6native27unrolled_elementwise_kernelIZZZNS0_65_GLOBAL__N__cd49fe81_27_ActivationSoftplusKernel_cu_9e10b42f_309415softplus_kernelERNS_18TensorIteratorBaseERKN3c106ScalarES8_ENKUlvE_clEvENKUlvE2_clEvEUlNS5_8BFloat16EE_St5arrayIPcLm2EELi4E23TrivialOffsetCalculatorILi1EjESH_NS0_6memory12LoadWithCastILi1EEENSI_13StoreWithCastILi1EEEEEviT_T0_T2_T3_T4_T5_
        .type           _ZN2at6native27unrolled_elementwise_kernelIZZZNS0_65_GLOBAL__N__cd49fe81_27_ActivationSoftplusKernel_cu_9e10b42f_309415softplus_kernelERNS_18TensorIteratorBaseERKN3c106ScalarES8_ENKUlvE_clEvENKUlvE2_clEvEUlNS5_8BFloat16EE_St5arrayIPcLm2EELi4E23TrivialOffsetCalculatorILi1EjESH_NS0_6memory12LoadWithCastILi1EEENSI_13StoreWithCastILi1EEEEEviT_T0_T2_T3_T4_T5_,@function
        .size           _ZN2at6native27unrolled_elementwise_kernelIZZZNS0_65_GLOBAL__N__cd49fe81_27_ActivationSoftplusKernel_cu_9e10b42f_309415softplus_kernelERNS_18TensorIteratorBaseERKN3c106ScalarES8_ENKUlvE_clEvENKUlvE2_clEvEUlNS5_8BFloat16EE_St5arrayIPcLm2EELi4E23TrivialOffsetCalculatorILi1EjESH_NS0_6memory12LoadWithCastILi1EEENSI_13StoreWithCastILi1EEEEEviT_T0_T2_T3_T4_T5_,(.L_x_7121 - _ZN2at6native27unrolled_elementwise_kernelIZZZNS0_65_GLOBAL__N__cd49fe81_27_ActivationSoftplusKernel_cu_9e10b42f_309415softplus_kernelERNS_18TensorIteratorBaseERKN3c106ScalarES8_ENKUlvE_clEvENKUlvE2_clEvEUlNS5_8BFloat16EE_St5arrayIPcLm2EELi4E23TrivialOffsetCalculatorILi1EjESH_NS0_6memory12LoadWithCastILi1EEENSI_13StoreWithCastILi1EEEEEviT_T0_T2_T3_T4_T5_)
        .other          _ZN2at6native27unrolled_elementwise_kernelIZZZNS0_65_GLOBAL__N__cd49fe81_27_ActivationSoftplusKernel_cu_9e10b42f_309415softplus_kernelERNS_18TensorIteratorBaseERKN3c106ScalarES8_ENKUlvE_clEvENKUlvE2_clEvEUlNS5_8BFloat16EE_St5arrayIPcLm2EELi4E23TrivialOffsetCalculatorILi1EjESH_NS0_6memory12LoadWithCastILi1EEENSI_13StoreWithCastILi1EEEEEviT_T0_T2_T3_T4_T5_,@"STO_CUDA_ENTRY STV_DEFAULT"
_ZN2at6native27unrolled_elementwise_kernelIZZZNS0_65_GLOBAL__N__cd49fe81_27_ActivationSoftplusKernel_cu_9e10b42f_309415softplus_kernelERNS_18TensorIteratorBaseERKN3c106ScalarES8_ENKUlvE_clEvENKUlvE2_clEvEUlNS5_8BFloat16EE_St5arrayIPcLm2EELi4E23TrivialOffsetCalculatorILi1EjESH_NS0_6memory12LoadWithCastILi1EEENSI_13StoreWithCastILi1EEEEEviT_T0_T2_T3_T4_T5_:
.text._ZN2at6native27unrolled_elementwise_kernelIZZZNS0_65_GLOBAL__N__cd49fe81_27_ActivationSoftplusKernel_cu_9e10b42f_309415softplus_kernelERNS_18TensorIteratorBaseERKN3c106ScalarES8_ENKUlvE_clEvENKUlvE2_clEvEUlNS5_8BFloat16EE_St5arrayIPcLm2EELi4E23TrivialOffsetCalculatorILi1EjESH_NS0_6memory12LoadWithCastILi1EEENSI_13StoreWithCastILi1EEEEEviT_T0_T2_T3_T4_T5_:
        /* <DEDUP_REMOVED lines=8> */
[----:B------:R-:W-:Y:S01]  /*0080*/  PRMT R23, RZ, 0x7610, R23 ;  /* 0x00007610ff177816 */ /* 0x000fe20000000017 */
[----:B0-----:R-:W-:-:S05]  /*0090*/  IMAD R17, R16, R17, c[0x0][0x160] ;  /* 0x0000580010117624 */ /* 0x001fca00078e0211 */
[----:B--2---:R-:W-:-:S13]  /*00a0*/  ISETP.GE.AND P0, PT, R24, R17, PT ;  /* 0x000000111800720c */ /* 0x004fda0003f06270 */
[----:B------:R-:W-:Y:S05]  /*00b0*/  @P0 BRA `(.L_x_3932) ;  /* 0x000010c000000947 */ /* 0x000fea0003800000 */
[----:B-1----:R-:W-:Y:S01]  /*00c0*/  PRMT R0, R19, 0x9910, RZ ;  /* 0x0000991013007816 */ /* 0x002fe200000000ff */
        /* <DEDUP_REMOVED lines=19> */
.L_x_3936:
[----:B------:R-:W2:Y:S02]  /*0200*/  LDG.E.U8 R2, [R2.64] ;  /* 0x0000002402027981 */ /* 0x000ea4000c1e1100 */
[----:B--2---:R-:W0:Y:S02]  /*0210*/  I2F.U16 R0, R2 ;  /* 0x0000000200007306 */ /* 0x004e240000101000 */
[----:B0-----:R-:W-:-:S04]  /*0220*/  F2FP.BF16.PACK_AB R0, RZ, R0 ;  /* 0x00000000ff00723e */ /* 0x001fc800000010ff */
[----:B------:R-:W-:Y:S01]  /*0230*/  PRMT R23, R0, 0x7610, R23 ;  /* 0x0000761000177816 */ /* 0x000fe20000000017 */
[----:B------:R-:W-:Y:S05]  /*0240*/  BRA `(.L_x_3938) ;  /* 0x00000f1000007947 */ /* 0x000fea0003800000 */
.L_x_3935:
        /* <DEDUP_REMOVED lines=11> */
.L_x_3940:
[----:B------:R-:W2:Y:S02]  /*0300*/  LDG.E R2, [R2.64] ;  /* 0x0000002402027981 */ /* 0x000ea4000c1e1900 */
[----:B--2---:R-:W0:Y:S02]  /*0310*/  I2F R0, R2 ;  /* 0x0000000200007306 */ /* 0x004e240000201400 */
[----:B0-----:R-:W-:-:S04]  /*0320*/  F2FP.BF16.PACK_AB R0, RZ, R0 ;  /* 0x00000000ff00723e */ /* 0x001fc800000010ff */
[----:B------:R-:W-:Y:S01]  /*0330*/  PRMT R23, R0, 0x7610, R23 ;  /* 0x0000761000177816 */ /* 0x000fe20000000017 */
[----:B------:R-:W-:Y:S05]  /*0340*/  BRA `(.L_x_3938) ;  /* 0x00000e1000007947 */ /* 0x000fea0003800000 */
.L_x_3939:
[----:B------:R-:W2:Y:S02]  /*0350*/  LDG.E.U16 R2, [R2.64] ;  /* 0x0000002402027981 */ /* 0x000ea4000c1e1500 */
[----:B--2---:R-:W0:Y:S02]  /*0360*/  I2F.S16 R0, R2 ;  /* 0x0000000200007306 */ /* 0x004e240000101400 */
[----:B0-----:R-:W-:-:S04]  /*0370*/  F2FP.BF16.PACK_AB R0, RZ, R0 ;  /* 0x00000000ff00723e */ /* 0x001fc800000010ff */
[----:B------:R-:W-:Y:S01]  /*0380*/  PRMT R23, R0, 0x7610, R23 ;  /* 0x0000761000177816 */ /* 0x000fe20000000017 */
[----:B------:R-:W-:Y:S05]  /*0390*/  BRA `(.L_x_3938) ;  /* 0x00000dc000007947 */ /* 0x000fea0003800000 */
.L_x_3934:
        /* <DEDUP_REMOVED lines=9> */
.L_x_3942:
[----:B------:R-:W2:Y:S02]  /*0430*/  LDG.E.U16 R0, [R2.64] ;  /* 0x0000002402007981 */ /* 0x000ea4000c1e1500 */
[----:B--2---:R-:W-:-:S05]  /*0440*/  HADD2.F32 R0, -RZ, R0.H0_H0 ;  /* 0x20000000ff007230 */ /* 0x004fca0000004100 */
[----:B------:R-:W-:-:S04]  /*0450*/  F2FP.BF16.PACK_AB R0, RZ, R0 ;  /* 0x00000000ff00723e */ /* 0x000fc800000010ff */
[----:B------:R-:W-:Y:S01]  /*0460*/  PRMT R23, R0, 0x7610, R23 ;  /* 0x0000761000177816 */ /* 0x000fe20000000017 */
[----:B------:R-:W-:Y:S05]  /*0470*/  BRA `(.L_x_3938) ;  /* 0x00000ce000007947 */ /* 0x000fea0003800000 */
.L_x_3941:
        /* <DEDUP_REMOVED lines=9> */
.L_x_3944:
[----:B------:R-:W2:Y:S02]  /*0510*/  LDG.E.U16 R2, [R2.64] ;  /* 0x0000002402027981 */ /* 0x000ea4000c1e1500 */
[----:B--2---:R-:W-:-:S05]  /*0520*/  HADD2.F32 R0, -RZ, R2.H0_H0 ;  /* 0x20000002ff007230 */ /* 0x004fca0000004100 */
[----:B------:R-:W-:-:S04]  /*0530*/  F2FP.BF16.PACK_AB R0, RZ, R0 ;  /* 0x00000000ff00723e */ /* 0x000fc800000010ff */
[----:B------:R-:W-:Y:S01]  /*0540*/  PRMT R23, R0, 0x7610, R23 ;  /* 0x0000761000177816 */ /* 0x000fe20000000017 */
[----:B------:R-:W-:Y:S05]  /*0550*/  BRA `(.L_x_3938) ;  /* 0x00000c0000007947 */ /* 0x000fea0003800000 */
.L_x_3943:
[----:B------:R-:W2:Y:S02]  /*0560*/  LDG.E.64 R2, [R2.64] ;  /* 0x0000002402027981 */ /* 0x000ea4000c1e1b00 */
[----:B--2---:R-:W0:Y:S01]  /*0570*/  F2F.F32.F64 R0, R2 ;  /* 0x0000000200007310 */ /* 0x004e220000301000 */
[----:B------:R-:W0:-:S14]  /*0580*/  DSETP.GEU.AND P0, PT, |R2|, c[0x2][0x0], PT ;  /* 0x008000000200762a */ /* 0x000e1c0003f0e200 */
[----:B0-----:R-:W-:-:S05]  /*0590*/  @!P0 FMUL R0, R0, 1.175494350822287508e-38 ;  /* 0x0080000000008820 */ /* 0x001fca0000400000 */
[----:B------:R-:W-:-:S04]  /*05a0*/  F2FP.BF16.PACK_AB R0, RZ, R0 ;  /* 0x00000000ff00723e */ /* 0x000fc800000010ff */
[----:B------:R-:W-:Y:S01]  /*05b0*/  PRMT R23, R0, 0x7610, R23 ;  /* 0x0000761000177816 */ /* 0x000fe20000000017 */
[----:B------:R-:W-:Y:S05]  /*05c0*/  BRA `(.L_x_3938) ;  /* 0x00000b9000007947 */ /* 0x000fea0003800000 */
.L_x_3933:
        /* <DEDUP_REMOVED lines=14> */
.L_x_3947:
[----:B------:R-:W2:Y:S02]  /*06b0*/  LDG.E.64 R2, [R2.64] ;  /* 0x0000002402027981 */ /* 0x000ea4000c1e1b00 */
[----:B--2---:R-:W0:Y:S01]  /*06c0*/  F2F.F32.F64 R0, R2 ;  /* 0x0000000200007310 */ /* 0x004e220000301000 */
[----:B------:R-:W0:-:S14]  /*06d0*/  DSETP.GEU.AND P0, PT, |R2|, c[0x2][0x0], PT ;  /* 0x008000000200762a */ /* 0x000e1c0003f0e200 */
[----:B0-----:R-:W-:-:S05]  /*06e0*/  @!P0 FMUL R0, R0, 1.175494350822287508e-38 ;  /* 0x0080000000008820 */ /* 0x001fca0000400000 */
[----:B------:R-:W-:-:S04]  /*06f0*/  F2FP.BF16.PACK_AB R0, RZ, R0 ;  /* 0x00000000ff00723e */ /* 0x000fc800000010ff */
[----:B------:R-:W-:Y:S01]  /*0700*/  PRMT R23, R0, 0x7610, R23 ;  /* 0x0000761000177816 */ /* 0x000fe20000000017 */
[----:B------:R-:W-:Y:S05]  /*0710*/  BRA `(.L_x_3938) ;  /* 0x00000a4000007947 */ /* 0x000fea0003800000 */
.L_x_3946:
        /* <DEDUP_REMOVED lines=28> */
.L_x_3949:
        /* <DEDUP_REMOVED lines=16> */
.L_x_3948:
[----:B------:R0:W5:Y:S01]  /*09e0*/  LDG.E.U16 R23, [R2.64] ;  /* 0x0000002402177981 */ /* 0x000162000c1e1500 */
[----:B------:R-:W-:Y:S05]  /*09f0*/  BRA `(.L_x_3938) ;  /* 0x0000076000007947 */ /* 0x000fea0003800000 */
.L_x_3945:
        /* <DEDUP_REMOVED lines=12> */
.L_x_3952:
        /* <DEDUP_REMOVED lines=21> */
.L_x_3956:
[----:B------:R-:W-:Y:S05]  /*0c10*/  BSYNC B1 ;  /* 0x0000000000017941 */ /* 0x000fea0003800000 */
.L_x_3955:
[----:B------:R-:W-:Y:S01]  /*0c20*/  LEA R3, R0, 0x3b800000, 0x17 ;  /* 0x3b80000000037811 */ /* 0x000fe200078eb8ff */
[----:B------:R-:W-:-:S05]  /*0c30*/  IMAD.SHL.U32 R0, R2, 0x100000, RZ ;  /* 0x0010000002007824 */ /* 0x000fca00078e00ff */
[----:B------:R-:W-:Y:S02]  /*0c40*/  LOP3.LUT R0, R3, R0, R4, 0xfe, !PT ;  /* 0x0000000003007212 */ /* 0x000fe400078efe04 */
.L_x_3954:
[----:B------:R-:W-:Y:S05]  /*0c50*/  BSYNC B0 ;  /* 0x0000000000007941 */ /* 0x000fea0003800000 */
.L_x_3953:
[----:B------:R-:W-:-:S04]  /*0c60*/  F2FP.BF16.PACK_AB R0, RZ, R0 ;  /* 0x00000000ff00723e */ /* 0x000fc800000010ff */
[----:B------:R-:W-:Y:S01]  /*0c70*/  PRMT R23, R0, 0x7610, R23 ;  /* 0x0000761000177816 */ /* 0x000fe20000000017 */
[----:B------:R-:W-:Y:S05]  /*0c80*/  BRA `(.L_x_3938) ;  /* 0x000004d000007947 */ /* 0x000fea0003800000 */
.L_x_3951:
        /* <DEDUP_REMOVED lines=21> */
.L_x_3960:
[----:B------:R-:W-:Y:S05]  /*0de0*/  BSYNC B1 ;  /* 0x0000000000017941 */ /* 0x000fea0003800000 */
.L_x_3959:
[----:B------:R-:W-:Y:S01]  /*0df0*/  LEA R3, R0, 0x37800000, 0x17 ;  /* 0x3780000000037811 */ /* 0x000fe200078eb8ff */
[----:B------:R-:W-:-:S05]  /*0e00*/  IMAD.SHL.U32 R0, R2, 0x200000, RZ ;  /* 0x0020000002007824 */ /* 0x000fca00078e00ff */
[----:B------:R-:W-:Y:S02]  /*0e10*/  LOP3.LUT R0, R3, R0, R4, 0xfe, !PT ;  /* 0x0000000003007212 */ /* 0x000fe400078efe04 */
.L_x_3958:
[----:B------:R-:W-:Y:S05]  /*0e20*/  BSYNC B0 ;  /* 0x0000000000007941 */ /* 0x000fea0003800000 */
.L_x_3957:
[----:B------:R-:W-:-:S04]  /*0e30*/  F2FP.BF16.PACK_AB R0, RZ, R0 ;  /* 0x00000000ff00723e */ /* 0x000fc800000010ff */
[----:B------:R-:W-:Y:S01]  /*0e40*/  PRMT R23, R0, 0x7610, R23 ;  /* 0x0000761000177816 */ /* 0x000fe20000000017 */
[----:B------:R-:W-:Y:S05]  /*0e50*/  BRA `(.L_x_3938) ;  /* 0x0000030000007947 */ /* 0x000fea0003800000 */
.L_x_3950:
        /* <DEDUP_REMOVED lines=14> */
.L_x_3964:
[----:B------:R-:W-:Y:S05]  /*0f40*/  BSYNC B0 ;  /* 0x0000000000007941 */ /* 0x000fea0003800000 */
.L_x_3963:
[----:B------:R-:W-:-:S04]  /*0f50*/  F2FP.BF16.PACK_AB R0, RZ, R0 ;  /* 0x00000000ff00723e */ /* 0x000fc800000010ff */
[----:B------:R-:W-:Y:S01]  /*0f60*/  PRMT R23, R0, 0x7610, R23 ;  /* 0x0000761000177816 */ /* 0x000fe20000000017 */
[----:B------:R-:W-:Y:S05]  /*0f70*/  BRA `(.L_x_3938) ;  /* 0x000001e000007947 */ /* 0x000fea0003800000 */
.L_x_3937:
        /* <DEDUP_REMOVED lines=21> */
.L_x_3962:
[----:B------:R-:W2:Y:S02]  /*10d0*/  LDG.E.64 R2, [R2.64] ;  /* 0x0000002402027981 */ /* 0x000ea4000c1e1b00 */
[----:B--2---:R-:W0:Y:S02]  /*10e0*/  I2F.U64 R0, R2 ;  /* 0x0000000200007312 */ /* 0x004e240000301000 */
[----:B0-----:R-:W-:-:S04]  /*10f0*/  F2FP.BF16.PACK_AB R0, RZ, R0 ;  /* 0x00000000ff00723e */ /* 0x001fc800000010ff */
[----:B------:R-:W-:Y:S01]  /*1100*/  PRMT R23, R0, 0x7610, R23 ;  /* 0x0000761000177816 */ /* 0x000fe20000000017 */
[----:B------:R-:W-:Y:S05]  /*1110*/  BRA `(.L_x_3938) ;  /* 0x0000004000007947 */ /* 0x000fea0003800000 */
.L_x_3961:
[----:B------:R-:W2:Y:S02]  /*1120*/  LDG.E R2, [R2.64] ;  /* 0x0000002402027981 */ /* 0x000ea4000c1e1900 */
[----:B--2---:R-:W0:Y:S02]  /*1130*/  I2F.U32 R0, R2 ;  /* 0x0000000200007306 */ /* 0x004e240000201000 */
[----:B0-----:R-:W-:-:S04]  /*1140*/  F2FP.BF16.PACK_AB R0, RZ, R0 ;  /* 0x00000000ff00723e */ /* 0x001fc800000010ff */
[----:B------:R-:W-:Y:S02]  /*1150*/  PRMT R23, R0, 0x7610, R23 ;  /* 0x0000761000177816 */ /* 0x000fe40000000017 */
.L_x_3938:
[----:B------:R-:W1:Y:S02]  /*1160*/  S2R R24, SR_TID.X ;  /* 0x0000000000187919 */ /* 0x000e640000002100 */
[----:B-1----:R-:W-:-:S03]  /*1170*/  IADD3 R24, R24, 0x80, RZ ;  /* 0x0000008018187810 */ /* 0x002fc60007ffe0ff */
.L_x_3932:
[----:B-1----:R-:W-:Y:S05]  /*1180*/  BSYNC B6 ;  /* 0x0000000000067941 */ /* 0x002fea0003800000 */
.L_x_3931:
        /* <DEDUP_REMOVED lines=24> */
.L_x_3970:
[----:B------:R-:W2:Y:S02]  /*1310*/  LDG.E.U8 R2, [R2.64] ;  /* 0x0000002402027981 */ /* 0x000ea4000c1e1100 */
[----:B--2---:R-:W0:Y:S02]  /*1320*/  I2F.U16 R0, R2 ;  /* 0x0000000200007306 */ /* 0x004e240000101000 */
[----:B0-----:R-:W-:-:S04]  /*1330*/  F2FP.BF16.PACK_AB R0, RZ, R0 ;  /* 0x00000000ff00723e */ /* 0x001fc800000010ff */
[----:B------:R-:W-:Y:S01]  /*1340*/  PRMT R22, R0, 0x7610, R22 ;  /* 0x0000761000167816 */ /* 0x000fe20000000016 */
[----:B------:R-:W-:Y:S05]  /*1350*/  BRA `(.L_x_3972) ;  /* 0x00000f0000007947 */ /* 0x000fea0003800000 */
.L_x_3969:
        /* <DEDUP_REMOVED lines=11> */
.L_x_3974:
[----:B------:R-:W2:Y:S02]  /*1410*/  LDG.E R2, [R2.64] ;  /* 0x0000002402027981 */ /* 0x000ea4000c1e1900 */
[----:B--2---:R-:W0:Y:S02]  /*1420*/  I2F R0, R2 ;  /* 0x0000000200007306 */ /* 0x004e240000201400 */
[----:B0-----:R-:W-:-:S04]  /*1430*/  F2FP.BF16.PACK_AB R0, RZ, R0 ;  /* 0x00000000ff00723e */ /* 0x001fc800000010ff */
[----:B------:R-:W-:Y:S01]  /*1440*/  PRMT R22, R0, 0x7610, R22 ;  /* 0x0000761000167816 */ /* 0x000fe20000000016 */
[----:B------:R-:W-:Y:S05]  /*1450*/  BRA `(.L_x_3972) ;  /* 0x00000e0000007947 */ /* 0x000fea0003800000 */
.L_x_3973:
[----:B------:R-:W2:Y:S02]  /*1460*/  LDG.E.U16 R2, [R2.64] ;  /* 0x0000002402027981 */ /* 0x000ea4000c1e1500 */
[----:B--2---:R-:W0:Y:S02]  /*1470*/  I2F.S16 R0, R2 ;  /* 0x0000000200007306 */ /* 0x004e240000101400 */
[----:B0-----:R-:W-:-:S04]  /*1480*/  F2FP.BF16.PACK_AB R0, RZ, R0 ;  /* 0x00000000ff00723e */ /* 0x001fc800000010ff */
[----:B------:R-:W-:Y:S01]  /*1490*/  PRMT R22, R0, 0x7610, R22 ;  /* 0x0000761000167816 */ /* 0x000fe20000000016 */
[----:B------:R-:W-:Y:S05]  /*14a0*/  BRA `(.L_x_3972) ;  /* 0x00000db000007947 */ /* 0x000fea0003800000 */
.L_x_3968:
        /* <DEDUP_REMOVED lines=9> */
.L_x_3976:
[----:B------:R-:W2:Y:S02]  /*1540*/  LDG.E.U16 R0, [R2.64] ;  /* 0x0000002402007981 */ /* 0x000ea4000c1e1500 */
[----:B--2---:R-:W-:-:S05]  /*1550*/  HADD2.F32 R0, -RZ, R0.H0_H0 ;  /* 0x20000000ff007230 */ /* 0x004fca0000004100 */
[----:B------:R-:W-:-:S04]  /*1560*/  F2FP.BF16.PACK_AB R0, RZ, R0 ;  /* 0x00000000ff00723e */ /* 0x000fc800000010ff */
[----:B------:R-:W-:Y:S01]  /*1570*/  PRMT R22, R0, 0x7610, R22 ;  /* 0x0000761000167816 */ /* 0x000fe20000000016 */
[----:B------:R-:W-:Y:S05]  /*1580*/  BRA `(.L_x_3972) ;  /* 0x00000cd000007947 */ /* 0x000fea0003800000 */
.L_x_3975:
        /* <DEDUP_REMOVED lines=9> */
.L_x_3978:
[----:B------:R-:W2:Y:S02]  /*1620*/  LDG.E.U16 R2, [R2.64] ;  /* 0x0000002402027981 */ /* 0x000ea4000c1e1500 */
[----:B--2---:R-:W-:-:S05]  /*1630*/  HADD2.F32 R0, -RZ, R2.H0_H0 ;  /* 0x20000002ff007230 */ /* 0x004fca0000004100 */
[----:B------:R-:W-:-:S04]  /*1640*/  F2FP.BF16.PACK_AB R0, RZ, R0 ;  /* 0x00000000ff00723e */ /* 0x000fc800000010ff */
[----:B------:R-:W-:Y:S01]  /*1650*/  PRMT R22, R0, 0x7610, R22 ;  /* 0x0000761000167816 */ /* 0x000fe20000000016 */
[----:B------:R-:W-:Y:S05]  /*1660*/  BRA `(.L_x_3972) ;  /* 0x00000bf000007947 */ /* 0x000fea0003800000 */
.L_x_3977:
[----:B------:R-:W2:Y:S02]  /*1670*/  LDG.E.64 R2, [R2.64] ;  /* 0x0000002402027981 */ /* 0x000ea4000c1e1b00 */
[----:B--2---:R-:W0:Y:S01]  /*1680*/  F2F.F32.F64 R0, R2 ;  /* 0x0000000200007310 */ /* 0x004e220000301000 */
[----:B------:R-:W0:-:S14]  /*1690*/  DSETP.GEU.AND P0, PT, |R2|, c[0x2][0x0], PT ;  /* 0x008000000200762a */ /* 0x000e1c0003f0e200 */
[----:B0-----:R-:W-:-:S05]  /*16a0*/  @!P0 FMUL R0, R0, 1.175494350822287508e-38 ;  /* 0x0080000000008820 */ /* 0x001fca0000400000 */
[----:B------:R-:W-:-:S04]  /*16b0*/  F2FP.BF16.PACK_AB R0, RZ, R0 ;  /* 0x00000000ff00723e */ /* 0x000fc800000010ff */
[----:B------:R-:W-:Y:S01]  /*16c0*/  PRMT R22, R0, 0x7610, R22 ;  /* 0x0000761000167816 */ /* 0x000fe20000000016 */
[----:B------:R-:W-:Y:S05]  /*16d0*/  BRA `(.L_x_3972) ;  /* 0x00000b8000007947 */ /* 0x000fea0003800000 */
.L_x_3967:
        /* <DEDUP_REMOVED lines=14> */
.L_x_3981:
[----:B------:R-:W2:Y:S02]  /*17c0*/  LDG.E.64 R2, [R2.64] ;  /* 0x0000002402027981 */ /* 0x000ea4000c1e1b00 */
[----:B--2---:R-:W0:Y:S01]  /*17d0*/  F2F.F32.F64 R0, R2 ;  /* 0x0000000200007310 */ /* 0x004e220000301000 */
[----:B------:R-:W0:-:S14]  /*17e0*/  DSETP.GEU.AND P0, PT, |R2|, c[0x2][0x0], PT ;  /* 0x008000000200762a */ /* 0x000e1c0003f0e200 */
[----:B0-----:R-:W-:-:S05]  /*17f0*/  @!P0 FMUL R0, R0, 1.175494350822287508e-38 ;  /* 0x0080000000008820 */ /* 0x001fca0000400000 */
[----:B------:R-:W-:-:S04]  /*1800*/  F2FP.BF16.PACK_AB R0, RZ, R0 ;  /* 0x00000000ff00723e */ /* 0x000fc800000010ff */
[----:B------:R-:W-:Y:S01]  /*1810*/  PRMT R22, R0, 0x7610, R22 ;  /* 0x0000761000167816 */ /* 0x000fe20000000016 */
[----:B------:R-:W-:Y:S05]  /*1820*/  BRA `(.L_x_3972) ;  /* 0x00000a3000007947 */ /* 0x000fea0003800000 */
.L_x_3980:
        /* <DEDUP_REMOVED lines=28> */
.L_x_3983:
        /* <DEDUP_REMOVED lines=15> */
.L_x_3982:
[----:B------:R0:W5:Y:S01]  /*1ae0*/  LDG.E.U16 R22, [R2.64] ;  /* 0x0000002402167981 */ /* 0x000162000c1e1500 */
[----:B------:R-:W-:Y:S05]  /*1af0*/  BRA `(.L_x_3972) ;  /* 0x0000076000007947 */ /* 0x000fea0003800000 */
.L_x_3979:
        /* <DEDUP_REMOVED lines=12> */
.L_x_3986:
        /* <DEDUP_REMOVED lines=21> */
.L_x_3990:
[----:B------:R-:W-:Y:S05]  /*1d10*/  BSYNC B1 ;  /* 0x0000000000017941 */ /* 0x000fea0003800000 */
.L_x_3989:
[----:B------:R-:W-:Y:S01]  /*1d20*/  LEA R3, R0, 0x3b800000, 0x17 ;  /* 0x3b80000000037811 */ /* 0x000fe200078eb8ff */
[----:B------:R-:W-:-:S05]  /*1d30*/  IMAD.SHL.U32 R0, R2, 0x100000, RZ ;  /* 0x0010000002007824 */ /* 0x000fca00078e00ff */
[----:B------:R-:W-:Y:S02]  /*1d40*/  LOP3.LUT R0, R3, R0, R4, 0xfe, !PT ;  /* 0x0000000003007212 */ /* 0x000fe400078efe04 */
.L_x_3988:
[----:B------:R-:W-:Y:S05]  /*1d50*/  BSYNC B0 ;  /* 0x0000000000007941 */ /* 0x000fea0003800000 */
.L_x_3987:
[----:B------:R-:W-:-:S04]  /*1d60*/  F2FP.BF16.PACK_AB R0, RZ, R0 ;  /* 0x00000000ff00723e */ /* 0x000fc800000010ff */
[----:B------:R-:W-:Y:S01]  /*1d70*/  PRMT R22, R0, 0x7610, R22 ;  /* 0x0000761000167816 */ /* 0x000fe20000000016 */
[----:B------:R-:W-:Y:S05]  /*1d80*/  BRA `(.L_x_3972) ;  /* 0x000004d000007947 */ /* 0x000fea0003800000 */
.L_x_3985:
        /* <DEDUP_REMOVED lines=21> */
.L_x_3994:
[----:B------:R-:W-:Y:S05]  /*1ee0*/  BSYNC B1 ;  /* 0x0000000000017941 */ /* 0x000fea0003800000 */
.L_x_3993:
[----:B------:R-:W-:Y:S01]  /*1ef0*/  LEA R3, R0, 0x37800000, 0x17 ;  /* 0x3780000000037811 */ /* 0x000fe200078eb8ff */
[----:B------:R-:W-:-:S05]  /*1f00*/  IMAD.SHL.U32 R0, R2, 0x200000, RZ ;  /* 0x0020000002007824 */ /* 0x000fca00078e00ff */
[----:B------:R-:W-:Y:S02]  /*1f10*/  LOP3.LUT R0, R3, R0, R4, 0xfe, !PT ;  /* 0x0000000003007212 */ /* 0x000fe400078efe04 */
.L_x_3992:
[----:B------:R-:W-:Y:S05]  /*1f20*/  BSYNC B0 ;  /* 0x0000000000007941 */ /* 0x000fea0003800000 */
.L_x_3991:
[----:B------:R-:W-:-:S04]  /*1f30*/  F2FP.BF16.PACK_AB R0, RZ, R0 ;  /* 0x00000000ff00723e */ /* 0x000fc800000010ff */
[----:B------:R-:W-:Y:S01]  /*1f40*/  PRMT R22, R0, 0x7610, R22 ;  /* 0x0000761000167816 */ /* 0x000fe20000000016 */
[----:B------:R-:W-:Y:S05]  /*1f50*/  BRA `(.L_x_3972) ;  /* 0x0000030000007947 */ /* 0x000fea0003800000 */
.L_x_3984:
        /* <DEDUP_REMOVED lines=14> */
.L_x_3998:
[----:B------:R-:W-:Y:S05]  /*2040*/  BSYNC B0 ;  /* 0x0000000000007941 */ /* 0x000fea0003800000 */
.L_x_3997:
[----:B------:R-:W-:-:S04]  /*2050*/  F2FP.BF16.PACK_AB R0, RZ, R0 ;  /* 0x00000000ff00723e */ /* 0x000fc800000010ff */
[----:B------:R-:W-:Y:S01]  /*2060*/  PRMT R22, R0, 0x7610, R22 ;  /* 0x0000761000167816 */ /* 0x000fe20000000016 */
[----:B------:R-:W-:Y:S05]  /*2070*/  BRA `(.L_x_3972) ;  /* 0x000001e000007947 */ /* 0x000fea0003800000 */
.L_x_3971:
        /* <DEDUP_REMOVED lines=21> */
.L_x_3996:
[----:B------:R-:W2:Y:S02]  /*21d0*/  LDG.E.64 R2, [R2.64] ;  /* 0x0000002402027981 */ /* 0x000ea4000c1e1b00 */
[----:B--2---:R-:W0:Y:S02]  /*21e0*/  I2F.U64 R0, R2 ;  /* 0x0000000200007312 */ /* 0x004e240000301000 */
[----:B0-----:R-:W-:-:S04]  /*21f0*/  F2FP.BF16.PACK_AB R0, RZ, R0 ;  /* 0x00000000ff00723e */ /* 0x001fc800000010ff */
[----:B------:R-:W-:Y:S01]  /*2200*/  PRMT R22, R0, 0x7610, R22 ;  /* 0x0000761000167816 */ /* 0x000fe20000000016 */
[----:B------:R-:W-:Y:S05]  /*2210*/  BRA `(.L_x_3972) ;  /* 0x0000004000007947 */ /* 0x000fea0003800000 */
.L_x_3995:
[----:B------:R-:W2:Y:S02]  /*2220*/  LDG.E R2, [R2.64] ;  /* 0x0000002402027981 */ /* 0x000ea4000c1e1900 */
[----:B--2---:R-:W0:Y:S02]  /*2230*/  I2F.U32 R0, R2 ;  /* 0x0000000200007306 */ /* 0x004e240000201000 */
[----:B0-----:R-:W-:-:S04]  /*2240*/  F2FP.BF16.PACK_AB R0, RZ, R0 ;  /* 0x00000000ff00723e */ /* 0x001fc800000010ff */
[----:B------:R-:W-:Y:S02]  /*2250*/  PRMT R22, R0, 0x7610, R22 ;  /* 0x0000761000167816 */ /* 0x000fe40000000016 */
.L_x_3972:
[----:B------:R-:W-:-:S05]  /*2260*/  IADD3 R24, R24, 0x80, RZ ;  /* 0x0000008018187810 */ /* 0x000fca0007ffe0ff */
.L_x_3966:
[----:B------:R-:W-:Y:S05]  /*2270*/  BSYNC B6 ;  /* 0x0000000000067941 */ /* 0x000fea0003800000 */
.L_x_3965:
[----:B------:R-:W-:Y:S01]  /*2280*/  ISETP.GE.AND P0, PT, R24, R17, PT ;  /* 0x000000111800720c */ /* 0x000fe20003f06270 */
[----:B------:R-:W-:Y:S01]  /*2290*/  BSSY B6, `(.L_x_3999) ;  /* 0x000010f000067945 */ /* 0x000fe20003800000 */
[----:B------:R-:W-:Y:S02]  /*22a0*/  PRMT R18, RZ, 0x7610, R18 ;  /* 0x00007610ff127816 */ /* 0x000fe40000000012 */
[----:B------:R-:W-:-:S09]  /*22b0*/  PRMT R25, RZ, 0x7610, R25 ;  /* 0x00007610ff197816 */ /* 0x000fd20000000019 */
        /* <DEDUP_REMOVED lines=22> */
.L_x_4004:
[----:B------:R-:W2:Y:S02]  /*2420*/  LDG.E.U8 R2, [R2.64] ;  /* 0x0000002402027981 */ /* 0x000ea4000c1e1100 */
[----:B--2---:R-:W0:Y:S02]  /*2430*/  I2F.U16 R0, R2 ;  /* 0x0000000200007306 */ /* 0x004e240000101000 */
[----:B0-----:R-:W-:-:S04]  /*2440*/  F2FP.BF16.PACK_AB R0, RZ, R0 ;  /* 0x00000000ff00723e */ /* 0x001fc800000010ff */
[----:B------:R-:W-:Y:S01]  /*2450*/  PRMT R25, R0, 0x7610, R25 ;  /* 0x0000761000197816 */ /* 0x000fe20000000019 */
[----:B------:R-:W-:Y:S05]  /*2460*/  BRA `(.L_x_4006) ;  /* 0x00000f0000007947 */ /* 0x000fea0003800000 */
.L_x_4003:
        /* <DEDUP_REMOVED lines=11> */
.L_x_4008:
[----:B------:R-:W2:Y:S02]  /*2520*/  LDG.E R2, [R2.64] ;  /* 0x0000002402027981 */ /* 0x000ea4000c1e1900 */
[----:B--2---:R-:W0:Y:S02]  /*2530*/  I2F R0, R2 ;  /* 0x0000000200007306 */ /* 0x004e240000201400 */
[----:B0-----:R-:W-:-:S04]  /*2540*/  F2FP.BF16.PACK_AB R0, RZ, R0 ;  /* 0x00000000ff00723e */ /* 0x001fc800000010ff */
[----:B------:R-:W-:Y:S01]  /*2550*/  PRMT R25, R0, 0x7610, R25 ;  /* 0x0000761000197816 */ /* 0x000fe20000000019 */
[----:B------:R-:W-:Y:S05]  /*2560*/  BRA `(.L_x_4006) ;  /* 0x00000e0000007947 */ /* 0x000fea0003800000 */
.L_x_4007:
[----:B------:R-:W2:Y:S02]  /*2570*/  LDG.E.U16 R2, [R2.64] ;  /* 0x0000002402027981 */ /* 0x000ea4000c1e1500 */
[----:B--2---:R-:W0:Y:S02]  /*2580*/  I2F.S16 R0, R2 ;  /* 0x0000000200007306 */ /* 0x004e240000101400 */
[----:B0-----:R-:W-:-:S04]  /*2590*/  F2FP.BF16.PACK_AB R0, RZ, R0 ;  /* 0x00000000ff00723e */ /* 0x001fc800000010ff */
[----:B------:R-:W-:Y:S01]  /*25a0*/  PRMT R25, R0, 0x7610, R25 ;  /* 0x0000761000197816 */ /* 0x000fe20000000019 */
[----:B------:R-:W-:Y:S05]  /*25b0*/  BRA `(.L_x_4006) ;  /* 0x00000db000007947 */ /* 0x000fea0003800000 */
.L_x_4002:
        /* <DEDUP_REMOVED lines=9> */
.L_x_4010:
[----:B------:R-:W2:Y:S02]  /*2650*/  LDG.E.U16 R0, [R2.64] ;  /* 0x0000002402007981 */ /* 0x000ea4000c1e1500 */
[----:B--2---:R-:W-:-:S05]  /*2660*/  HADD2.F32 R0, -RZ, R0.H0_H0 ;  /* 0x20000000ff007230 */ /* 0x004fca0000004100 */
[----:B------:R-:W-:-:S04]  /*2670*/  F2FP.BF16.PACK_AB R0, RZ, R0 ;  /* 0x00000000ff00723e */ /* 0x000fc800000010ff */
[----:B------:R-:W-:Y:S01]  /*2680*/  PRMT R25, R0, 0x7610, R25 ;  /* 0x0000761000197816 */ /* 0x000fe20000000019 */
[----:B------:R-:W-:Y:S05]  /*2690*/  BRA `(.L_x_4006) ;  /* 0x00000cd000007947 */ /* 0x000fea0003800000 */
.L_x_4009:
        /* <DEDUP_REMOVED lines=9> */
.L_x_4012:
[----:B------:R-:W2:Y:S02]  /*2730*/  LDG.E.U16 R2, [R2.64] ;  /* 0x0000002402027981 */ /* 0x000ea4000c1e1500 */
[----:B--2---:R-:W-:-:S05]  /*2740*/  HADD2.F32 R0, -RZ, R2.H0_H0 ;  /* 0x20000002ff007230 */ /* 0x004fca0000004100 */
[----:B------:R-:W-:-:S04]  /*2750*/  F2FP.BF16.PACK_AB R0, RZ, R0 ;  /* 0x00000000ff00723e */ /* 0x000fc800000010ff */
[----:B------:R-:W-:Y:S01]  /*2760*/  PRMT R25, R0, 0x7610, R25 ;  /* 0x0000761000197816 */ /* 0x000fe20000000019 */
[----:B------:R-:W-:Y:S05]  /*2770*/  BRA `(.L_x_4006) ;  /* 0x00000bf000007947 */ /* 0x000fea0003800000 */
.L_x_4011:
[----:B------:R-:W2:Y:S02]  /*2780*/  LDG.E.64 R2, [R2.64] ;  /* 0x0000002402027981 */ /* 0x000ea4000c1e1b00 */
[----:B--2---:R-:W0:Y:S01]  /*2790*/  F2F.F32.F64 R0, R2 ;  /* 0x0000000200007310 */ /* 0x004e220000301000 */
[----:B------:R-:W0:-:S14]  /*27a0*/  DSETP.GEU.AND P0, PT, |R2|, c[0x2][0x0], PT ;  /* 0x008000000200762a */ /* 0x000e1c0003f0e200 */
[----:B0-----:R-:W-:-:S05]  /*27b0*/  @!P0 FMUL R0, R0, 1.175494350822287508e-38 ;  /* 0x0080000000008820 */ /* 0x001fca0000400000 */
[----:B------:R-:W-:-:S04]  /*27c0*/  F2FP.BF16.PACK_AB R0, RZ, R0 ;  /* 0x00000000ff00723e */ /* 0x000fc800000010ff */
[----:B------:R-:W-:Y:S01]  /*27d0*/  PRMT R25, R0, 0x7610, R25 ;  /* 0x0000761000197816 */ /* 0x000fe20000000019 */
[----:B------:R-:W-:Y:S05]  /*27e0*/  BRA `(.L_x_4006) ;  /* 0x00000b8000007947 */ /* 0x000fea0003800000 */
.L_x_4001:
        /* <DEDUP_REMOVED lines=14> */
.L_x_4015:
[----:B------:R-:W2:Y:S02]  /*28d0*/  LDG.E.64 R2, [R2.64] ;  /* 0x0000002402027981 */ /* 0x000ea4000c1e1b00 */
[----:B--2---:R-:W0:Y:S01]  /*28e0*/  F2F.F32.F64 R0, R2 ;  /* 0x0000000200007310 */ /* 0x004e220000301000 */
[----:B------:R-:W0:-:S14]  /*28f0*/  DSETP.GEU.AND P0, PT, |R2|, c[0x2][0x0], PT ;  /* 0x008000000200762a */ /* 0x000e1c0003f0e200 */
[----:B0-----:R-:W-:-:S05]  /*2900*/  @!P0 FMUL R0, R0, 1.175494350822287508e-38 ;  /* 0x0080000000008820 */ /* 0x001fca0000400000 */
[----:B------:R-:W-:-:S04]  /*2910*/  F2FP.BF16.PACK_AB R0, RZ, R0 ;  /* 0x00000000ff00723e */ /* 0x000fc800000010ff */
[----:B------:R-:W-:Y:S01]  /*2920*/  PRMT R25, R0, 0x7610, R25 ;  /* 0x0000761000197816 */ /* 0x000fe20000000019 */
[----:B------:R-:W-:Y:S05]  /*2930*/  BRA `(.L_x_4006) ;  /* 0x00000a3000007947 */ /* 0x000fea0003800000 */
.L_x_4014:
        /* <DEDUP_REMOVED lines=28> */
.L_x_4017:
        /* <DEDUP_REMOVED lines=15> */
.L_x_4016:
[----:B------:R0:W5:Y:S01]  /*2bf0*/  LDG.E.U16 R25, [R2.64] ;  /* 0x0000002402197981 */ /* 0x000162000c1e1500 */
[----:B------:R-:W-:Y:S05]  /*2c00*/  BRA `(.L_x_4006) ;  /* 0x0000076000007947 */ /* 0x000fea0003800000 */
.L_x_4013:
        /* <DEDUP_REMOVED lines=12> */
.L_x_4020:
        /* <DEDUP_REMOVED lines=21> */
.L_x_4024:
[----:B------:R-:W-:Y:S05]  /*2e20*/  BSYNC B1 ;  /* 0x0000000000017941 */ /* 0x000fea0003800000 */
.L_x_4023:
[----:B------:R-:W-:Y:S01]  /*2e30*/  LEA R3, R0, 0x3b800000, 0x17 ;  /* 0x3b80000000037811 */ /* 0x000fe200078eb8ff */
[----:B------:R-:W-:-:S05]  /*2e40*/  IMAD.SHL.U32 R0, R2, 0x100000, RZ ;  /* 0x0010000002007824 */ /* 0x000fca00078e00ff */
[----:B------:R-:W-:Y:S02]  /*2e50*/  LOP3.LUT R0, R3, R0, R4, 0xfe, !PT ;  /* 0x0000000003007212 */ /* 0x000fe400078efe04 */
.L_x_4022:
[----:B------:R-:W-:Y:S05]  /*2e60*/  BSYNC B0 ;  /* 0x0000000000007941 */ /* 0x000fea0003800000 */
.L_x_4021:
[----:B------:R-:W-:-:S04]  /*2e70*/  F2FP.BF16.PACK_AB R0, RZ, R0 ;  /* 0x00000000ff00723e */ /* 0x000fc800000010ff */
[----:B------:R-:W-:Y:S01]  /*2e80*/  PRMT R25, R0, 0x7610, R25 ;  /* 0x0000761000197816 */ /* 0x000fe20000000019 */
[----:B------:R-:W-:Y:S05]  /*2e90*/  BRA `(.L_x_4006) ;  /* 0x000004d000007947 */ /* 0x000fea0003800000 */
.L_x_4019:
        /* <DEDUP_REMOVED lines=21> */
.L_x_4028:
[----:B------:R-:W-:Y:S05]  /*2ff0*/  BSYNC B1 ;  /* 0x0000000000017941 */ /* 0x000fea0003800000 */
.L_x_4027:
[----:B------:R-:W-:Y:S01]  /*3000*/  LEA R3, R0, 0x37800000, 0x17 ;  /* 0x3780000000037811 */ /* 0x000fe200078eb8ff */
[----:B------:R-:W-:-:S05]  /*3010*/  IMAD.SHL.U32 R0, R2, 0x200000, RZ ;  /* 0x0020000002007824 */ /* 0x000fca00078e00ff */
[----:B------:R-:W-:Y:S02]  /*3020*/  LOP3.LUT R0, R3, R0, R4, 0xfe, !PT ;  /* 0x0000000003007212 */ /* 0x000fe400078efe04 */
.L_x_4026:
[----:B------:R-:W-:Y:S05]  /*3030*/  BSYNC B0 ;  /* 0x0000000000007941 */ /* 0x000fea0003800000 */
.L_x_4025:
[----:B------:R-:W-:-:S04]  /*3040*/  F2FP.BF16.PACK_AB R0, RZ, R0 ;  /* 0x00000000ff00723e */ /* 0x000fc800000010ff */
[----:B------:R-:W-:Y:S01]  /*3050*/  PRMT R25, R0, 0x7610, R25 ;  /* 0x0000761000197816 */ /* 0x000fe20000000019 */
[----:B------:R-:W-:Y:S05]  /*3060*/  BRA `(.L_x_4006) ;  /* 0x0000030000007947 */ /* 0x000fea0003800000 */
.L_x_4018:
        /* <DEDUP_REMOVED lines=14> */
.L_x_4032:
[----:B------:R-:W-:Y:S05]  /*3150*/  BSYNC B0 ;  /* 0x0000000000007941 */ /* 0x000fea0003800000 */
.L_x_4031:
[----:B------:R-:W-:-:S04]  /*3160*/  F2FP.BF16.PACK_AB R0, RZ, R0 ;  /* 0x00000000ff00723e */ /* 0x000fc800000010ff */
[----:B------:R-:W-:Y:S01]  /*3170*/  PRMT R25, R0, 0x7610, R25 ;  /* 0x0000761000197816 */ /* 0x000fe20000000019 */
[----:B------:R-:W-:Y:S05]  /*3180*/  BRA `(.L_x_4006) ;  /* 0x000001e000007947 */ /* 0x000fea0003800000 */
.L_x_4005:
        /* <DEDUP_REMOVED lines=21> */
.L_x_4030:
[----:B------:R-:W2:Y:S02]  /*32e0*/  LDG.E.64 R2, [R2.64] ;  /* 0x0000002402027981 */ /* 0x000ea4000c1e1b00 */
[----:B--2---:R-:W0:Y:S02]  /*32f0*/  I2F.U64 R0, R2 ;  /* 0x0000000200007312 */ /* 0x004e240000301000 */
[----:B0-----:R-:W-:-:S04]  /*3300*/  F2FP.BF16.PACK_AB R0, RZ, R0 ;  /* 0x00000000ff00723e */ /* 0x001fc800000010ff */
[----:B------:R-:W-:Y:S01]  /*3310*/  PRMT R25, R0, 0x7610, R25 ;  /* 0x0000761000197816 */ /* 0x000fe20000000019 */
[----:B------:R-:W-:Y:S05]  /*3320*/  BRA `(.L_x_4006) ;  /* 0x0000004000007947 */ /* 0x000fea0003800000 */
.L_x_4029:
[----:B------:R-:W2:Y:S02]  /*3330*/  LDG.E R2, [R2.64] ;  /* 0x0000002402027981 */ /* 0x000ea4000c1e1900 */
[----:B--2---:R-:W0:Y:S02]  /*3340*/  I2F.U32 R0, R2 ;  /* 0x0000000200007306 */ /* 0x004e240000201000 */
[----:B0-----:R-:W-:-:S04]  /*3350*/  F2FP.BF16.PACK_AB R0, RZ, R0 ;  /* 0x00000000ff00723e */ /* 0x001fc800000010ff */
[----:B------:R-:W-:Y:S02]  /*3360*/  PRMT R25, R0, 0x7610, R25 ;  /* 0x0000761000197816 */ /* 0x000fe40000000019 */
.L_x_4006:
[----:B------:R-:W-:-:S05]  /*3370*/  IADD3 R24, R24, 0x80, RZ ;  /* 0x0000008018187810 */ /* 0x000fca0007ffe0ff */
.L_x_4000:
[----:B------:R-:W-:Y:S05]  /*3380*/  BSYNC B6 ;  /* 0x0000000000067941 */ /* 0x000fea0003800000 */
.L_x_3999:
[----:B------:R-:W-:Y:S01]  /*3390*/  ISETP.GE.AND P0, PT, R24, R17, PT ;  /* 0x000000111800720c */ /* 0x000fe20003f06270 */
[----:B------:R-:W-:-:S12]  /*33a0*/  BSSY B6, `(.L_x_4033) ;  /* 0x000010b000067945 */ /* 0x000fd80003800000 */
[----:B------:R-:W-:Y:S05]  /*33b0*/  @P0 BRA `(.L_x_4034) ;  /* 0x0000109000000947 */ /* 0x000fea0003800000 */
[----:B------:R-:W-:Y:S01]  /*33c0*/  PRMT R0, R19, 0x9910, RZ ;  /* 0x0000991013007816 */ /* 0x000fe200000000ff */
[----:B------:R-:W-:-:S03]  /*33d0*/  IMAD R24, R16, 0x200, R24 ;  /* 0x0000020010187824 */ /* 0x000fc600078e0218 */
[----:B------:R-:W-:Y:S01]  /*33e0*/  ISETP.GT.AND P1, PT, R0, 0x9, PT ;  /* 0x000000090000780c */ /* 0x000fe20003f24270 */
[----:B------:R-:W-:-:S05]  /*33f0*/  IMAD R24, R24, c[0x0][0x190], RZ ;  /* 0x0000640018187a24 */ /* 0x000fca00078e02ff */
[----:B0-----:R-:W-:-:S05]  /*3400*/  IADD3 R2, P0, R24, c[0x0][0x180], RZ ;  /* 0x0000600018027a10 */ /* 0x001fca0007f1e0ff */
        /* <DEDUP_REMOVED lines=15> */
.L_x_4038:
[----:B------:R-:W2:Y:S02]  /*3500*/  LDG.E.U8 R2, [R2.64] ;  /* 0x0000002402027981 */ /* 0x000ea4000c1e1100 */
[----:B--2---:R-:W0:Y:S02]  /*3510*/  I2F.U16 R0, R2 ;  /* 0x0000000200007306 */ /* 0x004e240000101000 */
[----:B0-----:R-:W-:-:S04]  /*3520*/  F2FP.BF16.PACK_AB R0, RZ, R0 ;  /* 0x00000000ff00723e */ /* 0x001fc800000010ff */
[----:B------:R-:W-:Y:S01]  /*3530*/  PRMT R18, R0, 0x7610, R18 ;  /* 0x0000761000127816 */ /* 0x000fe20000000012 */
[----:B------:R-:W-:Y:S05]  /*3540*/  BRA `(.L_x_4034) ;  /* 0x00000f0000007947 */ /* 0x000fea0003800000 */
.L_x_4037:
        /* <DEDUP_REMOVED lines=11> */
.L_x_4041:
[----:B------:R-:W2:Y:S02]  /*3600*/  LDG.E R2, [R2.64] ;  /* 0x0000002402027981 */ /* 0x000ea4000c1e1900 */
[----:B--2---:R-:W0:Y:S02]  /*3610*/  I2F R0, R2 ;  /* 0x0000000200007306 */ /* 0x004e240000201400 */
[----:B0-----:R-:W-:-:S04]  /*3620*/  F2FP.BF16.PACK_AB R0, RZ, R0 ;  /* 0x00000000ff00723e */ /* 0x001fc800000010ff */
[----:B------:R-:W-:Y:S01]  /*3630*/  PRMT R18, R0, 0x7610, R18 ;  /* 0x0000761000127816 */ /* 0x000fe20000000012 */
[----:B------:R-:W-:Y:S05]  /*3640*/  BRA `(.L_x_4034) ;  /* 0x00000e0000007947 */ /* 0x000fea0003800000 */
.L_x_4040:
[----:B------:R-:W2:Y:S02]  /*3650*/  LDG.E.U16 R2, [R2.64] ;  /* 0x0000002402027981 */ /* 0x000ea4000c1e1500 */
[----:B--2---:R-:W0:Y:S02]  /*3660*/  I2F.S16 R0, R2 ;  /* 0x0000000200007306 */ /* 0x004e240000101400 */
[----:B0-----:R-:W-:-:S04]  /*3670*/  F2FP.BF16.PACK_AB R0, RZ, R0 ;  /* 0x00000000ff00723e */ /* 0x001fc800000010ff */
[----:B------:R-:W-:Y:S01]  /*3680*/  PRMT R18, R0, 0x7610, R18 ;  /* 0x0000761000127816 */ /* 0x000fe20000000012 */
[----:B------:R-:W-:Y:S05]  /*3690*/  BRA `(.L_x_4034) ;  /* 0x00000db000007947 */ /* 0x000fea0003800000 */
.L_x_4036:
        /* <DEDUP_REMOVED lines=9> */
.L_x_4043:
[----:B------:R-:W2:Y:S02]  /*3730*/  LDG.E.U16 R0, [R2.64] ;  /* 0x0000002402007981 */ /* 0x000ea4000c1e1500 */
[----:B--2---:R-:W-:-:S05]  /*3740*/  HADD2.F32 R0, -RZ, R0.H0_H0 ;  /* 0x20000000ff007230 */ /* 0x004fca0000004100 */
[----:B------:R-:W-:-:S04]  /*3750*/  F2FP.BF16.PACK_AB R0, RZ, R0 ;  /* 0x00000000ff00723e */ /* 0x000fc800000010ff */
[----:B------:R-:W-:Y:S01]  /*3760*/  PRMT R18, R0, 0x7610, R18 ;  /* 0x0000761000127816 */ /* 0x000fe20000000012 */
[----:B------:R-:W-:Y:S05]  /*3770*/  BRA `(.L_x_4034) ;  /* 0x00000cd000007947 */ /* 0x000fea0003800000 */
.L_x_4042:
        /* <DEDUP_REMOVED lines=9> */
.L_x_4045:
[----:B------:R-:W2:Y:S02]  /*3810*/  LDG.E.U16 R2, [R2.64] ;  /* 0x0000002402027981 */ /* 0x000ea4000c1e1500 */
[----:B--2---:R-:W-:-:S05]  /*3820*/  HADD2.F32 R0, -RZ, R2.H0_H0 ;  /* 0x20000002ff007230 */ /* 0x004fca0000004100 */
[----:B------:R-:W-:-:S04]  /*3830*/  F2FP.BF16.PACK_AB R0, RZ, R0 ;  /* 0x00000000ff00723e */ /* 0x000fc800000010ff */
[----:B------:R-:W-:Y:S01]  /*3840*/  PRMT R18, R0, 0x7610, R18 ;  /* 0x0000761000127816 */ /* 0x000fe20000000012 */
[----:B------:R-:W-:Y:S05]  /*3850*/  BRA `(.L_x_4034) ;  /* 0x00000bf000007947 */ /* 0x000fea0003800000 */
.L_x_4044:
[----:B------:R-:W2:Y:S02]  /*3860*/  LDG.E.64 R2, [R2.64] ;  /* 0x0000002402027981 */ /* 0x000ea4000c1e1b00 */
[----:B--2---:R-:W0:Y:S01]  /*3870*/  F2F.F32.F64 R0, R2 ;  /* 0x0000000200007310 */ /* 0x004e220000301000 */
[----:B------:R-:W0:-:S14]  /*3880*/  DSETP.GEU.AND P0, PT, |R2|, c[0x2][0x0], PT ;  /* 0x008000000200762a */ /* 0x000e1c0003f0e200 */
[----:B0-----:R-:W-:-:S05]  /*3890*/  @!P0 FMUL R0, R0, 1.175494350822287508e-38 ;  /* 0x0080000000008820 */ /* 0x001fca0000400000 */
[----:B------:R-:W-:-:S04]  /*38a0*/  F2FP.BF16.PACK_AB R0, RZ, R0 ;  /* 0x00000000ff00723e */ /* 0x000fc800000010ff */
[----:B------:R-:W-:Y:S01]  /*38b0*/  PRMT R18, R0, 0x7610, R18 ;  /* 0x0000761000127816 */ /* 0x000fe20000000012 */
[----:B------:R-:W-:Y:S05]  /*38c0*/  BRA `(.L_x_4034) ;  /* 0x00000b8000007947 */ /* 0x000fea0003800000 */
.L_x_4035:
        /* <DEDUP_REMOVED lines=14> */
.L_x_4048:
[----:B------:R-:W2:Y:S02]  /*39b0*/  LDG.E.64 R2, [R2.64] ;  /* 0x0000002402027981 */ /* 0x000ea4000c1e1b00 */
[----:B--2---:R-:W0:Y:S01]  /*39c0*/  F2F.F32.F64 R0, R2 ;  /* 0x0000000200007310 */ /* 0x004e220000301000 */
[----:B------:R-:W0:-:S14]  /*39d0*/  DSETP.GEU.AND P0, PT, |R2|, c[0x2][0x0], PT ;  /* 0x008000000200762a */ /* 0x000e1c0003f0e200 */
[----:B0-----:R-:W-:-:S05]  /*39e0*/  @!P0 FMUL R0, R0, 1.175494350822287508e-38 ;  /* 0x0080000000008820 */ /* 0x001fca0000400000 */
[----:B------:R-:W-:-:S04]  /*39f0*/  F2FP.BF16.PACK_AB R0, RZ, R0 ;  /* 0x00000000ff00723e */ /* 0x000fc800000010ff */
[----:B------:R-:W-:Y:S01]  /*3a00*/  PRMT R18, R0, 0x7610, R18 ;  /* 0x0000761000127816 */ /* 0x000fe20000000012 */
[----:B------:R-:W-:Y:S05]  /*3a10*/  BRA `(.L_x_4034) ;  /* 0x00000a3000007947 */ /* 0x000fea0003800000 */
.L_x_4047:
        /* <DEDUP_REMOVED lines=28> */
.L_x_4050:
        /* <DEDUP_REMOVED lines=15> */
.L_x_4049:
[----:B------:R0:W5:Y:S01]  /*3cd0*/  LDG.E.U16 R18, [R2.64] ;  /* 0x0000002402127981 */ /* 0x000162000c1e1500 */
[----:B------:R-:W-:Y:S05]  /*3ce0*/  BRA `(.L_x_4034) ;  /* 0x0000076000007947 */ /* 0x000fea0003800000 */
.L_x_4046:
        /* <DEDUP_REMOVED lines=12> */
.L_x_4053:
        /* <DEDUP_REMOVED lines=21> */
.L_x_4057:
[----:B------:R-:W-:Y:S05]  /*3f00*/  BSYNC B1 ;  /* 0x0000000000017941 */ /* 0x000fea0003800000 */
.L_x_4056:
[----:B------:R-:W-:Y:S01]  /*3f10*/  LEA R3, R0, 0x3b800000, 0x17 ;  /* 0x3b80000000037811 */ /* 0x000fe200078eb8ff */
[----:B------:R-:W-:-:S05]  /*3f20*/  IMAD.SHL.U32 R0, R2, 0x100000, RZ ;  /* 0x0010000002007824 */ /* 0x000fca00078e00ff */
[----:B------:R-:W-:Y:S02]  /*3f30*/  LOP3.LUT R0, R3, R0, R4, 0xfe, !PT ;  /* 0x0000000003007212 */ /* 0x000fe400078efe04 */
.L_x_4055:
[----:B------:R-:W-:Y:S05]  /*3f40*/  BSYNC B0 ;  /* 0x0000000000007941 */ /* 0x000fea0003800000 */
.L_x_4054:
[----:B------:R-:W-:-:S04]  /*3f50*/  F2FP.BF16.PACK_AB R0, RZ, R0 ;  /* 0x00000000ff00723e */ /* 0x000fc800000010ff */
[----:B------:R-:W-:Y:S01]  /*3f60*/  PRMT R18, R0, 0x7610, R18 ;  /* 0x0000761000127816 */ /* 0x000fe20000000012 */
[----:B------:R-:W-:Y:S05]  /*3f70*/  BRA `(.L_x_4034) ;  /* 0x000004d000007947 */ /* 0x000fea0003800000 */
.L_x_4052:
        /* <DEDUP_REMOVED lines=21> */
.L_x_4061:
[----:B------:R-:W-:Y:S05]  /*40d0*/  BSYNC B1 ;  /* 0x0000000000017941 */ /* 0x000fea0003800000 */
.L_x_4060:
[----:B------:R-:W-:Y:S01]  /*40e0*/  LEA R3, R0, 0x37800000, 0x17 ;  /* 0x3780000000037811 */ /* 0x000fe200078eb8ff */
[----:B------:R-:W-:-:S05]  /*40f0*/  IMAD.SHL.U32 R0, R2, 0x200000, RZ ;  /* 0x0020000002007824 */ /* 0x000fca00078e00ff */
[----:B------:R-:W-:Y:S02]  /*4100*/  LOP3.LUT R0, R3, R0, R4, 0xfe, !PT ;  /* 0x0000000003007212 */ /* 0x000fe400078efe04 */
.L_x_4059:
[----:B------:R-:W-:Y:S05]  /*4110*/  BSYNC B0 ;  /* 0x0000000000007941 */ /* 0x000fea0003800000 */
.L_x_4058:
[----:B------:R-:W-:-:S04]  /*4120*/  F2FP.BF16.PACK_AB R0, RZ, R0 ;  /* 0x00000000ff00723e */ /* 0x000fc800000010ff */
[----:B------:R-:W-:Y:S01]  /*4130*/  PRMT R18, R0, 0x7610, R18 ;  /* 0x0000761000127816 */ /* 0x000fe20000000012 */
[----:B------:R-:W-:Y:S05]  /*4140*/  BRA `(.L_x_4034) ;  /* 0x0000030000007947 */ /* 0x000fea0003800000 */
.L_x_4051:
        /* <DEDUP_REMOVED lines=14> */
.L_x_4065:
[----:B------:R-:W-:Y:S05]  /*4230*/  BSYNC B0 ;  /* 0x0000000000007941 */ /* 0x000fea0003800000 */
.L_x_4064:
[----:B------:R-:W-:-:S04]  /*4240*/  F2FP.BF16.PACK_AB R0, RZ, R0 ;  /* 0x00000000ff00723e */ /* 0x000fc800000010ff */
[----:B------:R-:W-:Y:S01]  /*4250*/  PRMT R18, R0, 0x7610, R18 ;  /* 0x0000761000127816 */ /* 0x000fe20000000012 */
[----:B------:R-:W-:Y:S05]  /*4260*/  BRA `(.L_x_4034) ;  /* 0x000001e000007947 */ /* 0x000fea0003800000 */
.L_x_4039:
        /* <DEDUP_REMOVED lines=21> */
.L_x_4063:
[----:B------:R-:W2:Y:S02]  /*43c0*/  LDG.E.64 R2, [R2.64] ;  /* 0x0000002402027981 */ /* 0x000ea4000c1e1b00 */
[----:B--2---:R-:W0:Y:S02]  /*43d0*/  I2F.U64 R0, R2 ;  /* 0x0000000200007312 */ /* 0x004e240000301000 */
[----:B0-----:R-:W-:-:S04]  /*43e0*/  F2FP.BF16.PACK_AB R0, RZ, R0 ;  /* 0x00000000ff00723e */ /* 0x001fc800000010ff */
[----:B------:R-:W-:Y:S01]  /*43f0*/  PRMT R18, R0, 0x7610, R18 ;  /* 0x0000761000127816 */ /* 0x000fe20000000012 */
[----:B------:R-:W-:Y:S05]  /*4400*/  BRA `(.L_x_4034) ;  /* 0x0000004000007947 */ /* 0x000fea0003800000 */
.L_x_4062:
[----:B------:R-:W2:Y:S02]  /*4410*/  LDG.E R2, [R2.64] ;  /* 0x0000002402027981 */ /* 0x000ea4000c1e1900 */
[----:B--2---:R-:W0:Y:S02]  /*4420*/  I2F.U32 R0, R2 ;  /* 0x0000000200007306 */ /* 0x004e240000201000 */
[----:B0-----:R-:W-:-:S04]  /*4430*/  F2FP.BF16.PACK_AB R0, RZ, R0 ;  /* 0x00000000ff00723e */ /* 0x001fc800000010ff */
[----:B------:R-:W-:Y:S02]  /*4440*/  PRMT R18, R0, 0x7610, R18 ;  /* 0x0000761000127816 */ /* 0x000fe40000000012 */
.L_x_4034:
[----:B------:R-:W-:Y:S05]  /*4450*/  BSYNC B6 ;  /* 0x0000000000067941 */ /* 0x000fea0003800000 */
.L_x_4033:
[----:B------:R-:W1:Y:S01]  /*4460*/  S2R R19, SR_TID.X ;  /* 0x0000000000137919 */ /* 0x000e620000002100 */
[----:B------:R-:W-:Y:S01]  /*4470*/  BSSY B0, `(.L_x_4066) ;  /* 0x000002d000007945 */ /* 0x000fe20003800000 */
[----:B-1----:R-:W-:-:S13]  /*4480*/  ISETP.GE.AND P0, PT, R19, R17, PT ;  /* 0x000000111300720c */ /* 0x002fda0003f06270 */
[----:B------:R-:W-:Y:S05]  /*4490*/  @P0 BRA `(.L_x_4067) ;  /* 0x000002a000000947 */ /* 0x000fea0003800000 */
[----:B-----5:R-:W-:Y:S01]  /*44a0*/  PRMT R0, RZ, 0x5410, R23 ;  /* 0x00005410ff007816 */ /* 0x020fe20000000017 */
[----:B------:R-:W-:Y:S04]  /*44b0*/  BSSY B1, `(.L_x_4068) ;  /* 0x0000027000017945 */ /* 0x000fe80003800000 */
[----:B0-----:R-:W-:-:S05]  /*44c0*/  FMUL.FTZ R2, R0, c[0x0][0x168] ;  /* 0x00005a0000027a20 */ /* 0x001fca0000410000 */
[----:B------:R-:W-:-:S13]  /*44d0*/  FSETP.GT.FTZ.AND P1, PT, R2, c[0x0][0x16c], PT ;  /* 0x00005b0002007a0b */ /* 0x000fda0003f34000 */
[----:B------:R-:W-:Y:S05]  /*44e0*/  @P1 BRA `(.L_x_4069) ;  /* 0x0000023000001947 */ /* 0x000fea0003800000 */
[----:B------:R-:W-:Y:S01]  /*44f0*/  FMUL.FTZ R0, R2, 1.4426950216293334961 ;  /* 0x3fb8aa3b02007820 */ /* 0x000fe20000410000 */
[----:B------:R-:W-:Y:S01]  /*4500*/  BSSY B2, `(.L_x_4070) ;  /* 0x0000020000027945 */ /* 0x000fe20003800000 */
[----:B------:R-:W-:Y:S02]  /*4510*/  IMAD.MOV.U32 R5, RZ, RZ, 0x3e800000 ;  /* 0x3e800000ff057424 */ /* 0x000fe400078e00ff */
        /* <DEDUP_REMOVED lines=10> */
[----:B------:R-:W-:-:S04]  /*45c0*/  FADD.FTZ R2, R2, R5 ;  /* 0x0000000502027221 */ /* 0x000fc80000010000 */
[C---:B------:R-:W-:Y:S02]  /*45d0*/  FFMA.FTZ R5, R2.reuse, -R7, 0.10546888411045074463 ;  /* 0x3dd8001202057423 */ /* 0x040fe40000010807 */
[----:B------:R-:W1:Y:S02]  /*45e0*/  MUFU.RCP R7, c[0x0][0x168] ;  /* 0x00005a0000077b08 */ /* 0x000e640000001000 */
[----:B------:R-:W-:-:S04]  /*45f0*/  FFMA.FTZ R5, R2, R5, -0.13229703903198242188 ;  /* 0xbe0778e002057423 */ /* 0x000fc80000010005 */
[----:B------:R-:W-:-:S04]  /*4600*/  FFMA.FTZ R5, R2, R5, 0.14491446316242218018 ;  /* 0x3e14647502057423 */ /* 0x000fc80000010005 */
[----:B------:R-:W-:-:S04]  /*4610*/  FFMA.FTZ R5, R2, R5, -0.16641564667224884033 ;  /* 0xbe2a68dd02057423 */ /* 0x000fc80000010005 */
[----:B------:R-:W-:-:S04]  /*4620*/  FFMA.FTZ R5, R2, R5, 0.19988867640495300293 ;  /* 0x3e4caf9e02057423 */ /* 0x000fc80000010005 */
[----:B------:R-:W-:-:S04]  /*4630*/  FFMA.FTZ R5, R2, R5, -0.25000196695327758789 ;  /* 0xbe80004202057423 */ /* 0x000fc80000010005 */
[----:B------:R-:W-:-:S04]  /*4640*/  FFMA.FTZ R5, R2, R5, 0.33333510160446166992 ;  /* 0x3eaaaae602057423 */ /* 0x000fc80000010005 */
[----:B------:R-:W-:-:S04]  /*4650*/  FFMA.FTZ R5, R2, R5, -0.5 ;  /* 0xbf00000002057423 */ /* 0x000fc80000010005 */
[----:B------:R-:W-:-:S04]  /*4660*/  FMUL.FTZ R5, R2, R5 ;  /* 0x0000000502057220 */ /* 0x000fc80000410000 */
[----:B------:R-:W-:Y:S02]  /*4670*/  FFMA.FTZ R5, R2, R5, R2 ;  /* 0x0000000502057223 */ /* 0x000fe40000010002 */
[----:B0-----:R-:W-:-:S04]  /*4680*/  FMUL.FTZ R2, R3, 1.1920928955078125e-07 ;  /* 0x3400000003027820 */ /* 0x001fc80000410000 */
[----:B------:R-:W-:Y:S01]  /*4690*/  FFMA.FTZ R2, R2, 0.69314718246459960938, R5 ;  /* 0x3f31721802027823 */ /* 0x000fe20000010005 */
[----:B------:R-:W-:Y:S05]  /*46a0*/  @!P1 BRA `(.L_x_4071) ;  /* 0x0000005000009947 */ /* 0x000fea0003800000 */
[C---:B-1----:R-:W-:Y:S02]  /*46b0*/  ISETP.GE.AND P1, PT, R0.reuse, -0x407fffff, PT ;  /* 0xbf8000010000780c */ /* 0x042fe40003f26270 */
[----:B------:R-:W-:-:S11]  /*46c0*/  FSETP.NEU.FTZ.AND P2, PT, R0, RZ, PT ;  /* 0x000000ff0000720b */ /* 0x000fd60003f5d000 */
[----:B------:R-:W-:-:S04]  /*46d0*/  @P1 IMAD.MOV.U32 R3, RZ, RZ, 0x7f800000 ;  /* 0x7f800000ff031424 */ /* 0x000fc800078e00ff */
[----:B------:R-:W-:-:S05]  /*46e0*/  @P1 FFMA.FTZ R2, R0, R3, +INF ;  /* 0x7f80000000021423 */ /* 0x000fca0000010003 */
[----:B------:R-:W-:Y:S02]  /*46f0*/  FSEL R2, R2, -RZ, P2 ;  /* 0x800000ff02027208 */ /* 0x000fe40001000000 */
.L_x_4071:
[----:B-1----:R-:W-:Y:S05]  /*4700*/  BSYNC B2 ;  /* 0x0000000000027941 */ /* 0x002fea0003800000 */
.L_x_4070:
[----:B------:R-:W-:Y:S02]  /*4710*/  FMUL.FTZ R0, R7, R2 ;  /* 0x0000000207007220 */ /* 0x000fe40000410000 */
.L_x_4069:
[----:B------:R-:W-:Y:S05]  /*4720*/  BSYNC B1 ;  /* 0x0000000000017941 */ /* 0x000fea0003800000 */
.L_x_4068:
[----:B------:R-:W-:Y:S02]  /*4730*/  F2FP.BF16.PACK_AB R0, RZ, R0 ;  /* 0x00000000ff00723e */ /* 0x000fe400000010ff */
.L_x_4067:
[----:B------:R-:W-:Y:S05]  /*4740*/  BSYNC B0 ;  /* 0x0000000000007941 */ /* 0x000fea0003800000 */
.L_x_4066:
[----:B------:R-:W-:Y:S01]  /*4750*/  IADD3 R24, R19, 0x80, RZ ;  /* 0x0000008013187810 */ /* 0x000fe20007ffe0ff */
[----:B------:R-:W-:Y:S03]  /*4760*/  BSSY B0, `(.L_x_4072) ;  /* 0x000002d000007945 */ /* 0x000fe60003800000 */
[----:B------:R-:W-:-:S13]  /*4770*/  ISETP.GE.AND P1, PT, R24, R17, PT ;  /* 0x000000111800720c */ /* 0x000fda0003f26270 */
        /* <DEDUP_REMOVED lines=39> */
.L_x_4077:
[----:B-1----:R-:W-:Y:S05]  /*49f0*/  BSYNC B2 ;  /* 0x0000000000027941 */ /* 0x002fea0003800000 */
.L_x_4076:
[----:B------:R-:W-:Y:S02]  /*4a00*/  FMUL.FTZ R26, R7, R4 ;  /* 0x00000004071a7220 */ /* 0x000fe40000410000 */
.L_x_4075:
[----:B------:R-:W-:Y:S05]  /*4a10*/  BSYNC B1 ;  /* 0x0000000000017941 */ /* 0x000fea0003800000 */
.L_x_4074:
[----:B------:R-:W-:Y:S02]  /*4a20*/  F2FP.BF16.PACK_AB R26, RZ, R26 ;  /* 0x0000001aff1a723e */ /* 0x000fe400000010ff */
.L_x_4073:
[----:B------:R-:W-:Y:S05]  /*4a30*/  BSYNC B0 ;  /* 0x0000000000007941 */ /* 0x000fea0003800000 */
.L_x_4072:
[----:B0-----:R-:W-:Y:S01]  /*4a40*/  IADD3 R2, R19, 0x100, RZ ;  /* 0x0000010013027810 */ /* 0x001fe20007ffe0ff */
[----:B------:R-:W-:Y:S03]  /*4a50*/  BSSY B0, `(.L_x_4078) ;  /* 0x000002d000007945 */ /* 0x000fe60003800000 */
[----:B------:R-:W-:-:S13]  /*4a60*/  ISETP.GE.AND P1, PT, R2, R17, PT ;  /* 0x000000110200720c */ /* 0x000fda0003f26270 */
[----:B------:R-:W-:Y:S05]  /*4a70*/  @P1 BRA `(.L_x_4079) ;  /* 0x000002a000001947 */ /* 0x000fea0003800000 */
[----:B-----5:R-:W-:Y:S01]  /*4a80*/  PRMT R22, RZ, 0x5410, R25 ;  /* 0x00005410ff167816 */ /* 0x020fe20000000019 */
[----:B------:R-:W-:Y:S04]  /*4a90*/  BSSY B1, `(.L_x_4080) ;  /* 0x0000027000017945 */ /* 0x000fe80003800000 */
[----:B------:R-:W-:-:S05]  /*4aa0*/  FMUL.FTZ R2, R22, c[0x0][0x168] ;  /* 0x00005a0016027a20 */ /* 0x000fca0000410000 */
        /* <DEDUP_REMOVED lines=35> */
.L_x_4083:
[----:B-1----:R-:W-:Y:S05]  /*4ce0*/  BSYNC B2 ;  /* 0x0000000000027941 */ /* 0x002fea0003800000 */
.L_x_4082:
[----:B------:R-:W-:Y:S02]  /*4cf0*/  FMUL.FTZ R22, R7, R4 ;  /* 0x0000000407167220 */ /* 0x000fe40000410000 */
.L_x_4081:
[----:B------:R-:W-:Y:S05]  /*4d00*/  BSYNC B1 ;  /* 0x0000000000017941 */ /* 0x000fea0003800000 */
.L_x_4080:
[----:B------:R-:W-:Y:S02]  /*4d10*/  F2FP.BF16.PACK_AB R22, RZ, R22 ;  /* 0x00000016ff16723e */ /* 0x000fe400000010ff */
.L_x_4079:
[----:B------:R-:W-:Y:S05]  /*4d20*/  BSYNC B0 ;  /* 0x0000000000007941 */ /* 0x000fea0003800000 */
.L_x_4078:
[----:B------:R-:W-:Y:S01]  /*4d30*/  IADD3 R2, R19, 0x180, RZ ;  /* 0x0000018013027810 */ /* 0x000fe20007ffe0ff */
        /* <DEDUP_REMOVED lines=9> */
[----:B------:R-:W-:Y:S01]  /*4dd0*/  MUFU.RCP R23, c[0x0][0x168] ;  /* 0x00005a0000177b08 */ /* 0x000fe20000001000 */
[----:B------:R-:W-:Y:S01]  /*4de0*/  IMAD.MOV.U32 R6, RZ, RZ, 0x3e800000 ;  /* 0x3e800000ff067424 */ /* 0x000fe200078e00ff */
[----:B------:R-:W-:Y:S01]  /*4df0*/  BSSY B2, `(.L_x_4088) ;  /* 0x000001e000027945 */ /* 0x000fe20003800000 */
[----:B------:R-:W-:-:S05]  /*4e00*/  IMAD.MOV.U32 R7, RZ, RZ, 0x3d39bf78 ;  /* 0x3d39bf78ff077424 */ /* 0x000fca00078e00ff */
        /* <DEDUP_REMOVED lines=10> */
[----:B------:R-:W-:-:S04]  /*4eb0*/  FFMA.FTZ R5, R4, -R7, 0.10546888411045074463 ;  /* 0x3dd8001204057423 */ /* 0x000fc80000010807 */
        /* <DEDUP_REMOVED lines=12> */
[C---:B------:R-:W-:Y:S02]  /*4f80*/  ISETP.GE.AND P1, PT, R2.reuse, -0x407fffff, PT ;  /* 0xbf8000010200780c */ /* 0x040fe40003f26270 */
[----:B------:R-:W-:-:S11]  /*4f90*/  FSETP.NEU.FTZ.AND P2, PT, R2, RZ, PT ;  /* 0x000000ff0200720b */ /* 0x000fd60003f5d000 */
[----:B------:R-:W-:-:S04]  /*4fa0*/  @P1 IMAD.MOV.U32 R3, RZ, RZ, 0x7f800000 ;  /* 0x7f800000ff031424 */ /* 0x000fc800078e00ff */
[----:B------:R-:W-:-:S05]  /*4fb0*/  @P1 FFMA.FTZ R4, R2, R3, +INF ;  /* 0x7f80000002041423 */ /* 0x000fca0000010003 */
[----:B------:R-:W-:Y:S02]  /*4fc0*/  FSEL R4, R4, -RZ, P2 ;  /* 0x800000ff04047208 */ /* 0x000fe40001000000 */
.L_x_4089:
[----:B------:R-:W-:Y:S05]  /*4fd0*/  BSYNC B2 ;  /* 0x0000000000027941 */ /* 0x000fea0003800000 */
.L_x_4088:
[----:B------:R-:W-:Y:S02]  /*4fe0*/  FMUL.FTZ R23, R23, R4 ;  /* 0x0000000417177220 */ /* 0x000fe40000410000 */
.L_x_4087:
[----:B------:R-:W-:Y:S05]  /*4ff0*/  BSYNC B1 ;  /* 0x0000000000017941 */ /* 0x000fea0003800000 */
.L_x_4086:
[----:B------:R-:W-:Y:S02]  /*5000*/  F2FP.BF16.PACK_AB R23, RZ, R23 ;  /* 0x00000017ff17723e */ /* 0x000fe400000010ff */
.L_x_4085:
[----:B------:R-:W-:Y:S05]  /*5010*/  BSYNC B0 ;  /* 0x0000000000007941 */ /* 0x000fea0003800000 */
.L_x_4084:
[----:B-----5:R-:W0:Y:S01]  /*5020*/  LDC.U8 R18, c[0x0][0x194] ;  /* 0x00006500ff127b82 */ /* 0x020e220000000000 */
[----:B------:R-:W-:Y:S01]  /*5030*/  BSSY B6, `(.L_x_4090) ;  /* 0x0000113000067945 */ /* 0x000fe20003800000 */
        /* <DEDUP_REMOVED lines=21> */
.L_x_4095:
[----:B------:R-:W-:Y:S01]  /*5190*/  PRMT R5, RZ, 0x5410, R0 ;  /* 0x00005410ff057816 */ /* 0x000fe20000000000 */
[----:B------:R-:W-:-:S05]  /*51a0*/  IMAD.MOV.U32 R19, RZ, RZ, R24 ;  /* 0x000000ffff137224 */ /* 0x000fca00078e0018 */
[----:B------:R-:W0:Y:S02]  /*51b0*/  F2I.S64.TRUNC R4, R5 ;  /* 0x0000000500047311 */ /* 0x000e24000020d900 */
[----:B0-----:R0:W-:Y:S01]  /*51c0*/  STG.E.U8 [R2.64], R4 ;  /* 0x0000000402007986 */ /* 0x0011e2000c101124 */
[----:B------:R-:W-:Y:S05]  /*51d0*/  BRA `(.L_x_4091) ;  /* 0x00000f8000007947 */ /* 0x000fea0003800000 */
.L_x_4094:
        /* <DEDUP_REMOVED lines=11> */
.L_x_4098:
[----:B------:R-:W-:Y:S01]  /*5290*/  PRMT R0, RZ, 0x5410, R0 ;  /* 0x00005410ff007816 */ /* 0x000fe20000000000 */
[----:B------:R-:W-:-:S03]  /*52a0*/  IMAD.MOV.U32 R19, RZ, RZ, R24 ;  /* 0x000000ffff137224 */ /* 0x000fc600078e0018 */
[----:B------:R-:W0:Y:S02]  /*52b0*/  F2I.FTZ.TRUNC.NTZ R5, R0 ;  /* 0x0000000000057305 */ /* 0x000e24000021f100 */
[----:B0-----:R0:W-:Y:S01]  /*52c0*/  STG.E [R2.64], R5 ;  /* 0x0000000502007986 */ /* 0x0011e2000c101924 */
[----:B------:R-:W-:Y:S05]  /*52d0*/  BRA `(.L_x_4091) ;  /* 0x00000e8000007947 */ /* 0x000fea0003800000 */
.L_x_4097:
[----:B------:R-:W-:Y:S01]  /*52e0*/  PRMT R0, RZ, 0x5410, R0 ;  /* 0x00005410ff007816 */ /* 0x000fe20000000000 */
[----:B------:R-:W-:-:S03]  /*52f0*/  IMAD.MOV.U32 R19, RZ, RZ, R24 ;  /* 0x000000ffff137224 */ /* 0x000fc600078e0018 */
[----:B------:R-:W0:Y:S02]  /*5300*/  F2I.FTZ.TRUNC.NTZ R5, R0 ;  /* 0x0000000000057305 */ /* 0x000e24000021f100 */
[----:B0-----:R0:W-:Y:S01]  /*5310*/  STG.E.U16 [R2.64], R5 ;  /* 0x0000000502007986 */ /* 0x0011e2000c101524 */
[----:B------:R-:W-:Y:S05]  /*5320*/  BRA `(.L_x_4091) ;  /* 0x00000e3000007947 */ /* 0x000fea0003800000 */
.L_x_4093:
        /* <DEDUP_REMOVED lines=10> */
.L_x_4100:
[----:B------:R-:W-:Y:S01]  /*53d0*/  PRMT R0, RZ, 0x5410, R0 ;  /* 0x00005410ff007816 */ /* 0x000fe20000000000 */
[----:B------:R-:W-:-:S03]  /*53e0*/  IMAD.MOV.U32 R19, RZ, RZ, R24 ;  /* 0x000000ffff137224 */ /* 0x000fc600078e0018 */
[----:B------:R-:W-:-:S05]  /*53f0*/  F2FP.PACK_AB R0, RZ, R0 ;  /* 0x00000000ff00723e */ /* 0x000fca00000000ff */
[----:B------:R0:W-:Y:S01]  /*5400*/  STG.E.U16 [R2.64], R0 ;  /* 0x0000000002007986 */ /* 0x0001e2000c101524 */
[----:B------:R-:W-:Y:S05]  /*5410*/  BRA `(.L_x_4091) ;  /* 0x00000d4000007947 */ /* 0x000fea0003800000 */
.L_x_4099:
        /* <DEDUP_REMOVED lines=11> */
.L_x_4102:
[----:B------:R-:W-:Y:S01]  /*54d0*/  PRMT R0, RZ, 0x5410, R0 ;  /* 0x00005410ff007816 */ /* 0x000fe20000000000 */
[----:B------:R-:W-:-:S03]  /*54e0*/  IMAD.MOV.U32 R19, RZ, RZ, R24 ;  /* 0x000000ffff137224 */ /* 0x000fc600078e0018 */
[----:B------:R-:W-:-:S04]  /*54f0*/  F2FP.PACK_AB R5, RZ, R0 ;  /* 0x00000000ff05723e */ /* 0x000fc800000000ff */
[----:B------:R-:W-:-:S05]  /*5500*/  PRMT R5, R5, 0x5410, RZ ;  /* 0x0000541005057816 */ /* 0x000fca00000000ff */
[----:B------:R0:W-:Y:S01]  /*5510*/  STG.E [R2.64], R5 ;  /* 0x0000000502007986 */ /* 0x0001e2000c101924 */
[----:B------:R-:W-:Y:S05]  /*5520*/  BRA `(.L_x_4091) ;  /* 0x00000c3000007947 */ /* 0x000fea0003800000 */
.L_x_4101:
[----:B------:R-:W-:Y:S01]  /*5530*/  PRMT R4, RZ, 0x5410, R0 ;  /* 0x00005410ff047816 */ /* 0x000fe20000000000 */
[----:B------:R-:W-:-:S04]  /*5540*/  IMAD.MOV.U32 R19, RZ, RZ, R24 ;  /* 0x000000ffff137224 */ /* 0x000fc800078e0018 */
[----:B------:R-:W-:-:S06]  /*5550*/  FMUL.FTZ R4, R4, 1 ;  /* 0x3f80000004047820 */ /* 0x000fcc0000410000 */
[----:B------:R-:W0:Y:S02]  /*5560*/  F2F.F64.F32 R4, R4 ;  /* 0x0000000400047310 */ /* 0x000e240000201800 */
[----:B0-----:R0:W-:Y:S01]  /*5570*/  STG.E.64 [R2.64], R4 ;  /* 0x0000000402007986 */ /* 0x0011e2000c101b24 */
[----:B------:R-:W-:Y:S05]  /*5580*/  BRA `(.L_x_4091) ;  /* 0x00000bd000007947 */ /* 0x000fea0003800000 */
.L_x_4092:
        /* <DEDUP_REMOVED lines=14> */
.L_x_4105:
[----:B------:R-:W-:Y:S01]  /*5670*/  PRMT R0, RZ, 0x5410, R0 ;  /* 0x00005410ff007816 */ /* 0x000fe20000000000 */
[----:B------:R-:W-:Y:S01]  /*5680*/  CS2R R6, SRZ ;  /* 0x0000000000067805 */ /* 0x000fe2000001ff00 */
[----:B------:R-:W-:-:S03]  /*5690*/  IMAD.MOV.U32 R19, RZ, RZ, R24 ;  /* 0x000000ffff137224 */ /* 0x000fc600078e0018 */
[----:B------:R-:W-:-:S04]  /*56a0*/  FMUL.FTZ R0, R0, 1 ;  /* 0x3f80000000007820 */ /* 0x000fc80000410000 */
[----:B------:R-:W0:Y:S02]  /*56b0*/  F2F.F64.F32 R4, R0 ;  /* 0x0000000000047310 */ /* 0x000e240000201800 */
[----:B0-----:R0:W-:Y:S01]  /*56c0*/  STG.E.128 [R2.64], R4 ;  /* 0x0000000402007986 */ /* 0x0011e2000c101d24 */
[----:B------:R-:W-:Y:S05]  /*56d0*/  BRA `(.L_x_4091) ;  /* 0x00000a8000007947 */ /* 0x000fea0003800000 */
.L_x_4104:
        /* <DEDUP_REMOVED lines=21> */
.L_x_4109:
[----:B------:R-:W-:Y:S05]  /*5830*/  BSYNC B0 ;  /* 0x0000000000007941 */ /* 0x000fea0003800000 */
.L_x_4108:
[----:B------:R-:W-:Y:S01]  /*5840*/  LOP3.LUT R5, R0, R5, RZ, 0xfc, !PT ;  /* 0x0000000500057212 */ /* 0x000fe200078efcff */
[----:B------:R-:W-:-:S04]  /*5850*/  IMAD.MOV.U32 R19, RZ, RZ, R24 ;  /* 0x000000ffff137224 */ /* 0x000fc800078e0018 */
[----:B------:R0:W-:Y:S01]  /*5860*/  STG.E.U8 [R2.64], R5 ;  /* 0x0000000502007986 */ /* 0x0001e2000c101124 */
[----:B------:R-:W-:Y:S05]  /*5870*/  BRA `(.L_x_4091) ;  /* 0x000008e000007947 */ /* 0x000fea0003800000 */
.L_x_4107:
        /* <DEDUP_REMOVED lines=13> */
.L_x_4111:
[----:B------:R-:W-:Y:S01]  /*5950*/  IMAD.MOV.U32 R0, RZ, RZ, 0x7f ;  /* 0x0000007fff007424 */ /* 0x000fe200078e00ff */
[----:B------:R-:W-:-:S04]  /*5960*/  ISETP.GT.U32.AND P0, PT, R4, 0x7f800000, PT ;  /* 0x7f8000000400780c */ /* 0x000fc80003f04070 */
[----:B------:R-:W-:-:S04]  /*5970*/  SEL R0, R0, 0x7c, P0 ;  /* 0x0000007c00007807 */ /* 0x000fc80000000000 */
.L_x_4112:
[----:B------:R-:W-:Y:S05]  /*5980*/  BSYNC B0 ;  /* 0x0000000000007941 */ /* 0x000fea0003800000 */
.L_x_4110:
[----:B------:R-:W-:Y:S01]  /*5990*/  LOP3.LUT R4, R5, 0x80000000, RZ, 0xc0, !PT ;  /* 0x8000000005047812 */ /* 0x000fe200078ec0ff */
[----:B------:R-:W-:-:S03]  /*59a0*/  IMAD.MOV.U32 R19, RZ, RZ, R24 ;  /* 0x000000ffff137224 */ /* 0x000fc600078e0018 */
[----:B------:R-:W-:-:S04]  /*59b0*/  SHF.R.U32.HI R5, RZ, 0x18, R4 ;  /* 0x00000018ff057819 */ /* 0x000fc80000011604 */
[----:B------:R-:W-:-:S05]  /*59c0*/  LOP3.LUT R5, R0, R5, RZ, 0xfc, !PT ;  /* 0x0000000500057212 */ /* 0x000fca00078efcff */
[----:B------:R0:W-:Y:S01]  /*59d0*/  STG.E.U8 [R2.64], R5 ;  /* 0x0000000502007986 */ /* 0x0001e2000c101124 */
[----:B------:R-:W-:Y:S05]  /*59e0*/  BRA `(.L_x_4091) ;  /* 0x0000077000007947 */ /* 0x000fea0003800000 */
.L_x_4106:
[----:B------:R0:W-:Y:S01]  /*59f0*/  STG.E.U16 [R2.64], R0 ;  /* 0x0000000002007986 */ /* 0x0001e2000c101524 */
[----:B------:R-:W-:Y:S01]  /*5a00*/  IMAD.MOV.U32 R19, RZ, RZ, R24 ;  /* 0x000000ffff137224 */ /* 0x000fe200078e0018 */
[----:B------:R-:W-:Y:S05]  /*5a10*/  BRA `(.L_x_4091) ;  /* 0x0000074000007947 */ /* 0x000fea0003800000 */
.L_x_4103:
        /* <DEDUP_REMOVED lines=13> */
.L_x_4115:
        /* <DEDUP_REMOVED lines=17> */
.L_x_4118:
[----:B------:R-:W-:-:S04]  /*5c00*/  LOP3.LUT R0, R7, 0x80000000, RZ, 0xc0, !PT ;  /* 0x8000000007007812 */ /* 0x000fc800078ec0ff */
[----:B------:R-:W-:-:S04]  /*5c10*/  SHF.R.U32.HI R5, RZ, 0x18, R0 ;  /* 0x00000018ff057819 */ /* 0x000fc80000011600 */
[----:B------:R-:W-:-:S04]  /*5c20*/  LOP3.LUT R4, R4, R5, RZ, 0xfc, !PT ;  /* 0x0000000504047212 */ /* 0x000fc800078efcff */
[----:B------:R-:W-:Y:S02]  /*5c30*/  PRMT R0, R4, 0x7610, R0 ;  /* 0x0000761004007816 */ /* 0x000fe40000000000 */
.L_x_4117:
[----:B------:R-:W-:Y:S05]  /*5c40*/  BSYNC B0 ;  /* 0x0000000000007941 */ /* 0x000fea0003800000 */
.L_x_4116:
[----:B------:R0:W-:Y:S01]  /*5c50*/  STG.E.U8 [R2.64], R0 ;  /* 0x0000000002007986 */ /* 0x0001e2000c101124 */
[----:B------:R-:W-:Y:S01]  /*5c60*/  IMAD.MOV.U32 R19, RZ, RZ, R24 ;  /* 0x000000ffff137224 */ /* 0x000fe200078e0018 */
[----:B------:R-:W-:Y:S05]  /*5c70*/  BRA `(.L_x_4091) ;  /* 0x000004e000007947 */ /* 0x000fea0003800000 */
.L_x_4114:
        /* <DEDUP_REMOVED lines=17> */
.L_x_4121:
[----:B------:R-:W-:-:S04]  /*5d90*/  LOP3.LUT R0, R7, 0x80000000, RZ, 0xc0, !PT ;  /* 0x8000000007007812 */ /* 0x000fc800078ec0ff */
[----:B------:R-:W-:-:S04]  /*5da0*/  SHF.R.U32.HI R5, RZ, 0x18, R0 ;  /* 0x00000018ff057819 */ /* 0x000fc80000011600 */
[----:B------:R-:W-:-:S04]  /*5db0*/  LOP3.LUT R4, R4, R5, RZ, 0xfc, !PT ;  /* 0x0000000504047212 */ /* 0x000fc800078efcff */
[----:B------:R-:W-:Y:S02]  /*5dc0*/  PRMT R0, R4, 0x7610, R0 ;  /* 0x0000761004007816 */ /* 0x000fe40000000000 */
.L_x_4120:
[----:B------:R-:W-:Y:S05]  /*5dd0*/  BSYNC B0 ;  /* 0x0000000000007941 */ /* 0x000fea0003800000 */
.L_x_4119:
[----:B------:R0:W-:Y:S01]  /*5de0*/  STG.E.U8 [R2.64], R0 ;  /* 0x0000000002007986 */ /* 0x0001e2000c101124 */
[----:B------:R-:W-:Y:S01]  /*5df0*/  IMAD.MOV.U32 R19, RZ, RZ, R24 ;  /* 0x000000ffff137224 */ /* 0x000fe200078e0018 */
[----:B------:R-:W-:Y:S05]  /*5e00*/  BRA `(.L_x_4091) ;  /* 0x0000035000007947 */ /* 0x000fea0003800000 */
.L_x_4113:
        /* <DEDUP_REMOVED lines=23> */
.L_x_4096:
        /* <DEDUP_REMOVED lines=21> */
.L_x_4123:
[----:B------:R-:W-:Y:S01]  /*60d0*/  PRMT R4, RZ, 0x5410, R0 ;  /* 0x00005410ff047816 */ /* 0x000fe20000000000 */
[----:B------:R-:W-:-:S05]  /*60e0*/  IMAD.MOV.U32 R19, RZ, RZ, R24 ;  /* 0x000000ffff137224 */ /* 0x000fca00078e0018 */
[----:B------:R-:W0:Y:S02]  /*60f0*/  F2I.U64.TRUNC R4, R4 ;  /* 0x0000000400047311 */ /* 0x000e24000020d800 */
[----:B0-----:R0:W-:Y:S01]  /*6100*/  STG.E.64 [R2.64], R4 ;  /* 0x0000000402007986 */ /* 0x0011e2000c101b24 */
[----:B------:R-:W-:Y:S05]  /*6110*/  BRA `(.L_x_4091) ;  /* 0x0000004000007947 */ /* 0x000fea0003800000 */
.L_x_4122:
[----:B------:R-:W-:Y:S01]  /*6120*/  PRMT R0, RZ, 0x5410, R0 ;  /* 0x00005410ff007816 */ /* 0x000fe20000000000 */
[----:B------:R-:W-:-:S03]  /*6130*/  IMAD.MOV.U32 R19, RZ, RZ, R24 ;  /* 0x000000ffff137224 */ /* 0x000fc600078e0018 */
[----:B------:R-:W0:Y:S02]  /*6140*/  F2I.FTZ.U32.TRUNC.NTZ R5, R0 ;  /* 0x0000000000057305 */ /* 0x000e24000021f000 */
[----:B0-----:R0:W-:Y:S02]  /*6150*/  STG.E [R2.64], R5 ;  /* 0x0000000502007986 */ /* 0x0011e4000c101924 */
.L_x_4091:
[----:B------:R-:W-:Y:S05]  /*6160*/  BSYNC B6 ;  /* 0x0000000000067941 */ /* 0x000fea0003800000 */
.L_x_4090:
[----:B------:R-:W-:Y:S01]  /*6170*/  ISETP.GE.AND P0, PT, R19, R17, PT ;  /* 0x000000111300720c */ /* 0x000fe20003f06270 */
[----:B------:R-:W-:-:S12]  /*6180*/  BSSY B6, `(.L_x_4124) ;  /* 0x00001fe000067945 */ /* 0x000fd80003800000 */
        /* <DEDUP_REMOVED lines=21> */
.L_x_4129:
[----:B------:R-:W-:-:S06]  /*62e0*/  PRMT R5, RZ, 0x5410, R26 ;  /* 0x00005410ff057816 */ /* 0x000fcc000000001a */
[----:B------:R-:W0:Y:S02]  /*62f0*/  F2I.S64.TRUNC R4, R5 ;  /* 0x0000000500047311 */ /* 0x000e24000020d900 */
[----:B0-----:R0:W-:Y:S01]  /*6300*/  STG.E.U8 [R2.64], R4 ;  /* 0x0000000402007986 */ /* 0x0011e2000c101124 */
[----:B------:R-:W-:Y:S05]  /*6310*/  BRA `(.L_x_4131) ;  /* 0x00000e4000007947 */ /* 0x000fea0003800000 */
.L_x_4128:
        /* <DEDUP_REMOVED lines=10> */
.L_x_4133:
[----:B------:R-:W-:-:S04]  /*63c0*/  PRMT R26, RZ, 0x5410, R26 ;  /* 0x00005410ff1a7816 */ /* 0x000fc8000000001a */
[----:B------:R-:W0:Y:S02]  /*63d0*/  F2I.FTZ.TRUNC.NTZ R5, R26 ;  /* 0x0000001a00057305 */ /* 0x000e24000021f100 */
[----:B0-----:R0:W-:Y:S01]  /*63e0*/  STG.E [R2.64], R5 ;  /* 0x0000000502007986 */ /* 0x0011e2000c101924 */
[----:B------:R-:W-:Y:S05]  /*63f0*/  BRA `(.L_x_4131) ;  /* 0x00000d6000007947 */ /* 0x000fea0003800000 */
.L_x_4132:
[----:B------:R-:W-:-:S04]  /*6400*/  PRMT R26, RZ, 0x5410, R26 ;  /* 0x00005410ff1a7816 */ /* 0x000fc8000000001a */
[----:B------:R-:W0:Y:S02]  /*6410*/  F2I.FTZ.TRUNC.NTZ R5, R26 ;  /* 0x0000001a00057305 */ /* 0x000e24000021f100 */
[----:B0-----:R0:W-:Y:S01]  /*6420*/  STG.E.U16 [R2.64], R5 ;  /* 0x0000000502007986 */ /* 0x0011e2000c101524 */
[----:B------:R-:W-:Y:S05]  /*6430*/  BRA `(.L_x_4131) ;  /* 0x00000d2000007947 */ /* 0x000fea0003800000 */
.L_x_4127:
        /* <DEDUP_REMOVED lines=9> */
.L_x_4135:
[----:B------:R-:W-:-:S04]  /*64d0*/  PRMT R0, RZ, 0x5410, R26 ;  /* 0x00005410ff007816 */ /* 0x000fc8000000001a */
[----:B------:R-:W-:-:S05]  /*64e0*/  F2FP.PACK_AB R0, RZ, R0 ;  /* 0x00000000ff00723e */ /* 0x000fca00000000ff */
[----:B------:R0:W-:Y:S01]  /*64f0*/  STG.E.U16 [R2.64], R0 ;  /* 0x0000000002007986 */ /* 0x0001e2000c101524 */
[----:B------:R-:W-:Y:S05]  /*6500*/  BRA `(.L_x_4131) ;  /* 0x00000c5000007947 */ /* 0x000fea0003800000 */
.L_x_4134:
        /* <DEDUP_REMOVED lines=10> */
.L_x_4137:
[----:B------:R-:W-:-:S04]  /*65b0*/  PRMT R26, RZ, 0x5410, R26 ;  /* 0x00005410ff1a7816 */ /* 0x000fc8000000001a */
[----:B------:R-:W-:-:S04]  /*65c0*/  F2FP.PACK_AB R5, RZ, R26 ;  /* 0x0000001aff05723e */ /* 0x000fc800000000ff */
[----:B------:R-:W-:-:S05]  /*65d0*/  PRMT R5, R5, 0x5410, RZ ;  /* 0x0000541005057816 */ /* 0x000fca00000000ff */
[----:B------:R0:W-:Y:S01]  /*65e0*/  STG.E [R2.64], R5 ;  /* 0x0000000502007986 */ /* 0x0001e2000c101924 */
[----:B------:R-:W-:Y:S05]  /*65f0*/  BRA `(.L_x_4131) ;  /* 0x00000b6000007947 */ /* 0x000fea0003800000 */
.L_x_4136:
[----:B------:R-:W-:-:S05]  /*6600*/  PRMT R4, RZ, 0x5410, R26 ;  /* 0x00005410ff047816 */ /* 0x000fca000000001a */
[----:B------:R-:W-:-:S06]  /*6610*/  FMUL.FTZ R4, R4, 1 ;  /* 0x3f80000004047820 */ /* 0x000fcc0000410000 */
[----:B------:R-:W0:Y:S02]  /*6620*/  F2F.F64.F32 R4, R4 ;  /* 0x0000000400047310 */ /* 0x000e240000201800 */
[----:B0-----:R0:W-:Y:S01]  /*6630*/  STG.E.64 [R2.64], R4 ;  /* 0x0000000402007986 */ /* 0x0011e2000c101b24 */
[----:B------:R-:W-:Y:S05]  /*6640*/  BRA `(.L_x_4131) ;  /* 0x00000b1000007947 */ /* 0x000fea0003800000 */
.L_x_4126:
        /* <DEDUP_REMOVED lines=13> */
.L_x_4140:
[----:B------:R-:W-:Y:S01]  /*6720*/  PRMT R26, RZ, 0x5410, R26 ;  /* 0x00005410ff1a7816 */ /* 0x000fe2000000001a */
[----:B------:R-:W-:-:S04]  /*6730*/  CS2R R6, SRZ ;  /* 0x0000000000067805 */ /* 0x000fc8000001ff00 */
[----:B------:R-:W-:-:S06]  /*6740*/  FMUL.FTZ R4, R26, 1 ;  /* 0x3f8000001a047820 */ /* 0x000fcc0000410000 */
[----:B------:R-:W0:Y:S02]  /*6750*/  F2F.F64.F32 R4, R4 ;  /* 0x0000000400047310 */ /* 0x000e240000201800 */
[----:B0-----:R0:W-:Y:S01]  /*6760*/  STG.E.128 [R2.64], R4 ;  /* 0x0000000402007986 */ /* 0x0011e2000c101d24 */
[----:B------:R-:W-:Y:S05]  /*6770*/  BRA `(.L_x_4131) ;  /* 0x000009e000007947 */ /* 0x000fea0003800000 */
.L_x_4139:
        /* <DEDUP_REMOVED lines=21> */
.L_x_4144:
[----:B------:R-:W-:Y:S05]  /*68d0*/  BSYNC B0 ;  /* 0x0000000000007941 */ /* 0x000fea0003800000 */
.L_x_4143:
[----:B------:R-:W-:-:S05]  /*68e0*/  LOP3.LUT R5, R0, R5, RZ, 0xfc, !PT ;  /* 0x0000000500057212 */ /* 0x000fca00078efcff */
[----:B------:R0:W-:Y:S01]  /*68f0*/  STG.E.U8 [R2.64], R5 ;  /* 0x0000000502007986 */ /* 0x0001e2000c101124 */
[----:B------:R-:W-:Y:S05]  /*6900*/  BRA `(.L_x_4131) ;  /* 0x0000085000007947 */ /* 0x000fea0003800000 */
.L_x_4142:
        /* <DEDUP_REMOVED lines=13> */
.L_x_4146:
[----:B------:R-:W-:Y:S01]  /*69e0*/  IMAD.MOV.U32 R0, RZ, RZ, 0x7f ;  /* 0x0000007fff007424 */ /* 0x000fe200078e00ff */
[----:B------:R-:W-:-:S04]  /*69f0*/  ISETP.GT.U32.AND P0, PT, R4, 0x7f800000, PT ;  /* 0x7f8000000400780c */ /* 0x000fc80003f04070 */
[----:B------:R-:W-:-:S04]  /*6a00*/  SEL R0, R0, 0x7c, P0 ;  /* 0x0000007c00007807 */ /* 0x000fc80000000000 */
.L_x_4147:
[----:B------:R-:W-:Y:S05]  /*6a10*/  BSYNC B0 ;  /* 0x0000000000007941 */ /* 0x000fea0003800000 */
.L_x_4145:
[----:B------:R-:W-:-:S04]  /*6a20*/  LOP3.LUT R4, R5, 0x80000000, RZ, 0xc0, !PT ;  /* 0x8000000005047812 */ /* 0x000fc800078ec0ff */
[----:B------:R-:W-:-:S04]  /*6a30*/  SHF.R.U32.HI R5, RZ, 0x18, R4 ;  /* 0x00000018ff057819 */ /* 0x000fc80000011604 */
[----:B------:R-:W-:-:S05]  /*6a40*/  LOP3.LUT R5, R0, R5, RZ, 0xfc, !PT ;  /* 0x0000000500057212 */ /* 0x000fca00078efcff */
[----:B------:R0:W-:Y:S01]  /*6a50*/  STG.E.U8 [R2.64], R5 ;  /* 0x0000000502007986 */ /* 0x0001e2000c101124 */
[----:B------:R-:W-:Y:S05]  /*6a60*/  BRA `(.L_x_4131) ;  /* 0x000006f000007947 */ /* 0x000fea0003800000 */
.L_x_4141:
[----:B------:R0:W-:Y:S01]  /*6a70*/  STG.E.U16 [R2.64], R26 ;  /* 0x0000001a02007986 */ /* 0x0001e2000c101524 */
[----:B------:R-:W-:Y:S05]  /*6a80*/  BRA `(.L_x_4131) ;  /* 0x000006d000007947 */ /* 0x000fea0003800000 */
.L_x_4138:
        /* <DEDUP_REMOVED lines=12> */
.L_x_4150:
        /* <DEDUP_REMOVED lines=17> */
.L_x_4153:
[----:B------:R-:W-:-:S04]  /*6c60*/  LOP3.LUT R0, R7, 0x80000000, RZ, 0xc0, !PT ;  /* 0x8000000007007812 */ /* 0x000fc800078ec0ff */
[----:B------:R-:W-:-:S04]  /*6c70*/  SHF.R.U32.HI R5, RZ, 0x18, R0 ;  /* 0x00000018ff057819 */ /* 0x000fc80000011600 */
[----:B------:R-:W-:-:S04]  /*6c80*/  LOP3.LUT R4, R4, R5, RZ, 0xfc, !PT ;  /* 0x0000000504047212 */ /* 0x000fc800078efcff */
[----:B------:R-:W-:Y:S02]  /*6c90*/  PRMT R0, R4, 0x7610, R0 ;  /* 0x0000761004007816 */ /* 0x000fe40000000000 */
.L_x_4152:
[----:B------:R-:W-:Y:S05]  /*6ca0*/  BSYNC B0 ;  /* 0x0000000000007941 */ /* 0x000fea0003800000 */
.L_x_4151:
[----:B------:R0:W-:Y:S01]  /*6cb0*/  STG.E.U8 [R2.64], R0 ;  /* 0x0000000002007986 */ /* 0x0001e2000c101124 */
[----:B------:R-:W-:Y:S05]  /*6cc0*/  BRA `(.L_x_4131) ;  /* 0x0000049000007947 */ /* 0x000fea0003800000 */
.L_x_4149:
        /* <DEDUP_REMOVED lines=17> */
.L_x_4156:
[----:B------:R-:W-:-:S04]  /*6de0*/  LOP3.LUT R0, R7, 0x80000000, RZ, 0xc0, !PT ;  /* 0x8000000007007812 */ /* 0x000fc800078ec0ff */
[----:B------:R-:W-:-:S04]  /*6df0*/  SHF.R.U32.HI R5, RZ, 0x18, R0 ;  /* 0x00000018ff057819 */ /* 0x000fc80000011600 */
[----:B------:R-:W-:-:S04]  /*6e00*/  LOP3.LUT R4, R4, R5, RZ, 0xfc, !PT ;  /* 0x0000000504047212 */ /* 0x000fc800078efcff */
[----:B------:R-:W-:Y:S02]  /*6e10*/  PRMT R0, R4, 0x7610, R0 ;  /* 0x0000761004007816 */ /* 0x000fe40000000000 */
.L_x_4155:
[----:B------:R-:W-:Y:S05]  /*6e20*/  BSYNC B0 ;  /* 0x0000000000007941 */ /* 0x000fea0003800000 */
.L_x_4154:
[----:B------:R0:W-:Y:S01]  /*6e30*/  STG.E.U8 [R2.64], R0 ;  /* 0x0000000002007986 */ /* 0x0001e2000c101124 */
[----:B------:R-:W-:Y:S05]  /*6e40*/  BRA `(.L_x_4131) ;  /* 0x0000031000007947 */ /* 0x000fea0003800000 */
.L_x_4148:
        /* <DEDUP_REMOVED lines=22> */
.L_x_4130:
        /* <DEDUP_REMOVED lines=20> */
.L_x_4158:
[----:B------:R-:W-:-:S06]  /*70f0*/  PRMT R4, RZ, 0x5410, R26 ;  /* 0x00005410ff047816 */ /* 0x000fcc000000001a */
[----:B------:R-:W0:Y:S02]  /*7100*/  F2I.U64.TRUNC R4, R4 ;  /* 0x0000000400047311 */ /* 0x000e24000020d800 */
[----:B0-----:R0:W-:Y:S01]  /*7110*/  STG.E.64 [R2.64], R4 ;  /* 0x0000000402007986 */ /* 0x0011e2000c101b24 */
[----:B------:R-:W-:Y:S05]  /*7120*/  BRA `(.L_x_4131) ;  /* 0x0000003000007947 */ /* 0x000fea0003800000 */
.L_x_4157:
[----:B------:R-:W-:-:S04]  /*7130*/  PRMT R26, RZ, 0x5410, R26 ;  /* 0x00005410ff1a7816 */ /* 0x000fc8000000001a */
[----:B------:R-:W0:Y:S02]  /*7140*/  F2I.FTZ.U32.TRUNC.NTZ R5, R26 ;  /* 0x0000001a00057305 */ /* 0x000e24000021f000 */
[----:B0-----:R0:W-:Y:S02]  /*7150*/  STG.E [R2.64], R5 ;  /* 0x0000000502007986 */ /* 0x0011e4000c101924 */
.L_x_4131:
        /* <DEDUP_REMOVED lines=23> */
.L_x_4162:
[----:B------:R-:W-:-:S06]  /*72d0*/  PRMT R5, RZ, 0x5410, R22 ;  /* 0x00005410ff057816 */ /* 0x000fcc0000000016 */
[----:B------:R-:W0:Y:S02]  /*72e0*/  F2I.S64.TRUNC R4, R5 ;  /* 0x0000000500047311 */ /* 0x000e24000020d900 */
[----:B0-----:R0:W-:Y:S01]  /*72f0*/  STG.E.U8 [R2.64], R4 ;  /* 0x0000000402007986 */ /* 0x0011e2000c101124 */
[----:B------:R-:W-:Y:S05]  /*7300*/  BRA `(.L_x_4164) ;  /* 0x00000e4000007947 */ /* 0x000fea0003800000 */
.L_x_4161:
        /* <DEDUP_REMOVED lines=10> */
.L_x_4166:
[----:B------:R-:W-:-:S04]  /*73b0*/  PRMT R22, RZ, 0x5410, R22 ;  /* 0x00005410ff167816 */ /* 0x000fc80000000016 */
[----:B------:R-:W0:Y:S02]  /*73c0*/  F2I.FTZ.TRUNC.NTZ R5, R22 ;  /* 0x0000001600057305 */ /* 0x000e24000021f100 */
[----:B0-----:R0:W-:Y:S01]  /*73d0*/  STG.E [R2.64], R5 ;  /* 0x0000000502007986 */ /* 0x0011e2000c101924 */
[----:B------:R-:W-:Y:S05]  /*73e0*/  BRA `(.L_x_4164) ;  /* 0x00000d6000007947 */ /* 0x000fea0003800000 */
.L_x_4165:
[----:B------:R-:W-:-:S04]  /*73f0*/  PRMT R22, RZ, 0x5410, R22 ;  /* 0x00005410ff167816 */ /* 0x000fc80000000016 */
[----:B------:R-:W0:Y:S02]  /*7400*/  F2I.FTZ.TRUNC.NTZ R5, R22 ;  /* 0x0000001600057305 */ /* 0x000e24000021f100 */
[----:B0-----:R0:W-:Y:S01]  /*7410*/  STG.E.U16 [R2.64], R5 ;  /* 0x0000000502007986 */ /* 0x0011e2000c101524 */
[----:B------:R-:W-:Y:S05]  /*7420*/  BRA `(.L_x_4164) ;  /* 0x00000d2000007947 */ /* 0x000fea0003800000 */
.L_x_4160:
        /* <DEDUP_REMOVED lines=9> */
.L_x_4168:
[----:B------:R-:W-:-:S04]  /*74c0*/  PRMT R0, RZ, 0x5410, R22 ;  /* 0x00005410ff007816 */ /* 0x000fc80000000016 */
[----:B------:R-:W-:-:S05]  /*74d0*/  F2FP.PACK_AB R0, RZ, R0 ;  /* 0x00000000ff00723e */ /* 0x000fca00000000ff */
[----:B------:R0:W-:Y:S01]  /*74e0*/  STG.E.U16 [R2.64], R0 ;  /* 0x0000000002007986 */ /* 0x0001e2000c101524 */
[----:B------:R-:W-:Y:S05]  /*74f0*/  BRA `(.L_x_4164) ;  /* 0x00000c5000007947 */ /* 0x000fea0003800000 */
.L_x_4167:
        /* <DEDUP_REMOVED lines=10> */
.L_x_4170:
[----:B------:R-:W-:-:S04]  /*75a0*/  PRMT R22, RZ, 0x5410, R22 ;  /* 0x00005410ff167816 */ /* 0x000fc80000000016 */
[----:B------:R-:W-:-:S04]  /*75b0*/  F2FP.PACK_AB R5, RZ, R22 ;  /* 0x00000016ff05723e */ /* 0x000fc800000000ff */
[----:B------:R-:W-:-:S05]  /*75c0*/  PRMT R5, R5, 0x5410, RZ ;  /* 0x0000541005057816 */ /* 0x000fca00000000ff */
[----:B------:R0:W-:Y:S01]  /*75d0*/  STG.E [R2.64], R5 ;  /* 0x0000000502007986 */ /* 0x0001e2000c101924 */
[----:B------:R-:W-:Y:S05]  /*75e0*/  BRA `(.L_x_4164) ;  /* 0x00000b6000007947 */ /* 0x000fea0003800000 */
.L_x_4169:
[----:B------:R-:W-:-:S05]  /*75f0*/  PRMT R4, RZ, 0x5410, R22 ;  /* 0x00005410ff047816 */ /* 0x000fca0000000016 */
[----:B------:R-:W-:-:S06]  /*7600*/  FMUL.FTZ R4, R4, 1 ;  /* 0x3f80000004047820 */ /* 0x000fcc0000410000 */
[----:B------:R-:W0:Y:S02]  /*7610*/  F2F.F64.F32 R4, R4 ;  /* 0x0000000400047310 */ /* 0x000e240000201800 */
[----:B0-----:R0:W-:Y:S01]  /*7620*/  STG.E.64 [R2.64], R4 ;  /* 0x0000000402007986 */ /* 0x0011e2000c101b24 */
[----:B------:R-:W-:Y:S05]  /*7630*/  BRA `(.L_x_4164) ;  /* 0x00000b1000007947 */ /* 0x000fea0003800000 */
.L_x_4159:
        /* <DEDUP_REMOVED lines=13> */
.L_x_4173:
[----:B------:R-:W-:Y:S01]  /*7710*/  PRMT R22, RZ, 0x5410, R22 ;  /* 0x00005410ff167816 */ /* 0x000fe20000000016 */
[----:B------:R-:W-:-:S04]  /*7720*/  CS2R R6, SRZ ;  /* 0x0000000000067805 */ /* 0x000fc8000001ff00 */
[----:B------:R-:W-:-:S06]  /*7730*/  FMUL.FTZ R4, R22, 1 ;  /* 0x3f80000016047820 */ /* 0x000fcc0000410000 */
[----:B------:R-:W0:Y:S02]  /*7740*/  F2F.F64.F32 R4, R4 ;  /* 0x0000000400047310 */ /* 0x000e240000201800 */
[----:B0-----:R0:W-:Y:S01]  /*7750*/  STG.E.128 [R2.64], R4 ;  /* 0x0000000402007986 */ /* 0x0011e2000c101d24 */
[----:B------:R-:W-:Y:S05]  /*7760*/  BRA `(.L_x_4164) ;  /* 0x000009e000007947 */ /* 0x000fea0003800000 */
.L_x_4172:
        /* <DEDUP_REMOVED lines=21> */
.L_x_4177:
[----:B------:R-:W-:Y:S05]  /*78c0*/  BSYNC B0 ;  /* 0x0000000000007941 */ /* 0x000fea0003800000 */
.L_x_4176:
[----:B------:R-:W-:-:S05]  /*78d0*/  LOP3.LUT R5, R0, R5, RZ, 0xfc, !PT ;  /* 0x0000000500057212 */ /* 0x000fca00078efcff */
[----:B------:R0:W-:Y:S01]  /*78e0*/  STG.E.U8 [R2.64], R5 ;  /* 0x0000000502007986 */ /* 0x0001e2000c101124 */
[----:B------:R-:W-:Y:S05]  /*78f0*/  BRA `(.L_x_4164) ;  /* 0x0000085000007947 */ /* 0x000fea0003800000 */
.L_x_4175:
        /* <DEDUP_REMOVED lines=13> */
.L_x_4179:
[----:B------:R-:W-:Y:S01]  /*79d0*/  IMAD.MOV.U32 R0, RZ, RZ, 0x7f ;  /* 0x0000007fff007424 */ /* 0x000fe200078e00ff */
[----:B------:R-:W-:-:S04]  /*79e0*/  ISETP.GT.U32.AND P0, PT, R4, 0x7f800000, PT ;  /* 0x7f8000000400780c */ /* 0x000fc80003f04070 */
[----:B------:R-:W-:-:S04]  /*79f0*/  SEL R0, R0, 0x7c, P0 ;  /* 0x0000007c00007807 */ /* 0x000fc80000000000 */
.L_x_4180:
[----:B------:R-:W-:Y:S05]  /*7a00*/  BSYNC B0 ;  /* 0x0000000000007941 */ /* 0x000fea0003800000 */
.L_x_4178:
[----:B------:R-:W-:-:S04]  /*7a10*/  LOP3.LUT R4, R5, 0x80000000, RZ, 0xc0, !PT ;  /* 0x8000000005047812 */ /* 0x000fc800078ec0ff */
[----:B------:R-:W-:-:S04]  /*7a20*/  SHF.R.U32.HI R5, RZ, 0x18, R4 ;  /* 0x00000018ff057819 */ /* 0x000fc80000011604 */
[----:B------:R-:W-:-:S05]  /*7a30*/  LOP3.LUT R5, R0, R5, RZ, 0xfc, !PT ;  /* 0x0000000500057212 */ /* 0x000fca00078efcff */
[----:B------:R0:W-:Y:S01]  /*7a40*/  STG.E.U8 [R2.64], R5 ;  /* 0x0000000502007986 */ /* 0x0001e2000c101124 */
[----:B------:R-:W-:Y:S05]  /*7a50*/  BRA `(.L_x_4164) ;  /* 0x000006f000007947 */ /* 0x000fea0003800000 */
.L_x_4174:
[----:B------:R0:W-:Y:S01]  /*7a60*/  STG.E.U16 [R2.64], R22 ;  /* 0x0000001602007986 */ /* 0x0001e2000c101524 */
[----:B------:R-:W-:Y:S05]  /*7a70*/  BRA `(.L_x_4164) ;  /* 0x000006d000007947 */ /* 0x000fea0003800000 */
.L_x_4171:
        /* <DEDUP_REMOVED lines=12> */
.L_x_4183:
        /* <DEDUP_REMOVED lines=17> */
.L_x_4186:
[----:B------:R-:W-:-:S04]  /*7c50*/  LOP3.LUT R0, R7, 0x80000000, RZ, 0xc0, !PT ;  /* 0x8000000007007812 */ /* 0x000fc800078ec0ff */
[----:B------:R-:W-:-:S04]  /*7c60*/  SHF.R.U32.HI R5, RZ, 0x18, R0 ;  /* 0x00000018ff057819 */ /* 0x000fc80000011600 */
[----:B------:R-:W-:-:S04]  /*7c70*/  LOP3.LUT R4, R4, R5, RZ, 0xfc, !PT ;  /* 0x0000000504047212 */ /* 0x000fc800078efcff */
[----:B------:R-:W-:Y:S02]  /*7c80*/  PRMT R0, R4, 0x7610, R0 ;  /* 0x0000761004007816 */ /* 0x000fe40000000000 */
.L_x_4185:
[----:B------:R-:W-:Y:S05]  /*7c90*/  BSYNC B0 ;  /* 0x0000000000007941 */ /* 0x000fea0003800000 */
.L_x_4184:
[----:B------:R0:W-:Y:S01]  /*7ca0*/  STG.E.U8 [R2.64], R0 ;  /* 0x0000000002007986 */ /* 0x0001e2000c101124 */
[----:B------:R-:W-:Y:S05]  /*7cb0*/  BRA `(.L_x_4164) ;  /* 0x0000049000007947 */ /* 0x000fea0003800000 */
.L_x_4182:
        /* <DEDUP_REMOVED lines=17> */
.L_x_4189:
[----:B------:R-:W-:-:S04]  /*7dd0*/  LOP3.LUT R0, R7, 0x80000000, RZ, 0xc0, !PT ;  /* 0x8000000007007812 */ /* 0x000fc800078ec0ff */
[----:B------:R-:W-:-:S04]  /*7de0*/  SHF.R.U32.HI R5, RZ, 0x18, R0 ;  /* 0x00000018ff057819 */ /* 0x000fc80000011600 */
[----:B------:R-:W-:-:S04]  /*7df0*/  LOP3.LUT R4, R4, R5, RZ, 0xfc, !PT ;  /* 0x0000000504047212 */ /* 0x000fc800078efcff */
[----:B------:R-:W-:Y:S02]  /*7e00*/  PRMT R0, R4, 0x7610, R0 ;  /* 0x0000761004007816 */ /* 0x000fe40000000000 */
.L_x_4188:
[----:B------:R-:W-:Y:S05]  /*7e10*/  BSYNC B0 ;  /* 0x0000000000007941 */ /* 0x000fea0003800000 */
.L_x_4187:
[----:B------:R0:W-:Y:S01]  /*7e20*/  STG.E.U8 [R2.64], R0 ;  /* 0x0000000002007986 */ /* 0x0001e2000c101124 */
[----:B------:R-:W-:Y:S05]  /*7e30*/  BRA `(.L_x_4164) ;  /* 0x0000031000007947 */ /* 0x000fea0003800000 */
.L_x_4181:
        /* <DEDUP_REMOVED lines=22> */
.L_x_4163:
        /* <DEDUP_REMOVED lines=20> */
.L_x_4191:
[----:B------:R-:W-:-:S06]  /*80e0*/  PRMT R4, RZ, 0x5410, R22 ;  /* 0x00005410ff047816 */ /* 0x000fcc0000000016 */
[----:B------:R-:W0:Y:S02]  /*80f0*/  F2I.U64.TRUNC R4, R4 ;  /* 0x0000000400047311 */ /* 0x000e24000020d800 */
[----:B0-----:R0:W-:Y:S01]  /*8100*/  STG.E.64 [R2.64], R4 ;  /* 0x0000000402007986 */ /* 0x0011e2000c101b24 */
[----:B------:R-:W-:Y:S05]  /*8110*/  BRA `(.L_x_4164) ;  /* 0x0000003000007947 */ /* 0x000fea0003800000 */
.L_x_4190:
[----:B------:R-:W-:-:S04]  /*8120*/  PRMT R22, RZ, 0x5410, R22 ;  /* 0x00005410ff167816 */ /* 0x000fc80000000016 */
[----:B------:R-:W0:Y:S02]  /*8130*/  F2I.FTZ.U32.TRUNC.NTZ R5, R22 ;  /* 0x0000001600057305 */ /* 0x000e24000021f000 */
[----:B0-----:R0:W-:Y:S02]  /*8140*/  STG.E [R2.64], R5 ;  /* 0x0000000502007986 */ /* 0x0011e4000c101924 */
.L_x_4164:
[----:B------:R-:W-:Y:S02]  /*8150*/  IADD3 R19, R19, 0x80, RZ ;  /* 0x0000008013137810 */ /* 0x000fe40007ffe0ff */
.L_x_4125:
[----:B------:R-:W-:Y:S05]  /*8160*/  BSYNC B6 ;  /* 0x0000000000067941 */ /* 0x000fea0003800000 */
.L_x_4124:
[----:B------:R-:W-:-:S13]  /*8170*/  ISETP.GE.AND P0, PT, R19, R17, PT ;  /* 0x000000111300720c */ /* 0x000fda0003f06270 */
[----:B------:R-:W-:Y:S05]  /*8180*/  @P0 EXIT ;  /* 0x000000000000094d */ /* 0x000fea0003800000 */
        /* <DEDUP_REMOVED lines=19> */
.L_x_4195:
[----:B------:R-:W-:-:S06]  /*82c0*/  PRMT R5, RZ, 0x5410, R23 ;  /* 0x00005410ff057816 */ /* 0x000fcc0000000017 */
[----:B------:R-:W0:Y:S02]  /*82d0*/  F2I.S64.TRUNC R4, R5 ;  /* 0x0000000500047311 */ /* 0x000e24000020d900 */
[----:B0-----:R-:W-:Y:S01]  /*82e0*/  STG.E.U8 [R2.64], R4 ;  /* 0x0000000402007986 */ /* 0x001fe2000c101124 */
[----:B------:R-:W-:Y:S05]  /*82f0*/  EXIT ;  /* 0x000000000000794d */ /* 0x000fea0003800000 */
.L_x_4194:
        /* <DEDUP_REMOVED lines=10> */
.L_x_4198:
[----:B------:R-:W-:-:S06]  /*83a0*/  PRMT R23, RZ, 0x5410, R23 ;  /* 0x00005410ff177816 */ /* 0x000fcc0000000017 */
[----:B------:R-:W0:Y:S02]  /*83b0*/  F2I.FTZ.TRUNC.NTZ R23, R23 ;  /* 0x0000001700177305 */ /* 0x000e24000021f100 */
[----:B0-----:R-:W-:Y:S01]  /*83c0*/  STG.E [R2.64], R23 ;  /* 0x0000001702007986 */ /* 0x001fe2000c101924 */
[----:B------:R-:W-:Y:S05]  /*83d0*/  EXIT ;  /* 0x000000000000794d */ /* 0x000fea0003800000 */
.L_x_4197:
[----:B------:R-:W-:-:S06]  /*83e0*/  PRMT R23, RZ, 0x5410, R23 ;  /* 0x00005410ff177816 */ /* 0x000fcc0000000017 */
[----:B------:R-:W0:Y:S02]  /*83f0*/  F2I.FTZ.TRUNC.NTZ R23, R23 ;  /* 0x0000001700177305 */ /* 0x000e24000021f100 */
[----:B0-----:R-:W-:Y:S01]  /*8400*/  STG.E.U16 [R2.64], R23 ;  /* 0x0000001702007986 */ /* 0x001fe2000c101524 */
[----:B------:R-:W-:Y:S05]  /*8410*/  EXIT ;  /* 0x000000000000794d */ /* 0x000fea0003800000 */
.L_x_4193:
        /* <DEDUP_REMOVED lines=9> */
.L_x_4200:
[----:B------:R-:W-:-:S04]  /*84b0*/  PRMT R0, RZ, 0x5410, R23 ;  /* 0x00005410ff007816 */ /* 0x000fc80000000017 */
[----:B------:R-:W-:-:S05]  /*84c0*/  F2FP.PACK_AB R0, RZ, R0 ;  /* 0x00000000ff00723e */ /* 0x000fca00000000ff */
[----:B------:R-:W-:Y:S01]  /*84d0*/  STG.E.U16 [R2.64], R0 ;  /* 0x0000000002007986 */ /* 0x000fe2000c101524 */
[----:B------:R-:W-:Y:S05]  /*84e0*/  EXIT ;  /* 0x000000000000794d */ /* 0x000fea0003800000 */
.L_x_4199:
        /* <DEDUP_REMOVED lines=10> */
.L_x_4202:
[----:B------:R-:W-:-:S04]  /*8590*/  PRMT R23, RZ, 0x5410, R23 ;  /* 0x00005410ff177816 */ /* 0x000fc80000000017 */
[----:B------:R-:W-:-:S04]  /*85a0*/  F2FP.PACK_AB R5, RZ, R23 ;  /* 0x00000017ff05723e */ /* 0x000fc800000000ff */
[----:B------:R-:W-:-:S05]  /*85b0*/  PRMT R5, R5, 0x5410, RZ ;  /* 0x0000541005057816 */ /* 0x000fca00000000ff */
[----:B------:R-:W-:Y:S01]  /*85c0*/  STG.E [R2.64], R5 ;  /* 0x0000000502007986 */ /* 0x000fe2000c101924 */
[----:B------:R-:W-:Y:S05]  /*85d0*/  EXIT ;  /* 0x000000000000794d */ /* 0x000fea0003800000 */
.L_x_4201:
[----:B------:R-:W-:-:S05]  /*85e0*/  PRMT R4, RZ, 0x5410, R23 ;  /* 0x00005410ff047816 */ /* 0x000fca0000000017 */
[----:B------:R-:W-:-:S06]  /*85f0*/  FMUL.FTZ R4, R4, 1 ;  /* 0x3f80000004047820 */ /* 0x000fcc0000410000 */
[----:B------:R-:W0:Y:S02]  /*8600*/  F2F.F64.F32 R4, R4 ;  /* 0x0000000400047310 */ /* 0x000e240000201800 */
[----:B0-----:R-:W-:Y:S01]  /*8610*/  STG.E.64 [R2.64], R4 ;  /* 0x0000000402007986 */ /* 0x001fe2000c101b24 */
[----:B------:R-:W-:Y:S05]  /*8620*/  EXIT ;  /* 0x000000000000794d */ /* 0x000fea0003800000 */
.L_x_4192:
        /* <DEDUP_REMOVED lines=13> */
.L_x_4205:
[----:B------:R-:W-:Y:S01]  /*8700*/  PRMT R23, RZ, 0x5410, R23 ;  /* 0x00005410ff177816 */ /* 0x000fe20000000017 */
[----:B------:R-:W-:-:S04]  /*8710*/  CS2R R6, SRZ ;  /* 0x0000000000067805 */ /* 0x000fc8000001ff00 */
[----:B------:R-:W-:-:S06]  /*8720*/  FMUL.FTZ R4, R23, 1 ;  /* 0x3f80000017047820 */ /* 0x000fcc0000410000 */
[----:B------:R-:W0:Y:S02]  /*8730*/  F2F.F64.F32 R4, R4 ;  /* 0x0000000400047310 */ /* 0x000e240000201800 */
[----:B0-----:R-:W-:Y:S01]  /*8740*/  STG.E.128 [R2.64], R4 ;  /* 0x0000000402007986 */ /* 0x001fe2000c101d24 */
[----:B------:R-:W-:Y:S05]  /*8750*/  EXIT ;  /* 0x000000000000794d */ /* 0x000fea0003800000 */
.L_x_4204:
        /* <DEDUP_REMOVED lines=21> */
.L_x_4209:
[----:B------:R-:W-:Y:S05]  /*88b0*/  BSYNC B0 ;  /* 0x0000000000007941 */ /* 0x000fea0003800000 */
.L_x_4208:
[----:B------:R-:W-:-:S05]  /*88c0*/  LOP3.LUT R5, R0, R5, RZ, 0xfc, !PT ;  /* 0x0000000500057212 */ /* 0x000fca00078efcff */
[----:B------:R-:W-:Y:S01]  /*88d0*/  STG.E.U8 [R2.64], R5 ;  /* 0x0000000502007986 */ /* 0x000fe2000c101124 */
[----:B------:R-:W-:Y:S05]  /*88e0*/  EXIT ;  /* 0x000000000000794d */ /* 0x000fea0003800000 */
.L_x_4207:
        /* <DEDUP_REMOVED lines=13> */
.L_x_4211:
[----:B------:R-:W-:Y:S01]  /*89c0*/  IMAD.MOV.U32 R0, RZ, RZ, 0x7f ;  /* 0x0000007fff007424 */ /* 0x000fe200078e00ff */
[----:B------:R-:W-:-:S04]  /*89d0*/  ISETP.GT.U32.AND P0, PT, R4, 0x7f800000, PT ;  /* 0x7f8000000400780c */ /* 0x000fc80003f04070 */
[----:B------:R-:W-:-:S04]  /*89e0*/  SEL R0, R0, 0x7c, P0 ;  /* 0x0000007c00007807 */ /* 0x000fc80000000000 */
.L_x_4212:
[----:B------:R-:W-:Y:S05]  /*89f0*/  BSYNC B0 ;  /* 0x0000000000007941 */ /* 0x000fea0003800000 */
.L_x_4210:
[----:B------:R-:W-:-:S04]  /*8a00*/  LOP3.LUT R4, R23, 0x80000000, RZ, 0xc0, !PT ;  /* 0x8000000017047812 */ /* 0x000fc800078ec0ff */
[----:B------:R-:W-:-:S04]  /*8a10*/  SHF.R.U32.HI R5, RZ, 0x18, R4 ;  /* 0x00000018ff057819 */ /* 0x000fc80000011604 */
[----:B------:R-:W-:-:S05]  /*8a20*/  LOP3.LUT R5, R0, R5, RZ, 0xfc, !PT ;  /* 0x0000000500057212 */ /* 0x000fca00078efcff */
[----:B------:R-:W-:Y:S01]  /*8a30*/  STG.E.U8 [R2.64], R5 ;  /* 0x0000000502007986 */ /* 0x000fe2000c101124 */
[----:B------:R-:W-:Y:S05]  /*8a40*/  EXIT ;  /* 0x000000000000794d */ /* 0x000fea0003800000 */
.L_x_4206:
[----:B------:R-:W-:Y:S01]  /*8a50*/  STG.E.U16 [R2.64], R23 ;  /* 0x0000001702007986 */ /* 0x000fe2000c101524 */
[----:B------:R-:W-:Y:S05]  /*8a60*/  EXIT ;  /* 0x000000000000794d */ /* 0x000fea0003800000 */
.L_x_4203:
        /* <DEDUP_REMOVED lines=12> */
.L_x_4215:
        /* <DEDUP_REMOVED lines=17> */
.L_x_4218:
[----:B------:R-:W-:-:S04]  /*8c40*/  LOP3.LUT R0, R23, 0x80000000, RZ, 0xc0, !PT ;  /* 0x8000000017007812 */ /* 0x000fc800078ec0ff */
[----:B------:R-:W-:-:S04]  /*8c50*/  SHF.R.U32.HI R5, RZ, 0x18, R0 ;  /* 0x00000018ff057819 */ /* 0x000fc80000011600 */
[----:B------:R-:W-:-:S04]  /*8c60*/  LOP3.LUT R4, R4, R5, RZ, 0xfc, !PT ;  /* 0x0000000504047212 */ /* 0x000fc800078efcff */
[----:B------:R-:W-:Y:S02]  /*8c70*/  PRMT R0, R4, 0x7610, R0 ;  /* 0x0000761004007816 */ /* 0x000fe40000000000 */
.L_x_4217:
[----:B------:R-:W-:Y:S05]  /*8c80*/  BSYNC B0 ;  /* 0x0000000000007941 */ /* 0x000fea0003800000 */
.L_x_4216:
[----:B------:R-:W-:Y:S01]  /*8c90*/  STG.E.U8 [R2.64], R0 ;  /* 0x0000000002007986 */ /* 0x000fe2000c101124 */
[----:B------:R-:W-:Y:S05]  /*8ca0*/  EXIT ;  /* 0x000000000000794d */ /* 0x000fea0003800000 */
.L_x_4214:
        /* <DEDUP_REMOVED lines=17> */
.L_x_4221:
[----:B------:R-:W-:-:S04]  /*8dc0*/  LOP3.LUT R0, R23, 0x80000000, RZ, 0xc0, !PT ;  /* 0x8000000017007812 */ /* 0x000fc800078ec0ff */
[----:B------:R-:W-:-:S04]  /*8dd0*/  SHF.R.U32.HI R5, RZ, 0x18, R0 ;  /* 0x00000018ff057819 */ /* 0x000fc80000011600 */
[----:B------:R-:W-:-:S04]  /*8de0*/  LOP3.LUT R4, R4, R5, RZ, 0xfc, !PT ;  /* 0x0000000504047212 */ /* 0x000fc800078efcff */
[----:B------:R-:W-:Y:S02]  /*8df0*/  PRMT R0, R4, 0x7610, R0 ;  /* 0x0000761004007816 */ /* 0x000fe40000000000 */
.L_x_4220:
[----:B------:R-:W-:Y:S05]  /*8e00*/  BSYNC B0 ;  /* 0x0000000000007941 */ /* 0x000fea0003800000 */
.L_x_4219:
[----:B------:R-:W-:Y:S01]  /*8e10*/  STG.E.U8 [R2.64], R0 ;  /* 0x0000000002007986 */ /* 0x000fe2000c101124 */
[----:B------:R-:W-:Y:S05]  /*8e20*/  EXIT ;  /* 0x000000000000794d */ /* 0x000fea0003800000 */
.L_x_4213:
        /* <DEDUP_REMOVED lines=22> */
.L_x_4196:
        /* <DEDUP_REMOVED lines=20> */
.L_x_4223:
[----:B------:R-:W-:-:S06]  /*90d0*/  PRMT R4, RZ, 0x5410, R23 ;  /* 0x00005410ff047816 */ /* 0x000fcc0000000017 */
[----:B------:R-:W0:Y:S02]  /*90e0*/  F2I.U64.TRUNC R4, R4 ;  /* 0x0000000400047311 */ /* 0x000e24000020d800 */
[----:B0-----:R-:W-:Y:S01]  /*90f0*/  STG.E.64 [R2.64], R4 ;  /* 0x0000000402007986 */ /* 0x001fe2000c101b24 */
[----:B------:R-:W-:Y:S05]  /*9100*/  EXIT ;  /* 0x000000000000794d */ /* 0x000fea0003800000 */
.L_x_4222:
[----:B------:R-:W-:-:S06]  /*9110*/  PRMT R23, RZ, 0x5410, R23 ;  /* 0x00005410ff177816 */ /* 0x000fcc0000000017 */
[----:B------:R-:W0:Y:S02]  /*9120*/  F2I.FTZ.U32.TRUNC.NTZ R23, R23 ;  /* 0x0000001700177305 */ /* 0x000e24000021f000 */
[----:B0-----:R-:W-:Y:S01]  /*9130*/  STG.E [R2.64], R23 ;  /* 0x0000001702007986 */ /* 0x001fe2000c101924 */
[----:B------:R-:W-:Y:S05]  /*9140*/  EXIT ;  /* 0x000000000000794d */ /* 0x000fea0003800000 */
.L_x_4224:
        /* <DEDUP_REMOVED lines=11> */
.L_x_7121:


//--------------------- .text._ZN2at6native18elementwise_kernelILi128ELi4EZNS0_22gpu_kernel_impl_nocastIZZZNS0_65_GLOBAL__N__cd49fe81_27_ActivationSoftplusKernel_cu_9e10b42f_309415softplus_kernelERNS_18TensorIteratorBaseERKN3c106ScalarES9_ENKUlvE_clEvENKUlvE2_clEvEUlNS6_8BFloat16EE_EEvS5_RKT_EUliE_EEviT1_ --------------------------
	.section	.text._ZN2at6native18elementwise_kernelILi128ELi4EZNS0_22gpu_kernel_impl_nocastIZZZNS0_65_GLOBAL__N__cd49fe81_27_ActivationSoftplusKernel_cu_9e10b42f_309415softplus_kernelERNS_18TensorIteratorBaseERKN3c106ScalarES9_ENKUlvE_clEvENKUlvE2_clEvEUlNS6_8BFloat16EE_EEvS5_RKT_EUliE_EEviT1_,"ax",@progbits
	.sectioninfo	@"SHI_REGISTERS=13"
	.align	128
        .global         _ZN2at6native18elementwise_kernelILi128ELi4EZNS0_22gpu_kernel_impl_nocastIZZZNS0_65_GLOBAL__N__cd49fe81_27_ActivationSoftplusKernel_cu_9e10b42f_309415softplus_kernelERNS_18TensorIteratorBaseERKN3c106ScalarES9_ENKUlvE_clEvENKUlvE2_clEvEUlNS6_8BFloat16EE_EEvS5_RKT_EUliE_EEviT1_
        .type           _ZN2at6native18elementwise_kernelILi128ELi4EZNS0_22gpu_kernel_impl_nocastIZZZNS0_65_GLOBAL__N__cd49fe81_27_ActivationSoftplusKernel_cu_9e10b42f_309415softplus_kernelERNS_18TensorIteratorBaseERKN3c106ScalarES9_ENKUlvE_clEvENKUlvE2_clEvEUlNS6_8BFloat16EE_EEvS5_RKT_EUliE_EEviT1_,@function
        .size           _ZN2at6native18elementwise_kernelILi128ELi4EZNS0_22gpu_kernel_impl_nocastIZZZNS0_65_GLOBAL__N__cd49fe81_27_ActivationSoftplusKernel_cu_9e10b42f_309415softplus_kernelERNS_18TensorIteratorBaseERKN3c106ScalarES9_ENKUlvE_clEvENKUlvE2_clEvEUlNS6_8BFloat16EE_EEvS5_RKT_EUliE_EEviT1_,(.L_x_7122 - _ZN2at6native18elementwise_kernelILi128ELi4EZNS0_22gpu_kernel_impl_nocastIZZZNS0_65_GLOBAL__N__cd49fe81_27_ActivationSoftplusKernel_cu_9e10b42f_309415softplus_kernelERNS_18TensorIteratorBaseERKN3c106ScalarES9_ENKUlvE_clEvENKUlvE2_clEvEUlNS6_8BFloat16EE_EEvS5_RKT_EUliE_EEviT1_)
        .other          _ZN2at6native18elementwise_kernelILi128ELi4EZNS0_22gpu_kernel_impl_nocastIZZZNS0_65_GLOBAL__N__cd49fe81_27_ActivationSoftplusKernel_cu_9e10b42f_309415softplus_kernelERNS_18TensorIteratorBaseERKN3c106ScalarES9_ENKUlvE_clEvENKUlvE2_clEvEUlNS6_8BFloat16EE_EEvS5_RKT_EUliE_EEviT1_,@"STO_CUDA_ENTRY STV_DEFAULT"
_ZN2at6native18elementwise_kernelILi128ELi4EZNS0_22gpu_kernel_impl_nocastIZZZNS0_65_GLOBAL__N__cd49fe81_27_ActivationSoftplusKernel_cu_9e10b42f_309415softplus_kernelERNS_18TensorIteratorBaseERKN3c106ScalarES9_ENKUlvE_clEvENKUlvE2_clEvEUlNS6_8BFloat16EE_EEvS5_RKT_EUliE_EEviT1_:
.text._ZN2at6native18elementwise_kernelILi128ELi4EZNS0_22gpu_kernel_impl_nocastIZZZNS0_65_GLOBAL__N__cd49fe81_27_ActivationSoftplusKernel_cu_9e10b42f_309415softplus_kernelERNS_18TensorIteratorBaseERKN3c106ScalarES9_ENKUlvE_clEvENKUlvE2_clEvEUlNS6_8BFloat16EE_EEvS5_RKT_EUliE_EEviT1_:
        /* <DEDUP_REMOVED lines=9> */
[----:B------:R-:W-:-:S12]  /*0090*/  CS2R R2, SRZ ;  /* 0x0000000000027805 */ /* 0x000fd8000001ff00 */
[----:B------:R-:W-:Y:S05]  /*00a0*/  @!P0 BRA `(.L_x_4227) ;  /* 0x00000e2000008947 */ /* 0x000fea0003800000 */
[----:B------:R-:W-:Y:S01]  /*00b0*/  HFMA2.MMA R2, -RZ, RZ, 0, 0 ;  /* 0x00000000ff027435 */ /* 0x000fe200000001ff */
[----:B------:R-:W-:Y:S02]  /*00c0*/  MOV R3, R0 ;  /* 0x0000000000037202 */ /* 0x000fe40000000f00 */
[----:B------:R-:W-:-:S04]  /*00d0*/  MOV R8, c[0x0][0x168] ;  /* 0x00005a0000087a02 */ /* 0x000fc80000000f00 */
[----:B------:R-:W-:-:S03]  /*00e0*/  ISETP.NE.AND P0, PT, R8, 0x1, PT ;  /* 0x000000010800780c */ /* 0x000fc60003f05270 */
[----:B------:R-:W-:-:S05]  /*00f0*/  IMAD.HI.U32 R4, R0, c[0x0][0x170], R2 ;  /* 0x00005c0000047a27 */ /* 0x000fca00078e0002 */
[----:B------:R-:W-:-:S04]  /*0100*/  SHF.R.U32.HI R5, RZ, c[0x0][0x174], R4 ;  /* 0x00005d00ff057a19 */ /* 0x000fc80000011604 */
[----:B------:R-:W-:-:S05]  /*0110*/  IADD3 R3, -R5, RZ, RZ ;  /* 0x000000ff05037210 */ /* 0x000fca0007ffe1ff */
[----:B------:R-:W-:-:S04]  /*0120*/  IMAD R9, R3, c[0x0][0x16c], R0 ;  /* 0x00005b0003097a24 */ /* 0x000fc800078e0200 */
        /* <DEDUP_REMOVED lines=9> */
[C---:B------:R-:W-:Y:S02]  /*01c0*/  IMAD R2, R4.reuse, c[0x0][0x2a0], RZ ;  /* 0x0000a80004027a24 */ /* 0x040fe400078e02ff */
[----:B------:R-:W-:Y:S02]  /*01d0*/  IMAD R3, R4, c[0x0][0x2a4], RZ ;  /* 0x0000a90004037a24 */ /* 0x000fe400078e02ff */
        /* <DEDUP_REMOVED lines=198> */
[----:B------:R-:W-:-:S05]  /*0e40*/  @P0 IMAD.HI.U32 R4, R7, c[0x0][0x290], R6 ;  /* 0x0000a40007040a27 */ /* 0x000fca00078e0006 */
[----:B------:R-:W-:Y:S01]  /*0e50*/  @P0 SHF.R.U32.HI R6, RZ, c[0x0][0x294], R4 ;  /* 0x0000a500ff060a19 */ /* 0x000fe20000011604 */
[----:B------:R-:W-:-:S03]  /*0e60*/  IMAD R4, R9, c[0x0][0x280], R5 ;  /* 0x0000a00009047a24 */ /* 0x000fc600078e0205 */
[----:B------:R-:W-:Y:S01]  /*0e70*/  @P0 IADD3 R6, -R6, RZ, RZ ;  /* 0x000000ff06060210 */ /* 0x000fe20007ffe1ff */
[C---:B------:R-:W-:Y:S02]  /*0e80*/  IMAD R2, R4.reuse, c[0x0][0x350], R2 ;  /* 0x0000d40004027a24 */ /* 0x040fe400078e0202 */
[----:B------:R-:W-:Y:S02]  /*0e90*/  IMAD R3, R4, c[0x0][0x354], R3 ;  /* 0x0000d50004037a24 */ /* 0x000fe400078e0203 */
[----:B------:R-:W-:-:S04]  /*0ea0*/  @P0 IMAD R6, R6, c[0x0][0x28c], R7 ;  /* 0x0000a30006060a24 */ /* 0x000fc800078e0207 */
[C---:B------:R-:W-:Y:S02]  /*0eb0*/  @P0 IMAD R2, R6.reuse, c[0x0][0x358], R2 ;  /* 0x0000d60006020a24 */ /* 0x040fe400078e0202 */
[----:B------:R-:W-:-:S05]  /*0ec0*/  @P0 IMAD R3, R6, c[0x0][0x35c], R3 ;  /* 0x0000d70006030a24 */ /* 0x000fca00078e0203 */
.L_x_4227:
[----:B------:R-:W-:-:S04]  /*0ed0*/  IADD3 R4, P0, R3, c[0x0][0x368], RZ ;  /* 0x0000da0003047a10 */ /* 0x000fc80007f1e0ff */
[----:B------:R-:W-:-:S05]  /*0ee0*/  IADD3.X R5, RZ, c[0x0][0x36c], RZ, P0, !PT ;  /* 0x0000db00ff057a10 */ /* 0x000fca00007fe4ff */
[----:B------:R-:W2:Y:S01]  /*0ef0*/  LDG.E.U16 R4, [R4.64] ;  /* 0x0000000404047981 */ /* 0x000ea2000c1e1500 */
[----:B------:R-:W-:Y:S01]  /*0f00*/  IADD3 R2, P1, R2, c[0x0][0x360], RZ ;  /* 0x0000d80002027a10 */ /* 0x000fe20007f3e0ff */
[----:B------:R-:W-:Y:S01]  /*0f10*/  BSSY B1, `(.L_x_4228) ;  /* 0x000002a000017945 */ /* 0x000fe20003800000 */
[----:B--2---:R-:W-:-:S05]  /*0f20*/  PRMT R4, RZ, 0x5410, R4 ;  /* 0x00005410ff047816 */ /* 0x004fca0000000004 */
[----:B------:R-:W-:-:S05]  /*0f30*/  FMUL.FTZ R3, R4, c[0x0][0x370] ;  /* 0x0000dc0004037a20 */ /* 0x000fca0000410000 */
[----:B------:R-:W-:Y:S02]  /*0f40*/  FSETP.GT.FTZ.AND P0, PT, R3, c[0x0][0x374], PT ;  /* 0x0000dd0003007a0b */ /* 0x000fe40003f14000 */
[----:B------:R-:W-:-:S11]  /*0f50*/  IADD3.X R3, RZ, c[0x0][0x364], RZ, P1, !PT ;  /* 0x0000d900ff037a10 */ /* 0x000fd60000ffe4ff */
[----:B------:R-:W-:Y:S05]  /*0f60*/  @P0 BRA `(.L_x_4229) ;  /* 0x0000024000000947 */ /* 0x000fea0003800000 */
[----:B------:R-:W-:Y:S01]  /*0f70*/  FMUL.FTZ R4, R4, c[0x0][0x370] ;  /* 0x0000dc0004047a20 */ /* 0x000fe20000410000 */
[----:B------:R-:W-:Y:S01]  /*0f80*/  HFMA2.MMA R8, -RZ, RZ, 1.625, 0 ;  /* 0x3e800000ff087435 */ /* 0x000fe200000001ff */
[----:B------:R-:W-:Y:S01]  /*0f90*/  MOV R9, 0x3d39bf78 ;  /* 0x3d39bf7800097802 */ /* 0x000fe20000000f00 */
[----:B------:R-:W-:Y:S01]  /*0fa0*/  BSSY B2, `(.L_x_4230) ;  /* 0x000001f000027945 */ /* 0x000fe20003800000 */
[----:B------:R-:W-:-:S04]  /*0fb0*/  FMUL.FTZ R4, R4, 1.4426950216293334961 ;  /* 0x3fb8aa3b04047820 */ /* 0x000fc80000410000 */
[----:B------:R-:W0:Y:S02]  /*0fc0*/  MUFU.EX2 R10, R4 ;  /* 0x00000004000a7308 */ /* 0x000e240000000800 */
[C---:B0-----:R-:W-:Y:S01]  /*0fd0*/  FADD.FTZ.RZ R5, R10.reuse, 1 ;  /* 0x3f8000000a057421 */ /* 0x041fe2000001c000 */
[----:B------:R-:W-:-:S04]  /*0fe0*/  ISETP.GE.U32.AND P0, PT, R10, 0x7f800000, PT ;  /* 0x7f8000000a00780c */ /* 0x000fc80003f06070 */
[----:B------:R-:W-:-:S04]  /*0ff0*/  IADD3 R5, R5, -0x3f400000, RZ ;  /* 0xc0c0000005057810 */ /* 0x000fc80007ffe0ff */
[----:B------:R-:W-:-:S04]  /*1000*/  LOP3.LUT R5, R5, 0xff800000, RZ, 0xc0, !PT ;  /* 0xff80000005057812 */ /* 0x000fc800078ec0ff */
[----:B------:R-:W-:Y:S02]  /*1010*/  IADD3 R7, -R5, 0x40800000, RZ ;  /* 0x4080000005077810 */ /* 0x000fe40007ffe1ff */
[----:B------:R-:W-:Y:S02]  /*1020*/  IADD3 R6, R10, -R5, RZ ;  /* 0x800000050a067210 */ /* 0x000fe40007ffe0ff */
[----:B------:R-:W0:Y:S01]  /*1030*/  I2F R5, R5 ;  /* 0x0000000500057306 */ /* 0x000e220000201400 */
[----:B------:R-:W-:-:S04]  /*1040*/  FFMA.FTZ R7, R7, R8, -1 ;  /* 0xbf80000007077423 */ /* 0x000fc80000010008 */
[----:B------:R-:W-:-:S04]  /*1050*/  FADD.FTZ R6, R6, R7 ;  /* 0x0000000706067221 */ /* 0x000fc80000010000 */
[C---:B------:R-:W-:Y:S02]  /*1060*/  FFMA.FTZ R7, R6.reuse, -R9, 0.10546888411045074463 ;  /* 0x3dd8001206077423 */ /* 0x040fe40000010809 */
[----:B------:R-:W1:Y:S02]  /*1070*/  MUFU.RCP R9, c[0x0][0x370] ;  /* 0x0000dc0000097b08 */ /* 0x000e640000001000 */
        /* <DEDUP_REMOVED lines=14> */
[----:B------:R-:W-:-:S05]  /*1160*/  @P0 MOV R5, 0x7f800000 ;  /* 0x7f80000000050802 */ /* 0x000fca0000000f00 */
[----:B------:R-:W-:-:S05]  /*1170*/  @P0 FFMA.FTZ R4, R10, R5, +INF ;  /* 0x7f8000000a040423 */ /* 0x000fca0000010005 */
[----:B------:R-:W-:Y:S02]  /*1180*/  FSEL R4, R4, -RZ, P1 ;  /* 0x800000ff04047208 */ /* 0x000fe40000800000 */
.L_x_4231:
[----:B-1----:R-:W-:Y:S05]  /*1190*/  BSYNC B2 ;  /* 0x0000000000027941 */ /* 0x002fea0003800000 */
.L_x_4230:
[----:B------:R-:W-:Y:S02]  /*11a0*/  FMUL.FTZ R4, R9, R4 ;  /* 0x0000000409047220 */ /* 0x000fe40000410000 */
.L_x_4229:
[----:B------:R-:W-:Y:S05]  /*11b0*/  BSYNC B1 ;  /* 0x0000000000017941 */ /* 0x000fea0003800000 */
.L_x_4228:
[----:B------:R-:W-:Y:S02]  /*11c0*/  F2FP.BF16.PACK_AB R4, RZ, R4 ;  /* 0x00000004ff04723e */ /* 0x000fe400000010ff */
[----:B------:R-:W-:-:S03]  /*11d0*/  IADD3 R0, R0, 0x80, RZ ;  /* 0x0000008000007810 */ /* 0x000fc60007ffe0ff */
[----:B------:R0:W-:Y:S04]  /*11e0*/  STG.E.U16 [R2.64], R4 ;  /* 0x0000000402007986 */ /* 0x0001e8000c101504 */
.L_x_4226:
[----:B------:R-:W-:Y:S05]  /*11f0*/  BSYNC B0 ;  /* 0x0000000000007941 */ /* 0x000fea0003800000 */
.L_x_4225:
[----:B------:R-:W-:Y:S01]  /*1200*/  ISETP.GE.AND P0, PT, R0, c[0x0][0x160], PT ;  /* 0x0000580000007a0c */ /* 0x000fe20003f06270 */
[----:B------:R-:W-:-:S12]  /*1210*/  BSSY B0, `(.L_x_4232) ;  /* 0x000022e000007945 */ /* 0x000fd80003800000 */
[----:B------:R-:W-:Y:S05]  /*1220*/  @P0 BRA `(.L_x_4233) ;  /* 0x000022c000000947 */ /* 0x000fea0003800000 */
[----:B------:R-:W-:Y:S01]  /*1230*/  ISETP.NE.AND P0, PT, RZ, c[0x0][0x168], PT ;  /* 0x00005a00ff007a0c */ /* 0x000fe20003f05270 */
[----:B0-----:R-:W-:-:S12]  /*1240*/  CS2R R2, SRZ ;  /* 0x0000000000027805 */ /* 0x001fd8000001ff00 */
        /* <DEDUP_REMOVED lines=225> */
.L_x_4234:
        /* <DEDUP_REMOVED lines=44> */
.L_x_4238:
[----:B-1----:R-:W-:Y:S05]  /*2320*/  BSYNC B2 ;  /* 0x0000000000027941 */ /* 0x002fea0003800000 */
.L_x_4237:
[----:B------:R-:W-:Y:S02]  /*2330*/  FMUL.FTZ R4, R9, R4 ;  /* 0x0000000409047220 */ /* 0x000fe40000410000 */
.L_x_4236:
[----:B------:R-:W-:Y:S05]  /*2340*/  BSYNC B1 ;  /* 0x0000000000017941 */ /* 0x000fea0003800000 */
.L_x_4235:
[----:B------:R-:W-:Y:S02]  /*2350*/  F2FP.BF16.PACK_AB R4, RZ, R4 ;  /* 0x00000004ff04723e */ /* 0x000fe400000010ff */
[----:B------:R-:W-:-:S03]  /*2360*/  IADD3 R0, R0, 0x80, RZ ;  /* 0x0000008000007810 */ /* 0x000fc60007ffe0ff */
[----:B------:R0:W-:Y:S01]  /*2370*/  STG.E.U16 [R2.64], R4 ;  /* 0x0000000402007986 */ /* 0x0001e2000c101504 */
[----:B------:R-:W-:-:S13]  /*2380*/  ISETP.GE.AND P0, PT, R0, c[0x0][0x160], PT ;  /* 0x0000580000007a0c */ /* 0x000fda0003f06270 */
[----:B------:R-:W-:Y:S05]  /*2390*/  @P0 BRA `(.L_x_4233) ;  /* 0x0000115000000947 */ /* 0x000fea0003800000 */
[----:B0-----:R-:W-:Y:S01]  /*23a0*/  ISETP.NE.AND P0, PT, RZ, c[0x0][0x168], PT ;  /* 0x00005a00ff007a0c */ /* 0x001fe20003f05270 */
        /* <DEDUP_REMOVED lines=226> */
.L_x_4239:
        /* <DEDUP_REMOVED lines=44> */
.L_x_4243:
[----:B-1----:R-:W-:Y:S05]  /*3490*/  BSYNC B2 ;  /* 0x0000000000027941 */ /* 0x002fea0003800000 */
.L_x_4242:
[----:B------:R-:W-:Y:S02]  /*34a0*/  FMUL.FTZ R4, R9, R4 ;  /* 0x0000000409047220 */ /* 0x000fe40000410000 */
.L_x_4241:
[----:B------:R-:W-:Y:S05]  /*34b0*/  BSYNC B1 ;  /* 0x0000000000017941 */ /* 0x000fea0003800000 */
.L_x_4240:
[----:B------:R-:W-:Y:S02]  /*34c0*/  F2FP.BF16.PACK_AB R4, RZ, R4 ;  /* 0x00000004ff04723e */ /* 0x000fe400000010ff */
[----:B------:R-:W-:-:S03]  /*34d0*/  IADD3 R0, R0, 0x80, RZ ;  /* 0x0000008000007810 */ /* 0x000fc60007ffe0ff */
[----:B------:R0:W-:Y:S04]  /*34e0*/  STG.E.U16 [R2.64], R4 ;  /* 0x0000000402007986 */ /* 0x0001e8000c101504 */
.L_x_4233:
[----:B0-----:R-:W-:Y:S05]  /*34f0*/  BSYNC B0 ;  /* 0x0000000000007941 */ /* 0x001fea0003800000 */
.L_x_4232:
[----:B------:R-:W-:-:S13]  /*3500*/  ISETP.GE.AND P0, PT, R0, c[0x0][0x160], PT ;  /* 0x0000580000007a0c */ /* 0x000fda0003f06270 */
[----:B------:R-:W-:Y:S05]  /*3510*/  @P0 EXIT ;  /* 0x000000000000094d */ /* 0x000fea0003800000 */
        /* <DEDUP_REMOVED lines=223> */
[----:B------:R-:W-:-:S04]  /*4310*/  IMAD R3, R4, c[0x0][0x354], R3 ;  /* 0x0000d50004037a24 */ /* 0x000fc800078e0203 */
[----:B------:R-:W-:-:S04]  /*4320*/  @P0 IMAD R6, R6, c[0x0][0x28c], R7 ;  /* 0x0000a30006060a24 */ /* 0x000fc800078e0207 */
[C---:B------:R-:W-:Y:S02]  /*4330*/  @P0 IMAD R2, R6.reuse, c[0x0][0x358], R2 ;  /* 0x0000d60006020a24 */ /* 0x040fe400078e0202 */
[----:B------:R-:W-:-:S05]  /*4340*/  @P0 IMAD R3, R6, c[0x0][0x35c], R3 ;  /* 0x0000d70006030a24 */ /* 0x000fca00078e0203 */
.L_x_4244:
[----:B------:R-:W-:-:S04]  /*4350*/  IADD3 R4, P0, R3, c[0x0][0x368], RZ ;  /* 0x0000da0003047a10 */ /* 0x000fc80007f1e0ff */
[----:B------:R-:W-:-:S05]  /*4360*/  IADD3.X R5, RZ, c[0x0][0x36c], RZ, P0, !PT ;  /* 0x0000db00ff057a10 */ /* 0x000fca00007fe4ff */
[----:B------:R-:W2:Y:S01]  /*4370*/  LDG.E.U16 R4, [R4.64] ;  /* 0x0000000404047981 */ /* 0x000ea2000c1e1500 */
[----:B------:R-:W-:Y:S01]  /*4380*/  IADD3 R2, P1, R2, c[0x0][0x360], RZ ;  /* 0x0000d80002027a10 */ /* 0x000fe20007f3e0ff */
[----:B------:R-:W-:Y:S03]  /*4390*/  BSSY B0, `(.L_x_4245) ;  /* 0x000002a000007945 */ /* 0x000fe60003800000 */
[----:B------:R-:W-:Y:S02]  /*43a0*/  IADD3.X R3, RZ, c[0x0][0x364], RZ, P1, !PT ;  /* 0x0000d900ff037a10 */ /* 0x000fe40000ffe4ff */
[----:B--2---:R-:W-:-:S05]  /*43b0*/  PRMT R4, RZ, 0x5410, R4 ;  /* 0x00005410ff047816 */ /* 0x004fca0000000004 */
[----:B------:R-:W-:-:S05]  /*43c0*/  FMUL.FTZ R0, R4, c[0x0][0x370] ;  /* 0x0000dc0004007a20 */ /* 0x000fca0000410000 */
[----:B------:R-:W-:-:S13]  /*43d0*/  FSETP.GT.FTZ.AND P0, PT, R0, c[0x0][0x374], PT ;  /* 0x0000dd0000007a0b */ /* 0x000fda0003f14000 */
        /* <DEDUP_REMOVED lines=15> */
[----:B------:R-:W-:-:S03]  /*44d0*/  FADD.FTZ R5, R5, R6 ;  /* 0x0000000605057221 */ /* 0x000fc60000010000 */
[----:B------:R-:W1:Y:S01]  /*44e0*/  MUFU.RCP R9, c[0x0][0x370] ;  /* 0x0000dc0000097b08 */ /* 0x000e620000001000 */
        /* <DEDUP_REMOVED lines=18> */
.L_x_4248:
[----:B-1----:R-:W-:Y:S05]  /*4610*/  BSYNC B1 ;  /* 0x0000000000017941 */ /* 0x002fea0003800000 */
.L_x_4247:
[----:B------:R-:W-:Y:S02]  /*4620*/  FMUL.FTZ R4, R9, R4 ;  /* 0x0000000409047220 */ /* 0x000fe40000410000 */
.L_x_4246:
[----:B------:R-:W-:Y:S05]  /*4630*/  BSYNC B0 ;  /* 0x0000000000007941 */ /* 0x000fea0003800000 */
.L_x_4245:
[----:B------:R-:W-:-:S05]  /*4640*/  F2FP.BF16.PACK_AB R4, RZ, R4 ;  /* 0x00000004ff04723e */ /* 0x000fca00000010ff */
[----:B------:R-:W-:Y:S01]  /*4650*/  STG.E.U16 [R2.64], R4 ;  /* 0x0000000402007986 */ /* 0x000fe2000c101504 */
[----:B------:R-:W-:Y:S05]  /*4660*/  EXIT ;  /* 0x000000000000794d */ /* 0x000fea0003800000 */
.L_x_4249:
        /* <DEDUP_REMOVED lines=9> */
.L_x_7122:


//--------------------- .text._ZN2at6native27unrolled_elementwise_kernelIZZZNS0_65_GLOBAL__N__cd49fe81_27_ActivationSoftplusKernel_cu_9e10b42f_309415softplus_kernelERNS_18TensorIteratorBaseERKN3c106ScalarES8_ENKUlvE_clEvENKUlvE2_clEvEUlNS5_8BFloat16EE_St5arrayIPcLm2EELi4E23TrivialOffsetCalculatorILi1EjESH_NS0_6memory15LoadWithoutCastENSI_16StoreWithoutCastEEEviT_T0_T2_T3_T4_T5_ --------------------------
	.section	.text._ZN2at6native27unrolled_elementwise_kernelIZZZNS0_65_GLOBAL__N__cd49fe81_27_ActivationSoftplusKernel_cu_9e10b42f_309415softplus_kernelERNS_18TensorIteratorBaseERKN3c106ScalarES8_ENKUlvE_clEvENKUlvE2_clEvEUlNS5_8BFloat16EE_St5arrayIPcLm2EELi4E23TrivialOffsetCalculatorILi1EjESH_NS0_6memory15LoadWithoutCastENSI_16StoreWithoutCastEEEviT_T0_T2_T3_T4_T5_,"ax",@progbits
	.sectioninfo	@"SHI_REGISTERS=19"
	.align	128
        .global         _ZN2at6native27unrolled_elementwise_kernelIZZZNS0_65_GLOBAL__N__cd49fe81_27_ActivationSoftplusKernel_cu_9e10b42f_309415softplus_kernelERNS_18TensorIteratorBaseERKN3c106ScalarES8_ENKUlvE_clEvENKUlvE2_clEvEUlNS5_8BFloat16EE_St5arrayIPcLm2EELi4E23TrivialOffsetCalculatorILi1EjESH_NS0_6memory15LoadWithoutCastENSI_16StoreWithoutCastEEEviT_T0_T2_T3_T4_T5_
        .type           _ZN2at6native27unrolled_elementwise_kernelIZZZNS0_65_GLOBAL__N__cd49fe81_27_ActivationSoftplusKernel_cu_9e10b42f_309415softplus_kernelERNS_18TensorIteratorBaseERKN3c106ScalarES8_ENKUlvE_clEvENKUlvE2_clEvEUlNS5_8BFloat16EE_St5arrayIPcLm2EELi4E23TrivialOffsetCalculatorILi1EjESH_NS0_6memory15LoadWithoutCastENSI_16StoreWithoutCastEEEviT_T0_T2_T3_T4_T5_,@function
        .size           _ZN2at6native27unrolled_elementwise_kernelIZZZNS0_65_GLOBAL__N__cd49fe81_27_ActivationSoftplusKernel_cu_9e10b42f_309415softplus_kernelERNS_18TensorIteratorBaseERKN3c106ScalarES8_ENKUlvE_clEvENKUlvE2_clEvEUlNS5_8BFloat16EE_St5arrayIPcLm2EELi4E23TrivialOffsetCalculatorILi1EjESH_NS0_6memory15LoadWithoutCastENSI_16StoreWithoutCastEEEviT_T0_T2_T3_T4_T5_,(.L_x_7123 - _ZN2at6native27unrolled_elementwise_kernelIZZZNS0_65_GLOBAL__N__cd49fe81_27_ActivationSoftplusKernel_cu_9e10b42f_309415softplus_kernelERNS_18TensorIteratorBaseERKN3c106ScalarES8_ENKUlvE_clEvENKUlvE2_clEvEUlNS5_8BFloat16EE_St5arrayIPcLm2EELi4E23TrivialOffsetCalculatorILi1EjESH_NS0_6memory15LoadWithoutCastENSI_16StoreWithoutCastEEEviT_T0_T2_T3_T4_T5_)
        .other          _ZN2at6native27unrolled_elementwise_kernelIZZZNS0_65_GLOBAL__N__cd49fe81_27_ActivationSoftplusKernel_cu_9e10b42f_309415softplus_kernelERNS_18TensorIteratorBaseERKN3c106ScalarES8_ENKUlvE_clEvENKUlvE2_clEvEUlNS5_8BFloat16EE_St5arrayIPcLm2EELi4E23TrivialOffsetCalculatorILi1EjESH_NS0_6memory15LoadWithoutCastENSI_16StoreWithoutCastEEEviT_T0_T2_T3_T4_T5_,@"STO_CUDA_ENTRY STV_DEFAULT"
_ZN2at6native27unrolled_elementwise_kernelIZZZNS0_65_GLOBAL__N__cd49fe81_27_ActivationSoftplusKernel_cu_9e10b42f_309415softplus_kernelERNS_18TensorIteratorBaseERKN3c106ScalarES8_ENKUlvE_clEvENKUlvE2_clEvEUlNS5_8BFloat16EE_St5arrayIPcLm2EELi4E23TrivialOffsetCalculatorILi1EjESH_NS0_6memory15LoadWithoutCastENSI_16StoreWithoutCastEEEviT_T0_T2_T3_T4_T5_:
.text._ZN2at6native27unrolled_elementwise_kernelIZZZNS0_65_GLOBAL__N__cd49fe81_27_ActivationSoftplusKernel_cu_9e10b42f_309415softplus_kernelERNS_18TensorIteratorBaseERKN3c106ScalarES8_ENKUlvE_clEvENKUlvE2_clEvEUlNS5_8BFloat16EE_St5arrayIPcLm2EELi4E23TrivialOffsetCalculatorILi1EjESH_NS0_6memory15LoadWithoutCastENSI_16StoreWithoutCastEEEviT_T0_T2_T3_T4_T5_:
[----:B------:R-:W-:Y:S02]  /*0000*/  MOV R1, c[0x0][0x28] ;  /* 0x00000a0000017a02 */ /* 0x000fe40000000f00 */
[----:B------:R-:W0:Y:S01]  /*0010*/  S2R R2, SR_CTAID.X ;  /* 0x0000000000027919 */ /* 0x000e220000002500 */
[----:B------:R-:W-:Y:S01]  /*0020*/  MOV R5, 0xfffffe00 ;  /* 0xfffffe0000057802 */ /* 0x000fe20000000f00 */
[----:B------:R-:W-:Y:S01]  /*0030*/  ULDC.64 UR4, c[0x0][0x118] ;  /* 0x0000460000047ab9 */ /* 0x000fe20000000a00 */
[----:B------:R-:W-:Y:S01]  /*0040*/  PRMT R16, RZ, 0x7610, R16 ;  /* 0x00007610ff107816 */ /* 0x000fe20000000010 */
[----:B------:R-:W1:Y:S01]  /*0050*/  S2R R3, SR_TID.X ;  /* 0x0000000000037919 */ /* 0x000e620000002100 */
[----:B------:R-:W-:Y:S02]  /*0060*/  PRMT R6, RZ, 0x7610, R6 ;  /* 0x00007610ff067816 */ /* 0x000fe40000000006 */
[----:B------:R-:W-:Y:S01]  /*0070*/  PRMT R4, RZ, 0x7610, R4 ;  /* 0x00007610ff047816 */ /* 0x000fe20000000004 */
[----:B0-----:R-:W-:Y:S01]  /*0080*/  IMAD R0, R2, R5, c[0x0][0x160] ;  /* 0x0000580002007624 */ /* 0x001fe200078e0205 */
[----:B------:R-:W-:Y:S02]  /*0090*/  PRMT R5, RZ, 0x7610, R5 ;  /* 0x00007610ff057816 */ /* 0x000fe40000000005 */
[----:B-1----:R-:W-:-:S02]  /*00a0*/  MOV R7, R3 ;  /* 0x0000000300077202 */ /* 0x002fc40000000f00 */
[----:B------:R-:W-:-:S13]  /*00b0*/  ISETP.GE.AND P0, PT, R3, R0, PT ;  /* 0x000000000300720c */ /* 0x000fda0003f06270 */
[----:B------:R-:W-:Y:S02]  /*00c0*/  @!P0 LEA R8, R2, R7, 0x9 ;  /* 0x0000000702088211 */ /* 0x000fe400078e48ff */
[----:B------:R-:W-:Y:S02]  /*00d0*/  @!P0 IADD3 R7, R7, 0x80, RZ ;  /* 0x0000008007078810 */ /* 0x000fe40007ffe0ff */
[----:B------:R-:W-:Y:S02]  /*00e0*/  @!P0 MOV R9, 0x2 ;  /* 0x0000000200098802 */ /* 0x000fe40000000f00 */
[----:B------:R-:W-:-:S03]  /*00f0*/  ISETP.GE.AND P1, PT, R7, R0, PT ;  /* 0x000000000700720c */ /* 0x000fc60003f26270 */
[----:B------:R-:W-:-:S05]  /*0100*/  @!P0 IMAD.WIDE.U32 R8, R8, R9, c[0x0][0x180] ;  /* 0x0000600008088625 */ /* 0x000fca00078e0009 */
[----:B------:R0:W5:Y:S05]  /*0110*/  @!P0 LDG.E.U16 R16, [R8.64] ;  /* 0x0000000408108981 */ /* 0x00016a000c1e1500 */
[----:B------:R-:W-:Y:S01]  /*0120*/  @!P1 IMAD R10, R2, 0x200, R7 ;  /* 0x00000200020a9824 */ /* 0x000fe200078e0207 */
[----:B------:R-:W-:Y:S02]  /*0130*/  @!P1 IADD3 R7, R7, 0x80, RZ ;  /* 0x0000008007079810 */ /* 0x000fe40007ffe0ff */
[----:B------:R-:W-:Y:S02]  /*0140*/  @!P1 MOV R11, 0x2 ;  /* 0x00000002000b9802 */ /* 0x000fe40000000f00 */
[----:B------:R-:W-:-:S03]  /*0150*/  ISETP.GE.AND P3, PT, R7, R0, PT ;  /* 0x000000000700720c */ /* 0x000fc60003f66270 */
[----:B------:R-:W-:-:S05]  /*0160*/  @!P1 IMAD.WIDE.U32 R10, R10, R11, c[0x0][0x180] ;  /* 0x000060000a0a9625 */ /* 0x000fca00078e000b */
[----:B------:R0:W5:Y:S05]  /*0170*/  @!P1 LDG.E.U16 R6, [R10.64] ;  /* 0x000000040a069981 */ /* 0x00016a000c1e1500 */
[----:B------:R-:W-:Y:S01]  /*0180*/  @!P3 LEA R14, R2, R7, 0x9 ;  /* 0x00000007020eb211 */ /* 0x000fe200078e48ff */
[----:B------:R-:W-:Y:S01]  /*0190*/  @!P3 IMAD.MOV.U32 R15, RZ, RZ, 0x2 ;  /* 0x00000002ff0fb424 */ /* 0x000fe200078e00ff */
[----:B------:R-:W-:-:S03]  /*01a0*/  @!P3 IADD3 R7, R7, 0x80, RZ ;  /* 0x000000800707b810 */ /* 0x000fc60007ffe0ff */
[----:B------:R-:W-:Y:S01]  /*01b0*/  @!P3 IMAD.WIDE.U32 R14, R14, R15, c[0x0][0x180] ;  /* 0x000060000e0eb625 */ /* 0x000fe200078e000f */
[----:B------:R-:W-:-:S04]  /*01c0*/  ISETP.GE.AND P2, PT, R7, R0, PT ;  /* 0x000000000700720c */ /* 0x000fc80003f46270 */
[----:B------:R0:W5:Y:S09]  /*01d0*/  @!P3 LDG.E.U16 R5, [R14.64] ;  /* 0x000000040e05b981 */ /* 0x000172000c1e1500 */
[----:B------:R-:W-:Y:S02]  /*01e0*/  @!P2 LEA R12, R2, R7, 0x9 ;  /* 0x00000007020ca211 */ /* 0x000fe400078e48ff */
[----:B------:R-:W-:-:S05]  /*01f0*/  @!P2 MOV R13, 0x2 ;  /* 0x00000002000da802 */ /* 0x000fca0000000f00 */
[----:B------:R-:W-:-:S05]  /*0200*/  @!P2 IMAD.WIDE.U32 R12, R12, R13, c[0x0][0x180] ;  /* 0x000060000c0ca625 */ /* 0x000fca00078e000d */
[----:B------:R0:W5:Y:S01]  /*0210*/  @!P2 LDG.E.U16 R4, [R12.64] ;  /* 0x000000040c04a981 */ /* 0x000162000c1e1500 */
[----:B------:R-:W-:Y:S01]  /*0220*/  BSSY B0, `(.L_x_4250) ;  /* 0x000002d000007945 */ /* 0x000fe20003800000 */
[----:B------:R-:W-:Y:S01]  /*0230*/  MOV R7, R3 ;  /* 0x0000000300077202 */ /* 0x000fe20000000f00 */
[----:B------:R-:W-:Y:S05]  /*0240*/  @P0 BRA `(.L_x_4251) ;  /* 0x000002a000000947 */ /* 0x000fea0003800000 */
[----:B0----5:R-:W-:Y:S01]  /*0250*/  PRMT R8, RZ, 0x5410, R16 ;  /* 0x00005410ff087816 */ /* 0x021fe20000000010 */
[----:B------:R-:W-:Y:S04]  /*0260*/  BSSY B1, `(.L_x_4252) ;  /* 0x0000027000017945 */ /* 0x000fe80003800000 */
[----:B------:R-:W-:-:S05]  /*0270*/  FMUL.FTZ R9, R8, c[0x0][0x168] ;  /* 0x00005a0008097a20 */ /* 0x000fca0000410000 */
[----:B------:R-:W-:-:S13]  /*0280*/  FSETP.GT.FTZ.AND P1, PT, R9, c[0x0][0x16c], PT ;  /* 0x00005b0009007a0b */ /* 0x000fda0003f34000 */
[----:B------:R-:W-:Y:S05]  /*0290*/  @P1 BRA `(.L_x_4253) ;  /* 0x0000023000001947 */ /* 0x000fea0003800000 */
[----:B------:R-:W-:Y:S01]  /*02a0*/  FMUL.FTZ R8, R9, 1.4426950216293334961 ;  /* 0x3fb8aa3b09087820 */ /* 0x000fe20000410000 */
[----:B------:R-:W-:Y:S01]  /*02b0*/  HFMA2.MMA R13, -RZ, RZ, 1.3056640625, -1.8671875 ;  /* 0x3d39bf78ff0d7435 */ /* 0x000fe200000001ff */
[----:B------:R-:W-:Y:S01]  /*02c0*/  IMAD.MOV.U32 R12, RZ, RZ, 0x3e800000 ;  /* 0x3e800000ff0c7424 */ /* 0x000fe200078e00ff */
[----:B------:R-:W-:Y:S03]  /*02d0*/  BSSY B2, `(.L_x_4254) ;  /* 0x000001e000027945 */ /* 0x000fe60003800000 */
        /* <DEDUP_REMOVED lines=26> */
[----:B------:R-:W-:-:S05]  /*0480*/  @P1 MOV R9, 0x7f800000 ;  /* 0x7f80000000091802 */ /* 0x000fca0000000f00 */
[----:B------:R-:W-:-:S05]  /*0490*/  @P1 FFMA.FTZ R10, R8, R9, +INF ;  /* 0x7f800000080a1423 */ /* 0x000fca0000010009 */
[----:B------:R-:W-:Y:S02]  /*04a0*/  FSEL R10, R10, -RZ, P2 ;  /* 0x800000ff0a0a7208 */ /* 0x000fe40001000000 */
.L_x_4255:
[----:B-1----:R-:W-:Y:S05]  /*04b0*/  BSYNC B2 ;  /* 0x0000000000027941 */ /* 0x002fea0003800000 */
.L_x_4254:
[----:B------:R-:W-:Y:S02]  /*04c0*/  FMUL.FTZ R8, R13, R10 ;  /* 0x0000000a0d087220 */ /* 0x000fe40000410000 */
.L_x_4253:
[----:B------:R-:W-:Y:S05]  /*04d0*/  BSYNC B1 ;  /* 0x0000000000017941 */ /* 0x000fea0003800000 */
.L_x_4252:
[----:B------:R-:W-:Y:S02]  /*04e0*/  F2FP.BF16.PACK_AB R8, RZ, R8 ;  /* 0x00000008ff08723e */ /* 0x000fe400000010ff */
.L_x_4251:
[----:B------:R-:W-:Y:S05]  /*04f0*/  BSYNC B0 ;  /* 0x0000000000007941 */ /* 0x000fea0003800000 */
.L_x_4250:
        /* <DEDUP_REMOVED lines=10> */
[----:B------:R-:W-:Y:S01]  /*05a0*/  MOV R13, 0x3d39bf78 ;  /* 0x3d39bf78000d7802 */ /* 0x000fe20000000f00 */
        /* <DEDUP_REMOVED lines=31> */
.L_x_4261:
[----:B-1----:R-:W-:Y:S05]  /*07a0*/  BSYNC B2 ;  /* 0x0000000000027941 */ /* 0x002fea0003800000 */
.L_x_4260:
[----:B------:R-:W-:Y:S02]  /*07b0*/  FMUL.FTZ R6, R13, R10 ;  /* 0x0000000a0d067220 */ /* 0x000fe40000410000 */
.L_x_4259:
[----:B------:R-:W-:Y:S05]  /*07c0*/  BSYNC B1 ;  /* 0x0000000000017941 */ /* 0x000fea0003800000 */
.L_x_4258:
[----:B------:R-:W-:Y:S02]  /*07d0*/  F2FP.BF16.PACK_AB R6, RZ, R6 ;  /* 0x00000006ff06723e */ /* 0x000fe400000010ff */
.L_x_4257:
[----:B------:R-:W-:Y:S05]  /*07e0*/  BSYNC B0 ;  /* 0x0000000000007941 */ /* 0x000fea0003800000 */
.L_x_4256:
        /* <DEDUP_REMOVED lines=42> */
.L_x_4267:
[----:B-1----:R-:W-:Y:S05]  /*0a90*/  BSYNC B2 ;  /* 0x0000000000027941 */ /* 0x002fea0003800000 */
.L_x_4266:
[----:B------:R-:W-:Y:S02]  /*0aa0*/  FMUL.FTZ R5, R14, R9 ;  /* 0x000000090e057220 */ /* 0x000fe40000410000 */
.L_x_4265:
[----:B------:R-:W-:Y:S05]  /*0ab0*/  BSYNC B1 ;  /* 0x0000000000017941 */ /* 0x000fea0003800000 */
.L_x_4264:
[----:B------:R-:W-:Y:S02]  /*0ac0*/  F2FP.BF16.PACK_AB R5, RZ, R5 ;  /* 0x00000005ff05723e */ /* 0x000fe400000010ff */
.L_x_4263:
[----:B------:R-:W-:Y:S05]  /*0ad0*/  BSYNC B0 ;  /* 0x0000000000007941 */ /* 0x000fea0003800000 */
.L_x_4262:
        /* <DEDUP_REMOVED lines=11> */
[----:B------:R-:W-:Y:S01]  /*0b90*/  HFMA2.MMA R13, -RZ, RZ, 1.3056640625, -1.8671875 ;  /* 0x3d39bf78ff0d7435 */ /* 0x000fe200000001ff */
[----:B------:R-:W-:Y:S03]  /*0ba0*/  BSSY B2, `(.L_x_4272) ;  /* 0x000001e000027945 */ /* 0x000fe60003800000 */
        /* <DEDUP_REMOVED lines=29> */
.L_x_4273:
[----:B-1----:R-:W-:Y:S05]  /*0d80*/  BSYNC B2 ;  /* 0x0000000000027941 */ /* 0x002fea0003800000 */
.L_x_4272:
[----:B------:R-:W-:Y:S02]  /*0d90*/  FMUL.FTZ R4, R13, R10 ;  /* 0x0000000a0d047220 */ /* 0x000fe40000410000 */
.L_x_4271:
[----:B------:R-:W-:Y:S05]  /*0da0*/  BSYNC B1 ;  /* 0x0000000000017941 */ /* 0x000fea0003800000 */
.L_x_4270:
[----:B------:R-:W-:Y:S02]  /*0db0*/  F2FP.BF16.PACK_AB R10, RZ, R4 ;  /* 0x00000004ff0a723e */ /* 0x000fe400000010ff */
.L_x_4269:
[----:B------:R-:W-:Y:S05]  /*0dc0*/  BSYNC B0 ;  /* 0x0000000000007941 */ /* 0x000fea0003800000 */
.L_x_4268:
[----:B------:R-:W-:Y:S01]  /*0dd0*/  @!P0 LEA R9, R2, R3, 0x9 ;  /* 0x0000000302098211 */ /* 0x000fe200078e48ff */
[----:B------:R-:W-:Y:S01]  /*0de0*/  BSSY B0, `(.L_x_4274) ;  /* 0x0000013000007945 */ /* 0x000fe20003800000 */
[----:B-----5:R-:W-:Y:S02]  /*0df0*/  @!P0 MOV R4, 0x2 ;  /* 0x0000000200048802 */ /* 0x020fe40000000f00 */
[----:B------:R-:W-:Y:S02]  /*0e00*/  @!P0 IADD3 R7, R3, 0x80, RZ ;  /* 0x0000008003078810 */ /* 0x000fe40007ffe0ff */
[----:B------:R-:W-:Y:S01]  /*0e10*/  PRMT R3, R8, 0x7610, R3 ;  /* 0x0000761008037816 */ /* 0x000fe20000000003 */
[----:B------:R-:W-:Y:S01]  /*0e20*/  @!P0 IMAD.WIDE.U32 R8, R9, R4, c[0x0][0x178] ;  /* 0x00005e0009088625 */ /* 0x000fe200078e0004 */
[----:B------:R-:W-:-:S04]  /*0e30*/  ISETP.GE.AND P1, PT, R7, R0, PT ;  /* 0x000000000700720c */ /* 0x000fc80003f26270 */
[----:B------:R0:W-:Y:S09]  /*0e40*/  @!P0 STG.E.U16 [R8.64], R3 ;  /* 0x0000000308008986 */ /* 0x0001f2000c101504 */
[----:B------:R-:W-:Y:S05]  /*0e50*/  @P1 BRA `(.L_x_4275) ;  /* 0x000000b000001947 */ /* 0x000fea0003800000 */
[----:B------:R-:W-:Y:S01]  /*0e60*/  IMAD R4, R2, 0x200, R7 ;  /* 0x0000020002047824 */ /* 0x000fe200078e0207 */
[----:B------:R-:W-:Y:S01]  /*0e70*/  IADD3 R7, R7, 0x80, RZ ;  /* 0x0000008007077810 */ /* 0x000fe20007ffe0ff */
[----:B0-----:R-:W-:Y:S01]  /*0e80*/  HFMA2.MMA R9, -RZ, RZ, 0, 1.1920928955078125e-07 ;  /* 0x00000002ff097435 */ /* 0x001fe200000001ff */
[----:B------:R-:W-:-:S02]  /*0e90*/  PRMT R3, R5, 0x7610, R3 ;  /* 0x0000761005037816 */ /* 0x000fc40000000003 */
[----:B------:R-:W-:-:S07]  /*0ea0*/  ISETP.GE.AND P0, PT, R7, R0, PT ;  /* 0x000000000700720c */ /* 0x000fce0003f06270 */
[----:B------:R-:W-:-:S05]  /*0eb0*/  IMAD.WIDE.U32 R4, R4, R9, c[0x0][0x178] ;  /* 0x00005e0004047625 */ /* 0x000fca00078e0009 */
[----:B------:R0:W-:Y:S01]  /*0ec0*/  STG.E.U16 [R4.64], R6 ;  /* 0x0000000604007986 */ /* 0x0001e2000c101504 */
[----:B------:R-:W-:Y:S02]  /*0ed0*/  @!P0 LEA R8, R2, R7, 0x9 ;  /* 0x0000000702088211 */ /* 0x000fe400078e48ff */
[----:B------:R-:W-:-:S03]  /*0ee0*/  @!P0 IADD3 R7, R7, 0x80, RZ ;  /* 0x0000008007078810 */ /* 0x000fc60007ffe0ff */
[----:B------:R-:W-:-:S05]  /*0ef0*/  @!P0 IMAD.WIDE.U32 R8, R8, R9, c[0x0][0x178] ;  /* 0x00005e0008088625 */ /* 0x000fca00078e0009 */
[----:B------:R0:W-:Y:S02]  /*0f00*/  @!P0 STG.E.U16 [R8.64], R3 ;  /* 0x0000000308008986 */ /* 0x0001e4000c101504 */
.L_x_4275:
[----:B------:R-:W-:Y:S05]  /*0f10*/  BSYNC B0 ;  /* 0x0000000000007941 */ /* 0x000fea0003800000 */
.L_x_4274:
[----:B------:R-:W-:-:S13]  /*0f20*/  ISETP.GE.AND P0, PT, R7, R0, PT ;  /* 0x000000000700720c */ /* 0x000fda0003f06270 */
[----:B------:R-:W-:Y:S05]  /*0f30*/  @P0 EXIT ;  /* 0x000000000000094d */ /* 0x000fea0003800000 */
[----:B------:R-:W-:Y:S02]  /*0f40*/  LEA R2, R2, R7, 0x9 ;  /* 0x0000000702027211 */ /* 0x000fe400078e48ff */
[----:B0-----:R-:W-:-:S05]  /*0f50*/  MOV R3, 0x2 ;  /* 0x0000000200037802 */ /* 0x001fca0000000f00 */
[----:B------:R-:W-:-:S05]  /*0f60*/  IMAD.WIDE.U32 R2, R2, R3, c[0x0][0x178] ;  /* 0x00005e0002027625 */ /* 0x000fca00078e0003 */
[----:B------:R-:W-:Y:S01]  /*0f70*/  STG.E.U16 [R2.64], R10 ;  /* 0x0000000a02007986 */ /* 0x000fe2000c101504 */
[----:B------:R-:W-:Y:S05]  /*0f80*/  EXIT ;  /* 0x000000000000794d */ /* 0x000fea0003800000 */
.L_x_4276:
        /* <DEDUP_REMOVED lines=15> */
.L_x_7123:


//--------------------- .text._ZN2at6native29vectorized_elementwise_kernelILi2EZZZNS0_65_GLOBAL__N__cd49fe81_27_ActivationSoftplusKernel_cu_9e10b42f_309415softplus_kernelERNS_18TensorIteratorBaseERKN3c106ScalarES8_ENKUlvE_clEvENKUlvE2_clEvEUlNS5_8BFloat16EE_St5arrayIPcLm2EEEEviT0_T1_ --------------------------
	.section	.text._ZN2at6native29vectorized_elementwise_kernelILi2EZZZNS0_65_GLOBAL__N__cd49fe81_27_ActivationSoftplusKernel_cu_9e10b42f_309415softplus_kernelERNS_18TensorIteratorBaseERKN3c106ScalarES8_ENKUlvE_clEvENKUlvE2_clEvEUlNS5_8BFloat16EE_St5arrayIPcLm2EEEEviT0_T1_,"ax",@progbits
	.sectioninfo	@"SHI_REGISTERS=30"
	.align	128
        .global         _ZN2at6native29vectorized_elementwise_kernelILi2EZZZNS0_65_GLOBAL__N__cd49fe81_27_ActivationSoftplusKernel_cu_9e10b42f_309415softplus_kernelERNS_18TensorIteratorBaseERKN3c106ScalarES8_ENKUlvE_clEvENKUlvE2_clEvEUlNS5_8BFloat16EE_St5arrayIPcLm2EEEEviT0_T1_
        .type           _ZN2at6native29vectorized_elementwise_kernelILi2EZZZNS0_65_GLOBAL__N__cd49fe81_27_ActivationSoftplusKernel_cu_9e10b42f_309415softplus_kernelERNS_18TensorIteratorBaseERKN3c106ScalarES8_ENKUlvE_clEvENKUlvE2_clEvEUlNS5_8BFloat16EE_St5arrayIPcLm2EEEEviT0_T1_,@function
        .size           _ZN2at6native29vectorized_elementwise_kernelILi2EZZZNS0_65_GLOBAL__N__cd49fe81_27_ActivationSoftplusKernel_cu_9e10b42f_309415softplus_kernelERNS_18TensorIteratorBaseERKN3c106ScalarES8_ENKUlvE_clEvENKUlvE2_clEvEUlNS5_8BFloat16EE_St5arrayIPcLm2EEEEviT0_T1_,(.L_x_7124 - _ZN2at6native29vectorized_elementwise_kernelILi2EZZZNS0_65_GLOBAL__N__cd49fe81_27_ActivationSoftplusKernel_cu_9e10b42f_309415softplus_kernelERNS_18TensorIteratorBaseERKN3c106ScalarES8_ENKUlvE_clEvENKUlvE2_clEvEUlNS5_8BFloat16EE_St5arrayIPcLm2EEEEviT0_T1_)
        .other          _ZN2at6native29vectorized_elementwise_kernelILi2EZZZNS0_65_GLOBAL__N__cd49fe81_27_ActivationSoftplusKernel_cu_9e10b42f_309415softplus_kernelERNS_18TensorIteratorBaseERKN3c106ScalarES8_ENKUlvE_clEvENKUlvE2_clEvEUlNS5_8BFloat16EE_St5arrayIPcLm2EEEEviT0_T1_,@"STO_CUDA_ENTRY STV_DEFAULT"
_ZN2at6native29vectorized_elementwise_kernelILi2EZZZNS0_65_GLOBAL__N__cd49fe81_27_ActivationSoftplusKernel_cu_9e10b42f_309415softplus_kernelERNS_18TensorIteratorBaseERKN3c106ScalarES8_ENKUlvE_clEvENKUlvE2_clEvEUlNS5_8BFloat16EE_St5arrayIPcLm2EEEEviT0_T1_:
.text._ZN2at6native29vectorized_elementwise_kernelILi2EZZZNS0_65_GLOBAL__N__cd49fe81_27_ActivationSoftplusKernel_cu_9e10b42f_309415softplus_kernelERNS_18TensorIteratorBaseERKN3c106ScalarES8_ENKUlvE_clEvENKUlvE2_clEvEUlNS5_8BFloat16EE_St5arrayIPcLm2EEEEviT0_T1_:
        /* <DEDUP_REMOVED lines=12> */
[----:B------:R0:W5:Y:S04]  /*00c0*/  LDG.E R5, [R8.64+0x200] ;  /* 0x0002000408057981 */ /* 0x000168000c1e1900 */
[----:B------:R0:W5:Y:S04]  /*00d0*/  LDG.E R4, [R8.64+0x400] ;  /* 0x0004000408047981 */ /* 0x000168000c1e1900 */
[----:B------:R0:W5:Y:S01]  /*00e0*/  LDG.E R2, [R8.64+0x600] ;  /* 0x0006000408027981 */ /* 0x000162000c1e1900 */
[----:B------:R-:W-:Y:S01]  /*00f0*/  BSSY B0, `(.L_x_4278) ;  /* 0x0000028000007945 */ /* 0x000fe20003800000 */
[----:B--2---:R-:W-:-:S05]  /*0100*/  PRMT R7, RZ, 0x5410, R6 ;  /* 0x00005410ff077816 */ /* 0x004fca0000000006 */
[----:B------:R-:W-:-:S05]  /*0110*/  FMUL.FTZ R10, R7, c[0x0][0x168] ;  /* 0x00005a00070a7a20 */ /* 0x000fca0000410000 */
[----:B------:R-:W-:-:S13]  /*0120*/  FSETP.GT.FTZ.AND P0, PT, R10, c[0x0][0x16c], PT ;  /* 0x00005b000a007a0b */ /* 0x000fda0003f14000 */
[----:B------:R-:W-:Y:S05]  /*0130*/  @P0 BRA `(.L_x_4279) ;  /* 0x0000023000000947 */ /* 0x000fea0003800000 */
[----:B0-----:R-:W-:Y:S01]  /*0140*/  FMUL.FTZ R7, R10, 1.4426950216293334961 ;  /* 0x3fb8aa3b0a077820 */ /* 0x001fe20000410000 */
[----:B------:R-:W-:Y:S01]  /*0150*/  MOV R11, 0x3e800000 ;  /* 0x3e800000000b7802 */ /* 0x000fe20000000f00 */
[----:B------:R-:W-:Y:S01]  /*0160*/  BSSY B1, `(.L_x_4280) ;  /* 0x000001f000017945 */ /* 0x000fe20003800000 */
[----:B------:R-:W-:-:S03]  /*0170*/  MOV R14, 0x3d39bf78 ;  /* 0x3d39bf78000e7802 */ /* 0x000fc60000000f00 */
        /* <DEDUP_REMOVED lines=29> */
.L_x_4281:
[----:B-1----:R-:W-:Y:S05]  /*0350*/  BSYNC B1 ;  /* 0x0000000000017941 */ /* 0x002fea0003800000 */
.L_x_4280:
[----:B------:R-:W-:Y:S02]  /*0360*/  FMUL.FTZ R7, R14, R9 ;  /* 0x000000090e077220 */ /* 0x000fe40000410000 */
.L_x_4279:
[----:B0-----:R-:W-:Y:S05]  /*0370*/  BSYNC B0 ;  /* 0x0000000000007941 */ /* 0x001fea0003800000 */
.L_x_4278:
[----:B------:R-:W-:Y:S01]  /*0380*/  PRMT R6, RZ, 0x7610, R6 ;  /* 0x00007610ff067816 */ /* 0x000fe20000000006 */
[----:B------:R-:W-:Y:S04]  /*0390*/  BSSY B0, `(.L_x_4282) ;  /* 0x0000027000007945 */ /* 0x000fe80003800000 */
[----:B------:R-:W-:-:S05]  /*03a0*/  FMUL.FTZ R8, R6, c[0x0][0x168] ;  /* 0x00005a0006087a20 */ /* 0x000fca0000410000 */
[----:B------:R-:W-:-:S13]  /*03b0*/  FSETP.GT.FTZ.AND P0, PT, R8, c[0x0][0x16c], PT ;  /* 0x00005b0008007a0b */ /* 0x000fda0003f14000 */
[----:B------:R-:W-:Y:S05]  /*03c0*/  @P0 BRA `(.L_x_4283) ;  /* 0x0000023000000947 */ /* 0x000fea0003800000 */
[----:B------:R-:W-:Y:S01]  /*03d0*/  FMUL.FTZ R6, R8, 1.4426950216293334961 ;  /* 0x3fb8aa3b08067820 */ /* 0x000fe20000410000 */
[----:B------:R-:W-:Y:S01]  /*03e0*/  HFMA2.MMA R11, -RZ, RZ, 1.625, 0 ;  /* 0x3e800000ff0b7435 */ /* 0x000fe200000001ff */
[----:B------:R-:W-:Y:S01]  /*03f0*/  MOV R13, 0x3d39bf78 ;  /* 0x3d39bf78000d7802 */ /* 0x000fe20000000f00 */
        /* <DEDUP_REMOVED lines=30> */
.L_x_4285:
[----:B-1----:R-:W-:Y:S05]  /*05e0*/  BSYNC B1 ;  /* 0x0000000000017941 */ /* 0x002fea0003800000 */
.L_x_4284:
[----:B------:R-:W-:Y:S02]  /*05f0*/  FMUL.FTZ R6, R13, R8 ;  /* 0x000000080d067220 */ /* 0x000fe40000410000 */
.L_x_4283:
[----:B------:R-:W-:Y:S05]  /*0600*/  BSYNC B0 ;  /* 0x0000000000007941 */ /* 0x000fea0003800000 */
.L_x_4282:
[----:B-----5:R-:W-:Y:S01]  /*0610*/  PRMT R8, RZ, 0x5410, R5 ;  /* 0x00005410ff087816 */ /* 0x020fe20000000005 */
        /* <DEDUP_REMOVED lines=37> */
.L_x_4289:
[----:B-1----:R-:W-:Y:S05]  /*0870*/  BSYNC B1 ;  /* 0x0000000000017941 */ /* 0x002fea0003800000 */
.L_x_4288:
[----:B------:R-:W-:Y:S02]  /*0880*/  FMUL.FTZ R8, R13, R10 ;  /* 0x0000000a0d087220 */ /* 0x000fe40000410000 */
.L_x_4287:
[----:B------:R-:W-:Y:S05]  /*0890*/  BSYNC B0 ;  /* 0x0000000000007941 */ /* 0x000fea0003800000 */
.L_x_4286:
        /* <DEDUP_REMOVED lines=38> */
.L_x_4293:
[----:B-1----:R-:W-:Y:S05]  /*0b00*/  BSYNC B1 ;  /* 0x0000000000017941 */ /* 0x002fea0003800000 */
.L_x_4292:
[----:B------:R-:W-:Y:S02]  /*0b10*/  FMUL.FTZ R5, R16, R9 ;  /* 0x0000000910057220 */ /* 0x000fe40000410000 */
.L_x_4291:
[----:B------:R-:W-:Y:S05]  /*0b20*/  BSYNC B0 ;  /* 0x0000000000007941 */ /* 0x000fea0003800000 */
.L_x_4290:
        /* <DEDUP_REMOVED lines=38> */
.L_x_4297:
[----:B-1----:R-:W-:Y:S05]  /*0d90*/  BSYNC B1 ;  /* 0x0000000000017941 */ /* 0x002fea0003800000 */
.L_x_4296:
[----:B------:R-:W-:Y:S02]  /*0da0*/  FMUL.FTZ R9, R16, R11 ;  /* 0x0000000b10097220 */ /* 0x000fe40000410000 */
.L_x_4295:
[----:B------:R-:W-:Y:S05]  /*0db0*/  BSYNC B0 ;  /* 0x0000000000007941 */ /* 0x000fea0003800000 */
.L_x_4294:
        /* <DEDUP_REMOVED lines=38> */
.L_x_4301:
[----:B-1----:R-:W-:Y:S05]  /*1020*/  BSYNC B1 ;  /* 0x0000000000017941 */ /* 0x002fea0003800000 */
.L_x_4300:
[----:B------:R-:W-:Y:S02]  /*1030*/  FMUL.FTZ R4, R15, R10 ;  /* 0x0000000a0f047220 */ /* 0x000fe40000410000 */
.L_x_4299:
[----:B------:R-:W-:Y:S05]  /*1040*/  BSYNC B0 ;  /* 0x0000000000007941 */ /* 0x000fea0003800000 */
.L_x_4298:
        /* <DEDUP_REMOVED lines=38> */
.L_x_4305:
[----:B-1----:R-:W-:Y:S05]  /*12b0*/  BSYNC B1 ;  /* 0x0000000000017941 */ /* 0x002fea0003800000 */
.L_x_4304:
[----:B------:R-:W-:Y:S02]  /*12c0*/  FMUL.FTZ R10, R16, R13 ;  /* 0x0000000d100a7220 */ /* 0x000fe40000410000 */
.L_x_4303:
[----:B------:R-:W-:Y:S05]  /*12d0*/  BSYNC B0 ;  /* 0x0000000000007941 */ /* 0x000fea0003800000 */
.L_x_4302:
        /* <DEDUP_REMOVED lines=38> */
.L_x_4309:
[----:B-1----:R-:W-:Y:S05]  /*1540*/  BSYNC B1 ;  /* 0x0000000000017941 */ /* 0x002fea0003800000 */
.L_x_4308:
[----:B------:R-:W-:Y:S02]  /*1550*/  FMUL.FTZ R11, R16, R13 ;  /* 0x0000000d100b7220 */ /* 0x000fe40000410000 */
.L_x_4307:
[----:B------:R-:W-:Y:S05]  /*1560*/  BSYNC B0 ;  /* 0x0000000000007941 */ /* 0x000fea0003800000 */
.L_x_4306:
[----:B------:R-:W-:Y:S01]  /*1570*/  IMAD.WIDE.U32 R12, R12, R3, c[0x0][0x178] ;  /* 0x00005e000c0c7625 */ /* 0x000fe200078e0003 */
[----:B------:R-:W-:Y:S02]  /*1580*/  F2FP.BF16.PACK_AB R7, R6, R7 ;  /* 0x000000070607723e */ /* 0x000fe400000010ff */
[----:B------:R-:W-:Y:S02]  /*1590*/  F2FP.BF16.PACK_AB R5, R5, R8 ;  /* 0x000000080505723e */ /* 0x000fe400000010ff */
[----:B------:R-:W-:Y:S01]  /*15a0*/  F2FP.BF16.PACK_AB R9, R4, R9 ;  /* 0x000000090409723e */ /* 0x000fe200000010ff */
[----:B------:R-:W-:Y:S01]  /*15b0*/  IMAD.WIDE R12, R0, 0x4, R12 ;  /* 0x00000004000c7825 */ /* 0x000fe200078e020c */
[----:B------:R-:W-:-:S04]  /*15c0*/  F2FP.BF16.PACK_AB R11, R11, R10 ;  /* 0x0000000a0b0b723e */ /* 0x000fc800000010ff */
[----:B------:R-:W-:Y:S04]  /*15d0*/  STG.E [R12.64], R7 ;  /* 0x000000070c007986 */ /* 0x000fe8000c101904 */
[----:B------:R-:W-:Y:S04]  /*15e0*/  STG.E [R12.64+0x200], R5 ;  /* 0x000200050c007986 */ /* 0x000fe8000c101904 */
[----:B------:R-:W-:Y:S04]  /*15f0*/  STG.E [R12.64+0x400], R9 ;  /* 0x000400090c007986 */ /* 0x000fe8000c101904 */
[----:B------:R-:W-:Y:S01]  /*1600*/  STG.E [R12.64+0x600], R11 ;  /* 0x0006000b0c007986 */ /* 0x000fe2000c101904 */
[----:B------:R-:W-:Y:S05]  /*1610*/  EXIT ;  /* 0x000000000000794d */ /* 0x000fea0003800000 */
.L_x_4277:
[----:B------:R-:W0:Y:S01]  /*1620*/  S2R R13, SR_TID.X ;  /* 0x00000000000d7919 */ /* 0x000e220000002100 */
[----:B------:R-:W-:-:S02]  /*1630*/  PRMT R20, RZ, 0x7610, R20 ;  /* 0x00007610ff147816 */ /* 0x000fc40000000014 */
[----:B------:R-:W-:Y:S02]  /*1640*/  PRMT R21, RZ, 0x7610, R21 ;  /* 0x00007610ff157816 */ /* 0x000fe40000000015 */
[----:B------:R-:W-:Y:S02]  /*1650*/  PRMT R19, RZ, 0x7610, R19 ;  /* 0x00007610ff137816 */ /* 0x000fe40000000013 */
[----:B0-----:R-:W-:Y:S02]  /*1660*/  ISETP.GE.AND P0, PT, R13, R0, PT ;  /* 0x000000000d00720c */ /* 0x001fe40003f06270 */
[----:B------:R-:W-:-:S11]  /*1670*/  MOV R7, R13 ;  /* 0x0000000d00077202 */ /* 0x000fd60000000f00 */
[----:B------:R-:W-:Y:S02]  /*1680*/  @!P0 IADD3 R10, R12, R7, RZ ;  /* 0x000000070c0a8210 */ /* 0x000fe40007ffe0ff */
[----:B------:R-:W-:Y:S02]  /*1690*/  @!P0 IADD3 R7, R7, 0x80, RZ ;  /* 0x0000008007078810 */ /* 0x000fe40007ffe0ff */
[----:B------:R-:W-:Y:S02]  /*16a0*/  @!P0 MOV R11, 0x2 ;  /* 0x00000002000b8802 */ /* 0x000fe40000000f00 */
[----:B------:R-:W-:-:S03]  /*16b0*/  ISETP.GE.AND P6, PT, R7, R0, PT ;  /* 0x000000000700720c */ /* 0x000fc60003fc6270 */
[----:B------:R-:W-:-:S05]  /*16c0*/  @!P0 IMAD.WIDE.U32 R10, R10, R11, c[0x0][0x180] ;  /* 0x000060000a0a8625 */ /* 0x000fca00078e000b */
[----:B------:R0:W5:Y:S05]  /*16d0*/  @!P0 LDG.E.U16 R21, [R10.64] ;  /* 0x000000040a158981 */ /* 0x00016a000c1e1500 */
        /* <DEDUP_REMOVED lines=9> */
[----:B------:R-:W-:-:S02]  /*1770*/  ISETP.GE.AND P4, PT, R7, R0, PT ;  /* 0x000000000700720c */ /* 0x000fc40003f86270 */
[----:B------:R-:W-:Y:S01]  /*1780*/  PRMT R18, RZ, 0x7610, R18 ;  /* 0x00007610ff127816 */ /* 0x000fe20000000012 */
[----:B------:R-:W-:Y:S01]  /*1790*/  @!P5 IMAD.WIDE.U32 R22, R22, R23, c[0x0][0x180] ;  /* 0x000060001616d625 */ /* 0x000fe200078e0017 */
[----:B------:R-:W-:Y:S02]  /*17a0*/  PRMT R17, RZ, 0x7610, R17 ;  /* 0x00007610ff117816 */ /* 0x000fe40000000011 */
[----:B------:R-:W-:Y:S02]  /*17b0*/  PRMT R16, RZ, 0x7610, R16 ;  /* 0x00007610ff107816 */ /* 0x000fe40000000010 */
[----:B------:R-:W-:Y:S01]  /*17c0*/  PRMT R15, RZ, 0x7610, R15 ;  /* 0x00007610ff0f7816 */ /* 0x000fe2000000000f */
[----:B------:R2:W5:Y:S04]  /*17d0*/  @!P5 LDG.E.U16 R19, [R22.64] ;  /* 0x000000041613d981 */ /* 0x000568000c1e1500 */
[----:B------:R-:W-:-:S02]  /*17e0*/  @!P4 IADD3 R5, R12, R7, RZ ;  /* 0x000000070c05c210 */ /* 0x000fc40007ffe0ff */
        /* <DEDUP_REMOVED lines=11> */
[----:B------:R-:W-:Y:S02]  /*18a0*/  @!P4 MOV R24, 0x2 ;  /* 0x000000020018c802 */ /* 0x000fe40000000f00 */
[----:B------:R-:W-:Y:S02]  /*18b0*/  @!P3 MOV R9, 0x2 ;  /* 0x000000020009b802 */ /* 0x000fe40000000f00 */
[----:B------:R-:W-:Y:S02]  /*18c0*/  @!P2 MOV R25, 0x2 ;  /* 0x000000020019a802 */ /* 0x000fe40000000f00 */
[----:B------:R-:W-:Y:S01]  /*18d0*/  @!P1 MOV R27, 0x2 ;  /* 0x00000002001b9802 */ /* 0x000fe20000000f00 */
[----:B-1----:R-:W-:-:S04]  /*18e0*/  @!P4 IMAD.WIDE.U32 R2, R5, R24, c[0x0][0x180] ;  /* 0x000060000502c625 */ /* 0x002fc800078e0018 */
[----:B0-----:R-:W-:Y:S02]  /*18f0*/  @!P6 IADD3 R10, R12, R7, RZ ;  /* 0x000000070c0ae210 */ /* 0x001fe40007ffe0ff */
[----:B------:R-:W-:Y:S01]  /*1900*/  @!P6 MOV R11, 0x2 ;  /* 0x00000002000be802 */ /* 0x000fe20000000f00 */
[----:B------:R-:W-:Y:S01]  /*1910*/  @!P3 IMAD.WIDE.U32 R4, R4, R9, c[0x0][0x180] ;  /* 0x000060000404b625 */ /* 0x000fe200078e0009 */
[----:B------:R-:W-:Y:S01]  /*1920*/  PRMT R14, RZ, 0x7610, R14 ;  /* 0x00007610ff0e7816 */ /* 0x000fe2000000000e */
[----:B------:R2:W5:Y:S02]  /*1930*/  @!P4 LDG.E.U16 R18, [R2.64] ;  /* 0x000000040212c981 */ /* 0x000564000c1e1500 */
[----:B------:R-:W-:Y:S02]  /*1940*/  @!P2 IMAD.WIDE.U32 R6, R6, R25, c[0x0][0x180] ;  /* 0x000060000606a625 */ /* 0x000fe400078e0019 */
[----:B------:R2:W5:Y:S02]  /*1950*/  @!P3 LDG.E.U16 R17, [R4.64] ;  /* 0x000000040411b981 */ /* 0x000564000c1e1500 */
[----:B------:R-:W-:-:S02]  /*1960*/  @!P1 IMAD.WIDE.U32 R8, R8, R27, c[0x0][0x180] ;  /* 0x0000600008089625 */ /* 0x000fc400078e001b */
[----:B------:R2:W5:Y:S02]  /*1970*/  @!P2 LDG.E.U16 R16, [R6.64] ;  /* 0x000000040610a981 */ /* 0x000564000c1e1500 */
[----:B------:R-:W-:Y:S02]  /*1980*/  @!P6 IMAD.WIDE.U32 R10, R10, R11, c[0x0][0x180] ;  /* 0x000060000a0ae625 */ /* 0x000fe400078e000b */
[----:B------:R2:W5:Y:S04]  /*1990*/  @!P1 LDG.E.U16 R15, [R8.64] ;  /* 0x00000004080f9981 */ /* 0x000568000c1e1500 */
[----:B------:R2:W5:Y:S01]  /*19a0*/  @!P6 LDG.E.U16 R14, [R10.64] ;  /* 0x000000040a0ee981 */ /* 0x000562000c1e1500 */
[----:B------:R-:W-:Y:S01]  /*19b0*/  BSSY B0, `(.L_x_4310) ;  /* 0x000002c000007945 */ /* 0x000fe20003800000 */
[----:B------:R-:W-:Y:S05]  /*19c0*/  @P0 BRA `(.L_x_4311) ;  /* 0x000002a000000947 */ /* 0x000fea0003800000 */
[----:B--2--5:R-:W-:Y:S01]  /*19d0*/  PRMT R2, RZ, 0x5410, R21 ;  /* 0x00005410ff027816 */ /* 0x024fe20000000015 */
        /* <DEDUP_REMOVED lines=37> */
.L_x_4315:
[----:B-1----:R-:W-:Y:S05]  /*1c30*/  BSYNC B2 ;  /* 0x0000000000027941 */ /* 0x002fea0003800000 */
.L_x_4314:
[----:B------:R-:W-:Y:S02]  /*1c40*/  FMUL.FTZ R2, R7, R4 ;  /* 0x0000000407027220 */ /* 0x000fe40000410000 */
.L_x_4313:
[----:B------:R-:W-:Y:S05]  /*1c50*/  BSYNC B1 ;  /* 0x0000000000017941 */ /* 0x000fea0003800000 */
.L_x_4312:
[----:B------:R-:W-:Y:S02]  /*1c60*/  F2FP.BF16.PACK_AB R2, RZ, R2 ;  /* 0x00000002ff02723e */ /* 0x000fe400000010ff */
.L_x_4311:
[----:B------:R-:W-:Y:S05]  /*1c70*/  BSYNC B0 ;  /* 0x0000000000007941 */ /* 0x000fea0003800000 */
.L_x_4310:
[----:B--2---:R-:W-:Y:S01]  /*1c80*/  IADD3 R3, R13, 0x80, RZ ;  /* 0x000000800d037810 */ /* 0x004fe20007ffe0ff */
        /* <DEDUP_REMOVED lines=41> */
.L_x_4321:
[----:B-1----:R-:W-:Y:S05]  /*1f20*/  BSYNC B2 ;  /* 0x0000000000027941 */ /* 0x002fea0003800000 */
.L_x_4320:
[----:B------:R-:W-:Y:S02]  /*1f30*/  FMUL.FTZ R3, R8, R5 ;  /* 0x0000000508037220 */ /* 0x000fe40000410000 */
.L_x_4319:
[----:B------:R-:W-:Y:S05]  /*1f40*/  BSYNC B1 ;  /* 0x0000000000017941 */ /* 0x000fea0003800000 */
.L_x_4318:
[----:B------:R-:W-:Y:S02]  /*1f50*/  F2FP.BF16.PACK_AB R3, RZ, R3 ;  /* 0x00000003ff03723e */ /* 0x000fe400000010ff */
.L_x_4317:
[----:B------:R-:W-:Y:S05]  /*1f60*/  BSYNC B0 ;  /* 0x0000000000007941 */ /* 0x000fea0003800000 */
.L_x_4316:
        /* <DEDUP_REMOVED lines=42> */
.L_x_4327:
[----:B-1----:R-:W-:Y:S05]  /*2210*/  BSYNC B2 ;  /* 0x0000000000027941 */ /* 0x002fea0003800000 */
.L_x_4326:
[----:B------:R-:W-:Y:S02]  /*2220*/  FMUL.FTZ R4, R9, R6 ;  /* 0x0000000609047220 */ /* 0x000fe40000410000 */
.L_x_4325:
[----:B------:R-:W-:Y:S05]  /*2230*/  BSYNC B1 ;  /* 0x0000000000017941 */ /* 0x000fea0003800000 */
.L_x_4324:
[----:B------:R-:W-:Y:S02]  /*2240*/  F2FP.BF16.PACK_AB R4, RZ, R4 ;  /* 0x00000004ff04723e */ /* 0x000fe400000010ff */
.L_x_4323:
[----:B------:R-:W-:Y:S05]  /*2250*/  BSYNC B0 ;  /* 0x0000000000007941 */ /* 0x000fea0003800000 */
.L_x_4322:
        /* <DEDUP_REMOVED lines=42> */
.L_x_4333:
[----:B-1----:R-:W-:Y:S05]  /*2500*/  BSYNC B2 ;  /* 0x0000000000027941 */ /* 0x002fea0003800000 */
.L_x_4332:
[----:B------:R-:W-:Y:S02]  /*2510*/  FMUL.FTZ R5, R10, R7 ;  /* 0x000000070a057220 */ /* 0x000fe40000410000 */
.L_x_4331:
[----:B------:R-:W-:Y:S05]  /*2520*/  BSYNC B1 ;  /* 0x0000000000017941 */ /* 0x000fea0003800000 */
.L_x_4330:
[----:B------:R-:W-:Y:S02]  /*2530*/  F2FP.BF16.PACK_AB R5, RZ, R5 ;  /* 0x00000005ff05723e */ /* 0x000fe400000010ff */
.L_x_4329:
[----:B------:R-:W-:Y:S05]  /*2540*/  BSYNC B0 ;  /* 0x0000000000007941 */ /* 0x000fea0003800000 */
.L_x_4328:
        /* <DEDUP_REMOVED lines=42> */
.L_x_4339:
[----:B-1----:R-:W-:Y:S05]  /*27f0*/  BSYNC B2 ;  /* 0x0000000000027941 */ /* 0x002fea0003800000 */
.L_x_4338:
[----:B------:R-:W-:Y:S02]  /*2800*/  FMUL.FTZ R6, R11, R8 ;  /* 0x000000080b067220 */ /* 0x000fe40000410000 */
.L_x_4337:
[----:B------:R-:W-:Y:S05]  /*2810*/  BSYNC B1 ;  /* 0x0000000000017941 */ /* 0x000fea0003800000 */
.L_x_4336:
[----:B------:R-:W-:Y:S02]  /*2820*/  F2FP.BF16.PACK_AB R6, RZ, R6 ;  /* 0x00000006ff06723e */ /* 0x000fe400000010ff */
.L_x_4335:
[----:B------:R-:W-:Y:S05]  /*2830*/  BSYNC B0 ;  /* 0x0000000000007941 */ /* 0x000fea0003800000 */
.L_x_4334:
        /* <DEDUP_REMOVED lines=42> */
.L_x_4345:
[----:B-1----:R-:W-:Y:S05]  /*2ae0*/  BSYNC B2 ;  /* 0x0000000000027941 */ /* 0x002fea0003800000 */
.L_x_4344:
[----:B------:R-:W-:Y:S02]  /*2af0*/  FMUL.FTZ R7, R16, R9 ;  /* 0x0000000910077220 */ /* 0x000fe40000410000 */
.L_x_4343:
[----:B------:R-:W-:Y:S05]  /*2b00*/  BSYNC B1 ;  /* 0x0000000000017941 */ /* 0x000fea0003800000 */
.L_x_4342:
[----:B------:R-:W-:Y:S02]  /*2b10*/  F2FP.BF16.PACK_AB R7, RZ, R7 ;  /* 0x00000007ff07723e */ /* 0x000fe400000010ff */
.L_x_4341:
[----:B------:R-:W-:Y:S05]  /*2b20*/  BSYNC B0 ;  /* 0x0000000000007941 */ /* 0x000fea0003800000 */
.L_x_4340:
        /* <DEDUP_REMOVED lines=42> */
.L_x_4351:
[----:B-1----:R-:W-:Y:S05]  /*2dd0*/  BSYNC B2 ;  /* 0x0000000000027941 */ /* 0x002fea0003800000 */
.L_x_4350:
[----:B------:R-:W-:Y:S02]  /*2de0*/  FMUL.FTZ R8, R15, R10 ;  /* 0x0000000a0f087220 */ /* 0x000fe40000410000 */
.L_x_4349:
[----:B------:R-:W-:Y:S05]  /*2df0*/  BSYNC B1 ;  /* 0x0000000000017941 */ /* 0x000fea0003800000 */
.L_x_4348:
[----:B------:R-:W-:Y:S02]  /*2e00*/  F2FP.BF16.PACK_AB R8, RZ, R8 ;  /* 0x00000008ff08723e */ /* 0x000fe400000010ff */
.L_x_4347:
[----:B------:R-:W-:Y:S05]  /*2e10*/  BSYNC B0 ;  /* 0x0000000000007941 */ /* 0x000fea0003800000 */
.L_x_4346:
        /* <DEDUP_REMOVED lines=42> */
.L_x_4357:
[----:B-1----:R-:W-:Y:S05]  /*30c0*/  BSYNC B2 ;  /* 0x0000000000027941 */ /* 0x002fea0003800000 */
.L_x_4356:
[----:B------:R-:W-:Y:S02]  /*30d0*/  FMUL.FTZ R9, R16, R11 ;  /* 0x0000000b10097220 */ /* 0x000fe40000410000 */
.L_x_4355:
[----:B------:R-:W-:Y:S05]  /*30e0*/  BSYNC B1 ;  /* 0x0000000000017941 */ /* 0x000fea0003800000 */
.L_x_4354:
[----:B------:R-:W-:Y:S02]  /*30f0*/  F2FP.BF16.PACK_AB R9, RZ, R9 ;  /* 0x00000009ff09723e */ /* 0x000fe400000010ff */
.L_x_4353:
[----:B------:R-:W-:Y:S05]  /*3100*/  BSYNC B0 ;  /* 0x0000000000007941 */ /* 0x000fea0003800000 */
.L_x_4352:
[----:B------:R-:W-:Y:S01]  /*3110*/  @!P0 IADD3 R10, R12, R13, RZ ;  /* 0x0000000d0c0a8210 */ /* 0x000fe20007ffe0ff */
[----:B------:R-:W-:Y:S01]  /*3120*/  BSSY B0, `(.L_x_4358) ;  /* 0x0000032000007945 */ /* 0x000fe20003800000 */
[----:B------:R-:W-:Y:S01]  /*3130*/  @!P0 MOV R11, 0x2 ;  /* 0x00000002000b8802 */ /* 0x000fe20000000f00 */
[----:B------:R-:W-:Y:S01]  /*3140*/  BSSY B1, `(.L_x_4359) ;  /* 0x0000029000017945 */ /* 0x000fe20003800000 */
[----:B------:R-:W-:-:S03]  /*3150*/  @!P0 IADD3 R13, R13, 0x80, RZ ;  /* 0x000000800d0d8810 */ /* 0x000fc60007ffe0ff */
[----:B------:R-:W-:-:S05]  /*3160*/  @!P0 IMAD.WIDE.U32 R10, R10, R11, c[0x0][0x178] ;  /* 0x00005e000a0a8625 */ /* 0x000fca00078e000b */
[----:B------:R0:W-:Y:S01]  /*3170*/  @!P0 STG.E.U16 [R10.64], R2 ;  /* 0x000000020a008986 */ /* 0x0001e2000c101504 */
[----:B------:R-:W-:-:S13]  /*3180*/  ISETP.GE.AND P0, PT, R13, R0, PT ;  /* 0x000000000d00720c */ /* 0x000fda0003f06270 */
[----:B------:R-:W-:Y:S05]  /*3190*/  @P0 BRA `(.L_x_4360) ;  /* 0x000000d000000947 */ /* 0x000fea0003800000 */
[----:B0-----:R-:W-:Y:S01]  /*31a0*/  HFMA2.MMA R11, -RZ, RZ, 0, 1.1920928955078125e-07 ;  /* 0x00000002ff0b7435 */ /* 0x001fe200000001ff */
[----:B------:R-:W-:Y:S02]  /*31b0*/  IADD3 R2, R12, R13, RZ ;  /* 0x0000000d0c027210 */ /* 0x000fe40007ffe0ff */
[----:B------:R-:W-:Y:S02]  /*31c0*/  PRMT R10, R3, 0x7610, R10 ;  /* 0x00007610030a7816 */ /* 0x000fe4000000000a */
[----:B------:R-:W-:-:S04]  /*31d0*/  IADD3 R13, R13, 0x80, RZ ;  /* 0x000000800d0d7810 */ /* 0x000fc80007ffe0ff */
[----:B------:R-:W-:Y:S01]  /*31e0*/  ISETP.GE.AND P0, PT, R13, R0, PT ;  /* 0x000000000d00720c */ /* 0x000fe20003f06270 */
[----:B------:R-:W-:-:S05]  /*31f0*/  IMAD.WIDE.U32 R2, R2, R11, c[0x0][0x178] ;  /* 0x00005e0002027625 */ /* 0x000fca00078e000b */
[----:B------:R0:W-:Y:S07]  /*3200*/  STG.E.U16 [R2.64], R10 ;  /* 0x0000000a02007986 */ /* 0x0001ee000c101504 */
[----:B------:R-:W-:Y:S05]  /*3210*/  @P0 BRA `(.L_x_4361) ;  /* 0x000000c000000947 */ /* 0x000fea0003800000 */
[----:B0-----:R-:W-:Y:S02]  /*3220*/  IADD3 R2, R12, R13, RZ ;  /* 0x0000000d0c027210 */ /* 0x001fe40007ffe0ff */
[----:B------:R-:W-:Y:S02]  /*3230*/  MOV R3, 0x2 ;  /* 0x0000000200037802 */ /* 0x000fe40000000f00 */
[----:B------:R-:W-:-:S03]  /*3240*/  IADD3 R13, R13, 0x80, RZ ;  /* 0x000000800d0d7810 */ /* 0x000fc60007ffe0ff */
[----:B------:R-:W-:-:S05]  /*3250*/  IMAD.WIDE.U32 R2, R2, R3, c[0x0][0x178] ;  /* 0x00005e0002027625 */ /* 0x000fca00078e0003 */
[----:B------:R0:W-:Y:S02]  /*3260*/  STG.E.U16 [R2.64], R4 ;  /* 0x0000000402007986 */ /* 0x0001e4000c101504 */
.L_x_4360:
[----:B0-----:R-:W-:-:S13]  /*3270*/  ISETP.GE.AND P0, PT, R13, R0, PT ;  /* 0x000000000d00720c */ /* 0x001fda0003f06270 */
[----:B------:R-:W-:Y:S05]  /*3280*/  @P0 BRA `(.L_x_4362) ;  /* 0x000000c000000947 */ /* 0x000fea0003800000 */
[----:B------:R-:W-:Y:S02]  /*3290*/  IADD3 R2, R12, R13, RZ ;  /* 0x0000000d0c027210 */ /* 0x000fe40007ffe0ff */
[----:B------:R-:W-:Y:S02]  /*32a0*/  MOV R3, 0x2 ;  /* 0x0000000200037802 */ /* 0x000fe40000000f00 */
[----:B------:R-:W-:-:S03]  /*32b0*/  IADD3 R13, R13, 0x80, RZ ;  /* 0x000000800d0d7810 */ /* 0x000fc60007ffe0ff */
[----:B------:R-:W-:-:S05]  /*32c0*/  IMAD.WIDE.U32 R2, R2, R3, c[0x0][0x178] ;  /* 0x00005e0002027625 */ /* 0x000fca00078e0003 */
[----:B------:R0:W-:Y:S02]  /*32d0*/  STG.E.U16 [R2.64], R5 ;  /* 0x0000000502007986 */ /* 0x0001e4000c101504 */
.L_x_4361:
[----:B------:R-:W-:-:S13]  /*32e0*/  ISETP.GE.AND P0, PT, R13, R0, PT ;  /* 0x000000000d00720c */ /* 0x000fda0003f06270 */
[----:B------:R-:W-:Y:S05]  /*32f0*/  @P0 BRA `(.L_x_4363) ;  /* 0x000000d000000947 */ /* 0x000fea0003800000 */
[----:B0-----:R-:W-:Y:S01]  /*3300*/  HFMA2.MMA R3, -RZ, RZ, 0, 1.1920928955078125e-07 ;  /* 0x00000002ff037435 */ /* 0x001fe200000001ff */
[----:B------:R-:W-:Y:S02]  /*3310*/  IADD3 R2, R12, R13, RZ ;  /* 0x0000000d0c027210 */ /* 0x000fe40007ffe0ff */
[----:B------:R-:W-:-:S07]  /*3320*/  IADD3 R13, R13, 0x80, RZ ;  /* 0x000000800d0d7810 */ /* 0x000fce0007ffe0ff */
[----:B------:R-:W-:-:S05]  /*3330*/  IMAD.WIDE.U32 R2, R2, R3, c[0x0][0x178] ;  /* 0x00005e0002027625 */ /* 0x000fca00078e0003 */
[----:B------:R0:W-:Y:S02]  /*3340*/  STG.E.U16 [R2.64], R6 ;  /* 0x0000000602007986 */ /* 0x0001e4000c101504 */
.L_x_4362:
[----:B------:R-:W-:-:S13]  /*3350*/  ISETP.GE.AND P0, PT, R13, R0, PT ;  /* 0x000000000d00720c */ /* 0x000fda0003f06270 */
[----:B------:R-:W-:Y:S01]  /*3360*/  @P0 BREAK B1 ;  /* 0x0000000000010942 */ /* 0x000fe20003800000 */
[----:B------:R-:W-:Y:S05]  /*3370*/  @P0 BRA `(.L_x_4364) ;  /* 0x000000c000000947 */ /* 0x000fea0003800000 */
[----:B0-----:R-:W-:Y:S02]  /*3380*/  IADD3 R2, R12, R13, RZ ;  /* 0x0000000d0c027210 */ /* 0x001fe40007ffe0ff */
[----:B------:R-:W-:Y:S02]  /*3390*/  MOV R3, 0x2 ;  /* 0x0000000200037802 */ /* 0x000fe40000000f00 */
[----:B------:R-:W-:-:S03]  /*33a0*/  IADD3 R13, R13, 0x80, RZ ;  /* 0x000000800d0d7810 */ /* 0x000fc60007ffe0ff */
[----:B------:R-:W-:-:S05]  /*33b0*/  IMAD.WIDE.U32 R2, R2, R3, c[0x0][0x178] ;  /* 0x00005e0002027625 */ /* 0x000fca00078e0003 */
[----:B------:R0:W-:Y:S02]  /*33c0*/  STG.E.U16 [R2.64], R7 ;  /* 0x0000000702007986 */ /* 0x0001e4000c101504 */
.L_x_4363:
[----:B------:R-:W-:Y:S05]  /*33d0*/  BSYNC B1 ;  /* 0x0000000000017941 */ /* 0x000fea0003800000 */
.L_x_4359:
[----:B------:R-:W-:-:S13]  /*33e0*/  ISETP.GE.AND P0, PT, R13, R0, PT ;  /* 0x000000000d00720c */ /* 0x000fda0003f06270 */
[----:B0-----:R-:W-:Y:S02]  /*33f0*/  @!P0 IADD3 R2, R12, R13, RZ ;  /* 0x0000000d0c028210 */ /* 0x001fe40007ffe0ff */
[----:B------:R-:W-:Y:S02]  /*3400*/  @!P0 MOV R3, 0x2 ;  /* 0x0000000200038802 */ /* 0x000fe40000000f00 */
[----:B------:R-:W-:-:S03]  /*3410*/  @!P0 IADD3 R13, R13, 0x80, RZ ;  /* 0x000000800d0d8810 */ /* 0x000fc60007ffe0ff */
[----:B------:R-:W-:-:S05]  /*3420*/  @!P0 IMAD.WIDE.U32 R2, R2, R3, c[0x0][0x178] ;  /* 0x00005e0002028625 */ /* 0x000fca00078e0003 */
[----:B------:R0:W-:Y:S02]  /*3430*/  @!P0 STG.E.U16 [R2.64], R8 ;  /* 0x0000000802008986 */ /* 0x0001e4000c101504 */
.L_x_4364:
[----:B------:R-:W-:Y:S05]  /*3440*/  BSYNC B0 ;  /* 0x0000000000007941 */ /* 0x000fea0003800000 */
.L_x_4358:
[----:B------:R-:W-:Y:S01]  /*3450*/  WARPSYNC 0xffffffff ;  /* 0xffffffff00007948 */ /* 0x000fe20003800000 */
[----:B------:R-:W-:-:S13]  /*3460*/  ISETP.GE.AND P0, PT, R13, R0, PT ;  /* 0x000000000d00720c */ /* 0x000fda0003f06270 */
[----:B------:R-:W-:Y:S05]  /*3470*/  @P0 EXIT ;  /* 0x000000000000094d */ /* 0x000fea0003800000 */
[----:B0-----:R-:W-:Y:S01]  /*3480*/  HFMA2.MMA R3, -RZ, RZ, 0, 1.1920928955078125e-07 ;  /* 0x00000002ff037435 */ /* 0x001fe200000001ff */
[----:B------:R-:W-:-:S09]  /*3490*/  IADD3 R2, R12, R13, RZ ;  /* 0x0000000d0c027210 */ /* 0x000fd20007ffe0ff */
[----:B------:R-:W-:-:S05]  /*34a0*/  IMAD.WIDE.U32 R2, R2, R3, c[0x0][0x178] ;  /* 0x00005e0002027625 */ /* 0x000fca00078e0003 */
[----:B------:R-:W-:Y:S01]  /*34b0*/  STG.E.U16 [R2.64], R9 ;  /* 0x0000000902007986 */ /* 0x000fe2000c101504 */
[----:B------:R-:W-:Y:S05]  /*34c0*/  EXIT ;  /* 0x000000000000794d */ /* 0x000fea0003800000 */
.L_x_4365:
        /* <DEDUP_REMOVED lines=11> */
.L_x_7124:


//--------------------- .text._ZN2at6native29vectorized_elementwise_kernelILi4EZZZNS0_65_GLOBAL__N__cd49fe81_27_ActivationSoftplusKernel_cu_9e10b42f_309415softplus_kernelERNS_18TensorIteratorBaseERKN3c106ScalarES8_ENKUlvE_clEvENKUlvE2_clEvEUlNS5_8BFloat16EE_St5arrayIPcLm2EEEEviT0_T1_ --------------------------
	.section	.text._ZN2at6native29vectorized_elementwise_kernelILi4EZZZNS0_65_GLOBAL__N__cd49fe81_27_ActivationSoftplusKernel_cu_9e10b42f_309415softplus_kernelERNS_18TensorIteratorBaseERKN3c106ScalarES8_ENKUlvE_clEvENKUlvE2_clEvEUlNS5_8BFloat16EE_St5arrayIPcLm2EEEEviT0_T1_,"ax",@progbits
	.sectioninfo	@"SHI_REGISTERS=30"
	.align	128
        .global         _ZN2at6native29vectorized_elementwise_kernelILi4EZZZNS0_65_GLOBAL__N__cd49fe81_27_ActivationSoftplusKernel_cu_9e10b42f_309415softplus_kernelERNS_18TensorIteratorBaseERKN3c106ScalarES8_ENKUlvE_clEvENKUlvE2_clEvEUlNS5_8BFloat16EE_St5arrayIPcLm2EEEEviT0_T1_
        .type           _ZN2at6native29vectorized_elementwise_kernelILi4EZZZNS0_65_GLOBAL__N__cd49fe81_27_ActivationSoftplusKernel_cu_9e10b42f_309415softplus_kernelERNS_18TensorIteratorBaseERKN3c106ScalarES8_ENKUlvE_clEvENKUlvE2_clEvEUlNS5_8BFloat16EE_St5arrayIPcLm2EEEEviT0_T1_,@function
        .size           _ZN2at6native29vectorized_elementwise_kernelILi4EZZZNS0_65_GLOBAL__N__cd49fe81_27_ActivationSoftplusKernel_cu_9e10b42f_309415softplus_kernelERNS_18TensorIteratorBaseERKN3c106ScalarES8_ENKUlvE_clEvENKUlvE2_clEvEUlNS5_8BFloat16EE_St5arrayIPcLm2EEEEviT0_T1_,(.L_x_7125 - _ZN2at6native29vectorized_elementwise_kernelILi4EZZZNS0_65_GLOBAL__N__cd49fe81_27_ActivationSoftplusKernel_cu_9e10b42f_309415softplus_kernelERNS_18TensorIteratorBaseERKN3c106ScalarES8_ENKUlvE_clEvENKUlvE2_clEvEUlNS5_8BFloat16EE_St5arrayIPcLm2EEEEviT0_T1_)
        .other          _ZN2at6native29vectorized_elementwise_kernelILi4EZZZNS0_65_GLOBAL__N__cd49fe81_27_ActivationSoftplusKernel_cu_9e10b42f_309415softplus_kernelERNS_18TensorIteratorBaseERKN3c106ScalarES8_ENKUlvE_clEvENKUlvE2_clEvEUlNS5_8BFloat16EE_St5arrayIPcLm2EEEEviT0_T1_,@"STO_CUDA_ENTRY STV_DEFAULT"
_ZN2at6native29vectorized_elementwise_kernelILi4EZZZNS0_65_GLOBAL__N__cd49fe81_27_ActivationSoftplusKernel_cu_9e10b42f_309415softplus_kernelERNS_18TensorIteratorBaseERKN3c106ScalarES8_ENKUlvE_clEvENKUlvE2_clEvEUlNS5_8BFloat16EE_St5arrayIPcLm2EEEEviT0_T1_:
.text._ZN2at6native29vectorized_elementwise_kernelILi4EZZZNS0_65_GLOBAL__N__cd49fe81_27_ActivationSoftplusKernel_cu_9e10b42f_309415softplus_kernelERNS_18TensorIteratorBaseERKN3c106ScalarES8_ENKUlvE_clEvENKUlvE2_clEvEUlNS5_8BFloat16EE_St5arrayIPcLm2EEEEviT0_T1_:
        /* <DEDUP_REMOVED lines=11> */
[----:B------:R-:W2:Y:S04]  /*00b0*/  LDG.E.64 R6, [R8.64] ;  /* 0x0000000408067981 */ /* 0x000ea8000c1e1b00 */
[----:B------:R2:W5:Y:S01]  /*00c0*/  LDG.E.64 R2, [R8.64+0x400] ;  /* 0x0004000408027981 */ /* 0x000562000c1e1b00 */
[----:B------:R-:W-:Y:S01]  /*00d0*/  BSSY B0, `(.L_x_4367) ;  /* 0x0000028000007945 */ /* 0x000fe20003800000 */
[----:B--2---:R-:W-:-:S05]  /*00e0*/  PRMT R8, RZ, 0x5410, R6 ;  /* 0x00005410ff087816 */ /* 0x004fca0000000006 */
[----:B------:R-:W-:-:S05]  /*00f0*/  FMUL.FTZ R10, R8, c[0x0][0x168] ;  /* 0x00005a00080a7a20 */ /* 0x000fca0000410000 */
[----:B------:R-:W-:-:S13]  /*0100*/  FSETP.GT.FTZ.AND P0, PT, R10, c[0x0][0x16c], PT ;  /* 0x00005b000a007a0b */ /* 0x000fda0003f14000 */
[----:B------:R-:W-:Y:S05]  /*0110*/  @P0 BRA `(.L_x_4368) ;  /* 0x0000023000000947 */ /* 0x000fea0003800000 */
[----:B------:R-:W-:Y:S01]  /*0120*/  FMUL.FTZ R8, R10, 1.4426950216293334961 ;  /* 0x3fb8aa3b0a087820 */ /* 0x000fe20000410000 */
        /* <DEDUP_REMOVED lines=32> */
.L_x_4370:
[----:B-1----:R-:W-:Y:S05]  /*0330*/  BSYNC B1 ;  /* 0x0000000000017941 */ /* 0x002fea0003800000 */
.L_x_4369:
[----:B------:R-:W-:Y:S02]  /*0340*/  FMUL.FTZ R8, R13, R10 ;  /* 0x0000000a0d087220 */ /* 0x000fe40000410000 */
.L_x_4368:
[----:B------:R-:W-:Y:S05]  /*0350*/  BSYNC B0 ;  /* 0x0000000000007941 */ /* 0x000fea0003800000 */
.L_x_4367:
        /* <DEDUP_REMOVED lines=38> */
.L_x_4374:
[----:B-1----:R-:W-:Y:S05]  /*05c0*/  BSYNC B1 ;  /* 0x0000000000017941 */ /* 0x002fea0003800000 */
.L_x_4373:
[----:B------:R-:W-:Y:S02]  /*05d0*/  FMUL.FTZ R9, R13, R10 ;  /* 0x0000000a0d097220 */ /* 0x000fe40000410000 */
.L_x_4372:
[----:B------:R-:W-:Y:S05]  /*05e0*/  BSYNC B0 ;  /* 0x0000000000007941 */ /* 0x000fea0003800000 */
.L_x_4371:
        /* <DEDUP_REMOVED lines=38> */
.L_x_4378:
[----:B-1----:R-:W-:Y:S05]  /*0850*/  BSYNC B1 ;  /* 0x0000000000017941 */ /* 0x002fea0003800000 */
.L_x_4377:
[----:B------:R-:W-:Y:S02]  /*0860*/  FMUL.FTZ R6, R15, R10 ;  /* 0x0000000a0f067220 */ /* 0x000fe40000410000 */
.L_x_4376:
[----:B------:R-:W-:Y:S05]  /*0870*/  BSYNC B0 ;  /* 0x0000000000007941 */ /* 0x000fea0003800000 */
.L_x_4375:
        /* <DEDUP_REMOVED lines=38> */
.L_x_4382:
[----:B-1----:R-:W-:Y:S05]  /*0ae0*/  BSYNC B1 ;  /* 0x0000000000017941 */ /* 0x002fea0003800000 */
.L_x_4381:
[----:B------:R-:W-:Y:S02]  /*0af0*/  FMUL.FTZ R7, R14, R11 ;  /* 0x0000000b0e077220 */ /* 0x000fe40000410000 */
.L_x_4380:
[----:B------:R-:W-:Y:S05]  /*0b00*/  BSYNC B0 ;  /* 0x0000000000007941 */ /* 0x000fea0003800000 */
.L_x_4379:
        /* <DEDUP_REMOVED lines=38> */
.L_x_4386:
[----:B-1----:R-:W-:Y:S05]  /*0d70*/  BSYNC B1 ;  /* 0x0000000000017941 */ /* 0x002fea0003800000 */
.L_x_4385:
[----:B------:R-:W-:Y:S02]  /*0d80*/  FMUL.FTZ R10, R15, R12 ;  /* 0x0000000c0f0a7220 */ /* 0x000fe40000410000 */
.L_x_4384:
[----:B------:R-:W-:Y:S05]  /*0d90*/  BSYNC B0 ;  /* 0x0000000000007941 */ /* 0x000fea0003800000 */
.L_x_4383:
        /* <DEDUP_REMOVED lines=38> */
.L_x_4390:
[----:B-1----:R-:W-:Y:S05]  /*1000*/  BSYNC B1 ;  /* 0x0000000000017941 */ /* 0x002fea0003800000 */
.L_x_4389:
[----:B------:R-:W-:Y:S02]  /*1010*/  FMUL.FTZ R11, R15, R12 ;  /* 0x0000000c0f0b7220 */ /* 0x000fe40000410000 */
.L_x_4388:
[----:B------:R-:W-:Y:S05]  /*1020*/  BSYNC B0 ;  /* 0x0000000000007941 */ /* 0x000fea0003800000 */
.L_x_4387:
        /* <DEDUP_REMOVED lines=38> */
.L_x_4394:
[----:B-1----:R-:W-:Y:S05]  /*1290*/  BSYNC B1 ;  /* 0x0000000000017941 */ /* 0x002fea0003800000 */
.L_x_4393:
[----:B------:R-:W-:Y:S02]  /*12a0*/  FMUL.FTZ R2, R17, R12 ;  /* 0x0000000c11027220 */ /* 0x000fe40000410000 */
.L_x_4392:
[----:B------:R-:W-:Y:S05]  /*12b0*/  BSYNC B0 ;  /* 0x0000000000007941 */ /* 0x000fea0003800000 */
.L_x_4391:
        /* <DEDUP_REMOVED lines=38> */
.L_x_4398:
[----:B-1----:R-:W-:Y:S05]  /*1520*/  BSYNC B1 ;  /* 0x0000000000017941 */ /* 0x002fea0003800000 */
.L_x_4397:
[----:B------:R-:W-:Y:S02]  /*1530*/  FMUL.FTZ R15, R16, R13 ;  /* 0x0000000d100f7220 */ /* 0x000fe40000410000 */
.L_x_4396:
[----:B------:R-:W-:Y:S05]  /*1540*/  BSYNC B0 ;  /* 0x0000000000007941 */ /* 0x000fea0003800000 */
.L_x_4395:
[----:B------:R-:W-:Y:S01]  /*1550*/  IMAD.WIDE.U32 R12, R0, R5, c[0x0][0x178] ;  /* 0x00005e00000c7625 */ /* 0x000fe200078e0005 */
[----:B------:R-:W-:Y:S02]  /*1560*/  F2FP.BF16.PACK_AB R8, R9, R8 ;  /* 0x000000080908723e */ /* 0x000fe400000010ff */
[----:B------:R-:W-:Y:S02]  /*1570*/  F2FP.BF16.PACK_AB R10, R11, R10 ;  /* 0x0000000a0b0a723e */ /* 0x000fe400000010ff */
[----:B------:R-:W-:Y:S01]  /*1580*/  F2FP.BF16.PACK_AB R9, R7, R6 ;  /* 0x000000060709723e */ /* 0x000fe200000010ff */
[----:B------:R-:W-:Y:S01]  /*1590*/  IMAD.WIDE R12, R4, 0x8, R12 ;  /* 0x00000008040c7825 */ /* 0x000fe200078e020c */
[----:B------:R-:W-:-:S04]  /*15a0*/  F2FP.BF16.PACK_AB R11, R15, R2 ;  /* 0x000000020f0b723e */ /* 0x000fc800000010ff */
[----:B------:R-:W-:Y:S04]  /*15b0*/  STG.E.64 [R12.64], R8 ;  /* 0x000000080c007986 */ /* 0x000fe8000c101b04 */
[----:B------:R-:W-:Y:S01]  /*15c0*/  STG.E.64 [R12.64+0x400], R10 ;  /* 0x0004000a0c007986 */ /* 0x000fe2000c101b04 */
[----:B------:R-:W-:Y:S05]  /*15d0*/  EXIT ;  /* 0x000000000000794d */ /* 0x000fea0003800000 */
.L_x_4366:
[----:B------:R-:W0:Y:S01]  /*15e0*/  S2R R13, SR_TID.X ;  /* 0x00000000000d7919 */ /* 0x000e220000002100 */
[----:B------:R-:W-:Y:S02]  /*15f0*/  PRMT R20, RZ, 0x7610, R20 ;  /* 0x00007610ff147816 */ /* 0x000fe40000000014 */
[----:B------:R-:W-:Y:S02]  /*1600*/  PRMT R21, RZ, 0x7610, R21 ;  /* 0x00007610ff157816 */ /* 0x000fe40000000015 */
[----:B------:R-:W-:-:S02]  /*1610*/  PRMT R19, RZ, 0x7610, R19 ;  /* 0x00007610ff137816 */ /* 0x000fc40000000013 */
        /* <DEDUP_REMOVED lines=93> */
.L_x_4404:
[----:B-1----:R-:W-:Y:S05]  /*1bf0*/  BSYNC B2 ;  /* 0x0000000000027941 */ /* 0x002fea0003800000 */
.L_x_4403:
[----:B------:R-:W-:Y:S02]  /*1c00*/  FMUL.FTZ R2, R7, R4 ;  /* 0x0000000407027220 */ /* 0x000fe40000410000 */
.L_x_4402:
[----:B------:R-:W-:Y:S05]  /*1c10*/  BSYNC B1 ;  /* 0x0000000000017941 */ /* 0x000fea0003800000 */
.L_x_4401:
[----:B------:R-:W-:Y:S02]  /*1c20*/  F2FP.BF16.PACK_AB R2, RZ, R2 ;  /* 0x00000002ff02723e */ /* 0x000fe400000010ff */
.L_x_4400:
[----:B------:R-:W-:Y:S05]  /*1c30*/  BSYNC B0 ;  /* 0x0000000000007941 */ /* 0x000fea0003800000 */
.L_x_4399:
        /* <DEDUP_REMOVED lines=42> */
.L_x_4410:
[----:B-1----:R-:W-:Y:S05]  /*1ee0*/  BSYNC B2 ;  /* 0x0000000000027941 */ /* 0x002fea0003800000 */
.L_x_4409:
[----:B------:R-:W-:Y:S02]  /*1ef0*/  FMUL.FTZ R3, R8, R5 ;  /* 0x0000000508037220 */ /* 0x000fe40000410000 */
.L_x_4408:
[----:B------:R-:W-:Y:S05]  /*1f00*/  BSYNC B1 ;  /* 0x0000000000017941 */ /* 0x000fea0003800000 */
.L_x_4407:
[----:B------:R-:W-:Y:S02]  /*1f10*/  F2FP.BF16.PACK_AB R3, RZ, R3 ;  /* 0x00000003ff03723e */ /* 0x000fe400000010ff */
.L_x_4406:
[----:B------:R-:W-:Y:S05]  /*1f20*/  BSYNC B0 ;  /* 0x0000000000007941 */ /* 0x000fea0003800000 */
.L_x_4405:
        /* <DEDUP_REMOVED lines=42> */
.L_x_4416:
[----:B-1----:R-:W-:Y:S05]  /*21d0*/  BSYNC B2 ;  /* 0x0000000000027941 */ /* 0x002fea0003800000 */
.L_x_4415:
[----:B------:R-:W-:Y:S02]  /*21e0*/  FMUL.FTZ R4, R9, R6 ;  /* 0x0000000609047220 */ /* 0x000fe40000410000 */
.L_x_4414:
[----:B------:R-:W-:Y:S05]  /*21f0*/  BSYNC B1 ;  /* 0x0000000000017941 */ /* 0x000fea0003800000 */
.L_x_4413:
[----:B------:R-:W-:Y:S02]  /*2200*/  F2FP.BF16.PACK_AB R4, RZ, R4 ;  /* 0x00000004ff04723e */ /* 0x000fe400000010ff */
.L_x_4412:
[----:B------:R-:W-:Y:S05]  /*2210*/  BSYNC B0 ;  /* 0x0000000000007941 */ /* 0x000fea0003800000 */
.L_x_4411:
        /* <DEDUP_REMOVED lines=42> */
.L_x_4422:
[----:B-1----:R-:W-:Y:S05]  /*24c0*/  BSYNC B2 ;  /* 0x0000000000027941 */ /* 0x002fea0003800000 */
.L_x_4421:
[----:B------:R-:W-:Y:S02]  /*24d0*/  FMUL.FTZ R5, R10, R7 ;  /* 0x000000070a057220 */ /* 0x000fe40000410000 */
.L_x_4420:
[----:B------:R-:W-:Y:S05]  /*24e0*/  BSYNC B1 ;  /* 0x0000000000017941 */ /* 0x000fea0003800000 */
.L_x_4419:
[----:B------:R-:W-:Y:S02]  /*24f0*/  F2FP.BF16.PACK_AB R5, RZ, R5 ;  /* 0x00000005ff05723e */ /* 0x000fe400000010ff */
.L_x_4418:
[----:B------:R-:W-:Y:S05]  /*2500*/  BSYNC B0 ;  /* 0x0000000000007941 */ /* 0x000fea0003800000 */
.L_x_4417:
        /* <DEDUP_REMOVED lines=42> */
.L_x_4428:
[----:B-1----:R-:W-:Y:S05]  /*27b0*/  BSYNC B2 ;  /* 0x0000000000027941 */ /* 0x002fea0003800000 */
.L_x_4427:
[----:B------:R-:W-:Y:S02]  /*27c0*/  FMUL.FTZ R6, R11, R8 ;  /* 0x000000080b067220 */ /* 0x000fe40000410000 */
.L_x_4426:
[----:B------:R-:W-:Y:S05]  /*27d0*/  BSYNC B1 ;  /* 0x0000000000017941 */ /* 0x000fea0003800000 */
.L_x_4425:
[----:B------:R-:W-:Y:S02]  /*27e0*/  F2FP.BF16.PACK_AB R6, RZ, R6 ;  /* 0x00000006ff06723e */ /* 0x000fe400000010ff */
.L_x_4424:
[----:B------:R-:W-:Y:S05]  /*27f0*/  BSYNC B0 ;  /* 0x0000000000007941 */ /* 0x000fea0003800000 */
.L_x_4423:
        /* <DEDUP_REMOVED lines=42> */
.L_x_4434:
[----:B-1----:R-:W-:Y:S05]  /*2aa0*/  BSYNC B2 ;  /* 0x0000000000027941 */ /* 0x002fea0003800000 */
.L_x_4433:
[----:B------:R-:W-:Y:S02]  /*2ab0*/  FMUL.FTZ R7, R16, R9 ;  /* 0x0000000910077220 */ /* 0x000fe40000410000 */
.L_x_4432:
[----:B------:R-:W-:Y:S05]  /*2ac0*/  BSYNC B1 ;  /* 0x0000000000017941 */ /* 0x000fea0003800000 */
.L_x_4431:
[----:B------:R-:W-:Y:S02]  /*2ad0*/  F2FP.BF16.PACK_AB R7, RZ, R7 ;  /* 0x00000007ff07723e */ /* 0x000fe400000010ff */
.L_x_4430:
[----:B------:R-:W-:Y:S05]  /*2ae0*/  BSYNC B0 ;  /* 0x0000000000007941 */ /* 0x000fea0003800000 */
.L_x_4429:
        /* <DEDUP_REMOVED lines=42> */
.L_x_4440:
[----:B-1----:R-:W-:Y:S05]  /*2d90*/  BSYNC B2 ;  /* 0x0000000000027941 */ /* 0x002fea0003800000 */
.L_x_4439:
[----:B------:R-:W-:Y:S02]  /*2da0*/  FMUL.FTZ R8, R15, R10 ;  /* 0x0000000a0f087220 */ /* 0x000fe40000410000 */
.L_x_4438:
[----:B------:R-:W-:Y:S05]  /*2db0*/  BSYNC B1 ;  /* 0x0000000000017941 */ /* 0x000fea0003800000 */
.L_x_4437:
[----:B------:R-:W-:Y:S02]  /*2dc0*/  F2FP.BF16.PACK_AB R8, RZ, R8 ;  /* 0x00000008ff08723e */ /* 0x000fe400000010ff */
.L_x_4436:
[----:B------:R-:W-:Y:S05]  /*2dd0*/  BSYNC B0 ;  /* 0x0000000000007941 */ /* 0x000fea0003800000 */
.L_x_4435:
        /* <DEDUP_REMOVED lines=42> */
.L_x_4446:
[----:B-1----:R-:W-:Y:S05]  /*3080*/  BSYNC B2 ;  /* 0x0000000000027941 */ /* 0x002fea0003800000 */
.L_x_4445:
[----:B------:R-:W-:Y:S02]  /*3090*/  FMUL.FTZ R9, R16, R11 ;  /* 0x0000000b10097220 */ /* 0x000fe40000410000 */
.L_x_4444:
[----:B------:R-:W-:Y:S05]  /*30a0*/  BSYNC B1 ;  /* 0x0000000000017941 */ /* 0x000fea0003800000 */
.L_x_4443:
[----:B------:R-:W-:Y:S02]  /*30b0*/  F2FP.BF16.PACK_AB R9, RZ, R9 ;  /* 0x00000009ff09723e */ /* 0x000fe400000010ff */
.L_x_4442:
[----:B------:R-:W-:Y:S05]  /*30c0*/  BSYNC B0 ;  /* 0x0000000000007941 */ /* 0x000fea0003800000 */
.L_x_4441:
        /* <DEDUP_REMOVED lines=22> */
.L_x_4449:
[----:B0-----:R-:W-:-:S13]  /*3230*/  ISETP.GE.AND P0, PT, R13, R12, PT ;  /* 0x0000000c0d00720c */ /* 0x001fda0003f06270 */
[----:B------:R-:W-:Y:S05]  /*3240*/  @P0 BRA `(.L_x_4451) ;  /* 0x000000c000000947 */ /* 0x000fea0003800000 */
[----:B------:R-:W-:Y:S02]  /*3250*/  IADD3 R2, R0, R13, RZ ;  /* 0x0000000d00027210 */ /* 0x000fe40007ffe0ff */
[----:B------:R-:W-:Y:S02]  /*3260*/  MOV R3, 0x2 ;  /* 0x0000000200037802 */ /* 0x000fe40000000f00 */
[----:B------:R-:W-:-:S03]  /*3270*/  IADD3 R13, R13, 0x80, RZ ;  /* 0x000000800d0d7810 */ /* 0x000fc60007ffe0ff */
[----:B------:R-:W-:-:S05]  /*3280*/  IMAD.WIDE.U32 R2, R2, R3, c[0x0][0x178] ;  /* 0x00005e0002027625 */ /* 0x000fca00078e0003 */
[----:B------:R0:W-:Y:S02]  /*3290*/  STG.E.U16 [R2.64], R5 ;  /* 0x0000000502007986 */ /* 0x0001e4000c101504 */
.L_x_4450:
[----:B------:R-:W-:-:S13]  /*32a0*/  ISETP.GE.AND P0, PT, R13, R12, PT ;  /* 0x0000000c0d00720c */ /* 0x000fda0003f06270 */
[----:B------:R-:W-:Y:S05]  /*32b0*/  @P0 BRA `(.L_x_4452) ;  /* 0x000000d000000947 */ /* 0x000fea0003800000 */
[----:B0-----:R-:W-:Y:S01]  /*32c0*/  HFMA2.MMA R3, -RZ, RZ, 0, 1.1920928955078125e-07 ;  /* 0x00000002ff037435 */ /* 0x001fe200000001ff */
[----:B------:R-:W-:Y:S02]  /*32d0*/  IADD3 R2, R0, R13, RZ ;  /* 0x0000000d00027210 */ /* 0x000fe40007ffe0ff */
[----:B------:R-:W-:-:S07]  /*32e0*/  IADD3 R13, R13, 0x80, RZ ;  /* 0x000000800d0d7810 */ /* 0x000fce0007ffe0ff */
[----:B------:R-:W-:-:S05]  /*32f0*/  IMAD.WIDE.U32 R2, R2, R3, c[0x0][0x178] ;  /* 0x00005e0002027625 */ /* 0x000fca00078e0003 */
[----:B------:R0:W-:Y:S02]  /*3300*/  STG.E.U16 [R2.64], R6 ;  /* 0x0000000602007986 */ /* 0x0001e4000c101504 */
.L_x_4451:
        /* <DEDUP_REMOVED lines=8> */
.L_x_4452:
[----:B------:R-:W-:Y:S05]  /*3390*/  BSYNC B1 ;  /* 0x0000000000017941 */ /* 0x000fea0003800000 */
.L_x_4448:
[----:B------:R-:W-:-:S13]  /*33a0*/  ISETP.GE.AND P0, PT, R13, R12, PT ;  /* 0x0000000c0d00720c */ /* 0x000fda0003f06270 */
[----:B0-----:R-:W-:Y:S02]  /*33b0*/  @!P0 IADD3 R2, R0, R13, RZ ;  /* 0x0000000d00028210 */ /* 0x001fe40007ffe0ff */
[----:B------:R-:W-:Y:S02]  /*33c0*/  @!P0 MOV R3, 0x2 ;  /* 0x0000000200038802 */ /* 0x000fe40000000f00 */
[----:B------:R-:W-:-:S03]  /*33d0*/  @!P0 IADD3 R13, R13, 0x80, RZ ;  /* 0x000000800d0d8810 */ /* 0x000fc60007ffe0ff */
[----:B------:R-:W-:-:S05]  /*33e0*/  @!P0 IMAD.WIDE.U32 R2, R2, R3, c[0x0][0x178] ;  /* 0x00005e0002028625 */ /* 0x000fca00078e0003 */
[----:B------:R0:W-:Y:S02]  /*33f0*/  @!P0 STG.E.U16 [R2.64], R8 ;  /* 0x0000000802008986 */ /* 0x0001e4000c101504 */
.L_x_4453:
[----:B------:R-:W-:Y:S05]  /*3400*/  BSYNC B0 ;  /* 0x0000000000007941 */ /* 0x000fea0003800000 */
.L_x_4447:
        /* <DEDUP_REMOVED lines=8> */
.L_x_4454:
        /* <DEDUP_REMOVED lines=15> */
.L_x_7125:


//--------------------- .text._ZN2at6native29vectorized_elementwise_kernelILi8EZZZNS0_65_GLOBAL__N__cd49fe81_27_ActivationSoftplusKernel_cu_9e10b42f_309415softplus_kernelERNS_18TensorIteratorBaseERKN3c106ScalarES8_ENKUlvE_clEvENKUlvE2_clEvEUlNS5_8BFloat16EE_St5arrayIPcLm2EEEEviT0_T1_ --------------------------
	.section	.text._ZN2at6native29vectorized_elementwise_kernelILi8EZZZNS0_65_GLOBAL__N__cd49fe81_27_ActivationSoftplusKernel_cu_9e10b42f_309415softplus_kernelERNS_18TensorIteratorBaseERKN3c106ScalarES8_ENKUlvE_clEvENKUlvE2_clEvEUlNS5_8BFloat16EE_St5arrayIPcLm2EEEEviT0_T1_,"ax",@progbits
	.sectioninfo	@"SHI_REGISTERS=4"
	.align	128
        .global         _ZN2at6native29vectorized_elementwise_kernelILi8EZZZNS0_65_GLOBAL__N__cd49fe81_27_ActivationSoftplusKernel_cu_9e10b42f_309415softplus_kernelERNS_18TensorIteratorBaseERKN3c106ScalarES8_ENKUlvE_clEvENKUlvE2_clEvEUlNS5_8BFloat16EE_St5arrayIPcLm2EEEEviT0_T1_
        .type           _ZN2at6native29vectorized_elementwise_kernelILi8EZZZNS0_65_GLOBAL__N__cd49fe81_27_ActivationSoftplusKernel_cu_9e10b42f_309415softplus_kernelERNS_18TensorIteratorBaseERKN3c106ScalarES8_ENKUlvE_clEvENKUlvE2_clEvEUlNS5_8BFloat16EE_St5arrayIPcLm2EEEEviT0_T1_,@function
        .size           _ZN2at6native29vectorized_elementwise_kernelILi8EZZZNS0_65_GLOBAL__N__cd49fe81_27_ActivationSoftplusKernel_cu_9e10b42f_309415softplus_kernelERNS_18TensorIteratorBaseERKN3c106ScalarES8_ENKUlvE_clEvENKUlvE2_clEvEUlNS5_8BFloat16EE_St5arrayIPcLm2EEEEviT0_T1_,(.L_x_7126 - _ZN2at6native29vectorized_elementwise_kernelILi8EZZZNS0_65_GLOBAL__N__cd49fe81_27_ActivationSoftplusKernel_cu_9e10b42f_309415softplus_kernelERNS_18TensorIteratorBaseERKN3c106ScalarES8_ENKUlvE_clEvENKUlvE2_clEvEUlNS5_8BFloat16EE_St5arrayIPcLm2EEEEviT0_T1_)
        .other          _ZN2at6native29vectorized_elementwise_kernelILi8EZZZNS0_65_GLOBAL__N__cd49fe81_27_ActivationSoftplusKernel_cu_9e10b42f_309415softplus_kernelERNS_18TensorIteratorBaseERKN3c106ScalarES8_ENKUlvE_clEvENKUlvE2_clEvEUlNS5_8BFloat16EE_St5arrayIPcLm2EEEEviT0_T1_,@"STO_CUDA_ENTRY STV_DEFAULT"
_ZN2at6native29vectorized_elementwise_kernelILi8EZZZNS0_65_GLOBAL__N__cd49fe81_27_ActivationSoftplusKernel_cu_9e10b42f_309415softplus_kernelERNS_18TensorIteratorBaseERKN3c106ScalarES8_ENKUlvE_clEvENKUlvE2_clEvEUlNS5_8BFloat16EE_St5arrayIPcLm2EEEEviT0_T1_:
.text._ZN2at6native29vectorized_elementwise_kernelILi8EZZZNS0_65_GLOBAL__N__cd49fe81_27_ActivationSoftplusKernel_cu_9e10b42f_309415softplus_kernelERNS_18TensorIteratorBaseERKN3c106ScalarES8_ENKUlvE_clEvENKUlvE2_clEvEUlNS5_8BFloat16EE_St5arrayIPcLm2EEEEviT0_T1_:
[----:B------:R-:W-:Y:S02]  /*0000*/  MOV R1, c[0x0][0x28] ;  /* 0x00000a0000017a02 */ /* 0x000fe40000000f00 */
[----:B------:R-:W-:Y:S05]  /*0010*/  EXIT ;  /* 0x000000000000794d */ /* 0x000fea0003800000 */
.L_x_4455:
        /* <DEDUP_REMOVED lines=14> */
.L_x_7126:


//--------------------- .text._ZN2at6native18elementwise_kernelILi128ELi4EZNS0_15gpu_kernel_implIZZZNS0_65_GLOBAL__N__cd49fe81_27_ActivationSoftplusKernel_cu_9e10b42f_309415softplus_kernelERNS_18TensorIteratorBaseERKN3c106ScalarES9_ENKUlvE_clEvENKUlvE1_clEvEUlNS6_4HalfEE_EEvS5_RKT_EUliE_EEviT1_ --------------------------
	.section	.text._ZN2at6native18elementwise_kernelILi128ELi4EZNS0_15gpu_kernel_implIZZZNS0_65_GLOBAL__N__cd49fe81_27_ActivationSoftplusKernel_cu_9e10b42f_309415softplus_kernelERNS_18TensorIteratorBaseERKN3c106ScalarES9_ENKUlvE_clEvENKUlvE1_clEvEUlNS6_4HalfEE_EEvS5_RKT_EUliE_EEviT1_,"ax",@progbits
	.sectioninfo	@"SHI_REGISTERS=26"
	.align	128
        .global         _ZN2at6native18elementwise_kernelILi128ELi4EZNS0_15gpu_kernel_implIZZZNS0_65_GLOBAL__N__cd49fe81_27_ActivationSoftplusKernel_cu_9e10b42f_309415softplus_kernelERNS_18TensorIteratorBaseERKN3c106ScalarES9_ENKUlvE_clEvENKUlvE1_clEvEUlNS6_4HalfEE_EEvS5_RKT_EUliE_EEviT1_
        .type           _ZN2at6native18elementwise_kernelILi128ELi4EZNS0_15gpu_kernel_implIZZZNS0_65_GLOBAL__N__cd49fe81_27_ActivationSoftplusKernel_cu_9e10b42f_309415softplus_kernelERNS_18TensorIteratorBaseERKN3c106ScalarES9_ENKUlvE_clEvENKUlvE1_clEvEUlNS6_4HalfEE_EEvS5_RKT_EUliE_EEviT1_,@function
        .size           _ZN2at6native18elementwise_kernelILi128ELi4EZNS0_15gpu_kernel_implIZZZNS0_65_GLOBAL__N__cd49fe81_27_ActivationSoftplusKernel_cu_9e10b42f_309415softplus_kernelERNS_18TensorIteratorBaseERKN3c106ScalarES9_ENKUlvE_clEvENKUlvE1_clEvEUlNS6_4HalfEE_EEvS5_RKT_EUliE_EEviT1_,(.L_x_7127 - _ZN2at6native18elementwise_kernelILi128ELi4EZNS0_15gpu_kernel_implIZZZNS0_65_GLOBAL__N__cd49fe81_27_ActivationSoftplusKernel_cu_9e10b42f_309415softplus_kernelERNS_18TensorIteratorBaseERKN3c106ScalarES9_ENKUlvE_clEvENKUlvE1_clEvEUlNS6_4HalfEE_EEvS5_RKT_EUliE_EEviT1_)
        .other          _ZN2at6native18elementwise_kernelILi128ELi4EZNS0_15gpu_kernel_implIZZZNS0_65_GLOBAL__N__cd49fe81_27_ActivationSoftplusKernel_cu_9e10b42f_309415softplus_kernelERNS_18TensorIteratorBaseERKN3c106ScalarES9_ENKUlvE_clEvENKUlvE1_clEvEUlNS6_4HalfEE_EEvS5_RKT_EUliE_EEviT1_,@"STO_CUDA_ENTRY STV_DEFAULT"
_ZN2at6native18elementwise_kernelILi128ELi4EZNS0_15gpu_kernel_implIZZZNS0_65_GLOBAL__N__cd49fe81_27_ActivationSoftplusKernel_cu_9e10b42f_309415softplus_kernelERNS_18TensorIteratorBaseERKN3c106ScalarES9_ENKUlvE_clEvENKUlvE1_clEvEUlNS6_4HalfEE_EEvS5_RKT_EUliE_EEviT1_:
.text._ZN2at6native18elementwise_kernelILi128ELi4EZNS0_15gpu_kernel_implIZZZNS0_65_GLOBAL__N__cd49fe81_27_ActivationSoftplusKernel_cu_9e10b42f_309415softplus_kernelERNS_18TensorIteratorBaseERKN3c106ScalarES9_ENKUlvE_clEvENKUlvE1_clEvEUlNS6_4HalfEE_EEvS5_RKT_EUliE_EEviT1_:
        /* <DEDUP_REMOVED lines=238> */
.L_x_4458:
        /* <DEDUP_REMOVED lines=20> */
.L_x_4462:
[----:B------:R-:W2:Y:S02]  /*1020*/  LDG.E.U8 R2, [R2.64] ;  /* 0x0000002402027981 */ /* 0x000ea4000c1e1100 */
[----:B--2---:R-:W0:Y:S02]  /*1030*/  I2F.U16 R0, R2 ;  /* 0x0000000200007306 */ /* 0x004e240000101000 */
[----:B0-----:R-:W-:Y:S01]  /*1040*/  F2FP.PACK_AB R0, RZ, R0 ;  /* 0x00000000ff00723e */ /* 0x001fe200000000ff */
[----:B------:R-:W-:Y:S05]  /*1050*/  BRA `(.L_x_4464) ;  /* 0x00000e1000007947 */ /* 0x000fea0003800000 */
.L_x_4461:
        /* <DEDUP_REMOVED lines=10> */
.L_x_4466:
[----:B------:R-:W2:Y:S02]  /*1100*/  LDG.E R2, [R2.64] ;  /* 0x0000002402027981 */ /* 0x000ea4000c1e1900 */
[----:B--2---:R-:W0:Y:S02]  /*1110*/  I2F R0, R2 ;  /* 0x0000000200007306 */ /* 0x004e240000201400 */
[----:B0-----:R-:W-:Y:S01]  /*1120*/  F2FP.PACK_AB R0, RZ, R0 ;  /* 0x00000000ff00723e */ /* 0x001fe200000000ff */
[----:B------:R-:W-:Y:S05]  /*1130*/  BRA `(.L_x_4464) ;  /* 0x00000d3000007947 */ /* 0x000fea0003800000 */
.L_x_4465:
[----:B------:R-:W2:Y:S02]  /*1140*/  LDG.E.U16 R2, [R2.64] ;  /* 0x0000002402027981 */ /* 0x000ea4000c1e1500 */
[----:B--2---:R-:W0:Y:S02]  /*1150*/  I2F.S16 R0, R2 ;  /* 0x0000000200007306 */ /* 0x004e240000101400 */
[----:B0-----:R-:W-:Y:S01]  /*1160*/  F2FP.PACK_AB R0, RZ, R0 ;  /* 0x00000000ff00723e */ /* 0x001fe200000000ff */
[----:B------:R-:W-:Y:S05]  /*1170*/  BRA `(.L_x_4464) ;  /* 0x00000cf000007947 */ /* 0x000fea0003800000 */
.L_x_4460:
        /* <DEDUP_REMOVED lines=9> */
.L_x_4468:
[----:B------:R0:W5:Y:S01]  /*1210*/  LDG.E.U16 R0, [R2.64] ;  /* 0x0000002402007981 */ /* 0x000162000c1e1500 */
[----:B------:R-:W-:Y:S05]  /*1220*/  BRA `(.L_x_4464) ;  /* 0x00000c4000007947 */ /* 0x000fea0003800000 */
.L_x_4467:
        /* <DEDUP_REMOVED lines=9> */
.L_x_4470:
[----:B------:R0:W5:Y:S01]  /*12c0*/  LDG.E.U16 R0, [R2.64] ;  /* 0x0000002402007981 */ /* 0x000162000c1e1500 */
[----:B------:R-:W-:Y:S05]  /*12d0*/  BRA `(.L_x_4464) ;  /* 0x00000b9000007947 */ /* 0x000fea0003800000 */
.L_x_4469:
[----:B------:R-:W2:Y:S02]  /*12e0*/  LDG.E.64 R2, [R2.64] ;  /* 0x0000002402027981 */ /* 0x000ea4000c1e1b00 */
[----:B--2---:R-:W0:Y:S01]  /*12f0*/  F2F.F32.F64 R0, R2 ;  /* 0x0000000200007310 */ /* 0x004e220000301000 */
[----:B------:R-:W0:-:S14]  /*1300*/  DSETP.GEU.AND P0, PT, |R2|, c[0x2][0x0], PT ;  /* 0x008000000200762a */ /* 0x000e1c0003f0e200 */
[----:B0-----:R-:W-:-:S05]  /*1310*/  @!P0 FMUL R0, R0, 1.175494350822287508e-38 ;  /* 0x0080000000008820 */ /* 0x001fca0000400000 */
[----:B------:R-:W-:Y:S01]  /*1320*/  F2FP.PACK_AB R0, RZ, R0 ;  /* 0x00000000ff00723e */ /* 0x000fe200000000ff */
[----:B------:R-:W-:Y:S05]  /*1330*/  BRA `(.L_x_4464) ;  /* 0x00000b3000007947 */ /* 0x000fea0003800000 */
.L_x_4459:
        /* <DEDUP_REMOVED lines=13> */
.L_x_4473:
[----:B------:R-:W2:Y:S02]  /*1410*/  LDG.E.64 R2, [R2.64] ;  /* 0x0000002402027981 */ /* 0x000ea4000c1e1b00 */
[----:B--2---:R-:W0:Y:S01]  /*1420*/  F2F.F32.F64 R0, R2 ;  /* 0x0000000200007310 */ /* 0x004e220000301000 */
[----:B------:R-:W0:-:S14]  /*1430*/  DSETP.GEU.AND P0, PT, |R2|, c[0x2][0x0], PT ;  /* 0x008000000200762a */ /* 0x000e1c0003f0e200 */
[----:B0-----:R-:W-:-:S05]  /*1440*/  @!P0 FMUL R0, R0, 1.175494350822287508e-38 ;  /* 0x0080000000008820 */ /* 0x001fca0000400000 */
[----:B------:R-:W-:Y:S01]  /*1450*/  F2FP.PACK_AB R0, RZ, R0 ;  /* 0x00000000ff00723e */ /* 0x000fe200000000ff */
[----:B------:R-:W-:Y:S05]  /*1460*/  BRA `(.L_x_4464) ;  /* 0x00000a0000007947 */ /* 0x000fea0003800000 */
.L_x_4472:
        /* <DEDUP_REMOVED lines=28> */
.L_x_4475:
        /* <DEDUP_REMOVED lines=15> */
.L_x_4474:
[----:B------:R-:W2:Y:S02]  /*1720*/  LDG.E.U16 R0, [R2.64] ;  /* 0x0000002402007981 */ /* 0x000ea4000c1e1500 */
[----:B--2---:R-:W-:-:S04]  /*1730*/  PRMT R0, RZ, 0x5410, R0 ;  /* 0x00005410ff007816 */ /* 0x004fc80000000000 */
[----:B------:R-:W-:Y:S01]  /*1740*/  F2FP.PACK_AB R0, RZ, R0 ;  /* 0x00000000ff00723e */ /* 0x000fe200000000ff */
[----:B------:R-:W-:Y:S05]  /*1750*/  BRA `(.L_x_4464) ;  /* 0x0000071000007947 */ /* 0x000fea0003800000 */
.L_x_4471:
        /* <DEDUP_REMOVED lines=12> */
.L_x_4478:
        /* <DEDUP_REMOVED lines=21> */
.L_x_4482:
[----:B------:R-:W-:Y:S05]  /*1970*/  BSYNC B1 ;  /* 0x0000000000017941 */ /* 0x000fea0003800000 */
.L_x_4481:
[----:B------:R-:W-:Y:S01]  /*1980*/  LEA R3, R0, 0x3b800000, 0x17 ;  /* 0x3b80000000037811 */ /* 0x000fe200078eb8ff */
[----:B------:R-:W-:-:S05]  /*1990*/  IMAD.SHL.U32 R0, R2, 0x100000, RZ ;  /* 0x0010000002007824 */ /* 0x000fca00078e00ff */
[----:B------:R-:W-:Y:S02]  /*19a0*/  LOP3.LUT R0, R3, R0, R4, 0xfe, !PT ;  /* 0x0000000003007212 */ /* 0x000fe400078efe04 */
.L_x_4480:
[----:B------:R-:W-:Y:S05]  /*19b0*/  BSYNC B0 ;  /* 0x0000000000007941 */ /* 0x000fea0003800000 */
.L_x_4479:
[----:B------:R-:W-:Y:S01]  /*19c0*/  F2FP.PACK_AB R0, RZ, R0 ;  /* 0x00000000ff00723e */ /* 0x000fe200000000ff */
[----:B------:R-:W-:Y:S05]  /*19d0*/  BRA `(.L_x_4464) ;  /* 0x0000049000007947 */ /* 0x000fea0003800000 */
.L_x_4477:
        /* <DEDUP_REMOVED lines=21> */
.L_x_4486:
[----:B------:R-:W-:Y:S05]  /*1b30*/  BSYNC B1 ;  /* 0x0000000000017941 */ /* 0x000fea0003800000 */
.L_x_4485:
[----:B------:R-:W-:Y:S01]  /*1b40*/  LEA R3, R0, 0x37800000, 0x17 ;  /* 0x3780000000037811 */ /* 0x000fe200078eb8ff */
[----:B------:R-:W-:-:S05]  /*1b50*/  IMAD.SHL.U32 R0, R2, 0x200000, RZ ;  /* 0x0020000002007824 */ /* 0x000fca00078e00ff */
[----:B------:R-:W-:Y:S02]  /*1b60*/  LOP3.LUT R0, R3, R0, R4, 0xfe, !PT ;  /* 0x0000000003007212 */ /* 0x000fe400078efe04 */
.L_x_4484:
[----:B------:R-:W-:Y:S05]  /*1b70*/  BSYNC B0 ;  /* 0x0000000000007941 */ /* 0x000fea0003800000 */
.L_x_4483:
[----:B------:R-:W-:Y:S01]  /*1b80*/  F2FP.PACK_AB R0, RZ, R0 ;  /* 0x00000000ff00723e */ /* 0x000fe200000000ff */
[----:B------:R-:W-:Y:S05]  /*1b90*/  BRA `(.L_x_4464) ;  /* 0x000002d000007947 */ /* 0x000fea0003800000 */
.L_x_4476:
        /* <DEDUP_REMOVED lines=14> */
.L_x_4490:
[----:B------:R-:W-:Y:S05]  /*1c80*/  BSYNC B0 ;  /* 0x0000000000007941 */ /* 0x000fea0003800000 */
.L_x_4489:
[----:B------:R-:W-:Y:S01]  /*1c90*/  F2FP.PACK_AB R0, RZ, R0 ;  /* 0x00000000ff00723e */ /* 0x000fe200000000ff */
[----:B------:R-:W-:Y:S05]  /*1ca0*/  BRA `(.L_x_4464) ;  /* 0x000001c000007947 */ /* 0x000fea0003800000 */
.L_x_4463:
        /* <DEDUP_REMOVED lines=21> */
.L_x_4488:
[----:B------:R-:W2:Y:S02]  /*1e00*/  LDG.E.64 R2, [R2.64] ;  /* 0x0000002402027981 */ /* 0x000ea4000c1e1b00 */
[----:B--2---:R-:W0:Y:S02]  /*1e10*/  I2F.U64 R0, R2 ;  /* 0x0000000200007312 */ /* 0x004e240000301000 */
[----:B0-----:R-:W-:Y:S01]  /*1e20*/  F2FP.PACK_AB R0, RZ, R0 ;  /* 0x00000000ff00723e */ /* 0x001fe200000000ff */
[----:B------:R-:W-:Y:S05]  /*1e30*/  BRA `(.L_x_4464) ;  /* 0x0000003000007947 */ /* 0x000fea0003800000 */
.L_x_4487:
[----:B------:R-:W2:Y:S02]  /*1e40*/  LDG.E R2, [R2.64] ;  /* 0x0000002402027981 */ /* 0x000ea4000c1e1900 */
[----:B--2---:R-:W0:Y:S02]  /*1e50*/  I2F.U32 R0, R2 ;  /* 0x0000000200007306 */ /* 0x004e240000201000 */
[----:B0-----:R-:W-:-:S06]  /*1e60*/  F2FP.PACK_AB R0, RZ, R0 ;  /* 0x00000000ff00723e */ /* 0x001fcc00000000ff */
.L_x_4464:
[----:B-----5:R-:W-:Y:S01]  /*1e70*/  HADD2.F32 R0, -RZ, R0.H0_H0 ;  /* 0x20000000ff007230 */ /* 0x020fe20000004100 */
        /* <DEDUP_REMOVED lines=38> */
.L_x_4494:
[----:B-1----:R-:W-:Y:S05]  /*20e0*/  BSYNC B1 ;  /* 0x0000000000017941 */ /* 0x002fea0003800000 */
.L_x_4493:
[----:B------:R-:W-:Y:S02]  /*20f0*/  FMUL.FTZ R0, R5, R0 ;  /* 0x0000000005007220 */ /* 0x000fe40000410000 */
.L_x_4492:
[----:B------:R-:W-:Y:S05]  /*2100*/  BSYNC B0 ;  /* 0x0000000000007941 */ /* 0x000fea0003800000 */
.L_x_4491:
[----:B------:R-:W0:Y:S01]  /*2110*/  LDC.U8 R3, c[0x0][0x380] ;  /* 0x0000e000ff037b82 */ /* 0x000e220000000000 */
[----:B------:R-:W-:Y:S02]  /*2120*/  F2FP.PACK_AB R0, RZ, R0 ;  /* 0x00000000ff00723e */ /* 0x000fe400000000ff */
        /* <DEDUP_REMOVED lines=15> */
.L_x_4498:
[----:B------:R-:W-:-:S06]  /*2220*/  HADD2.F32 R3, -RZ, R0.H0_H0 ;  /* 0x20000000ff037230 */ /* 0x000fcc0000004100 */
[----:B------:R-:W0:Y:S02]  /*2230*/  F2I.S64.TRUNC R2, R3 ;  /* 0x0000000300027311 */ /* 0x000e24000020d900 */
[----:B0-----:R0:W-:Y:S01]  /*2240*/  STG.E.U8 [R16.64], R2 ;  /* 0x0000000210007986 */ /* 0x0011e2000c101124 */
[----:B------:R-:W-:Y:S05]  /*2250*/  BRA `(.L_x_4500) ;  /* 0x00000e4000007947 */ /* 0x000fea0003800000 */
.L_x_4497:
        /* <DEDUP_REMOVED lines=10> */
.L_x_4502:
[----:B------:R-:W-:-:S04]  /*2300*/  HADD2.F32 R0, -RZ, R0.H0_H0 ;  /* 0x20000000ff007230 */ /* 0x000fc80000004100 */
[----:B------:R-:W0:Y:S02]  /*2310*/  F2I.FTZ.TRUNC.NTZ R3, R0 ;  /* 0x0000000000037305 */ /* 0x000e24000021f100 */
[----:B0-----:R0:W-:Y:S01]  /*2320*/  STG.E [R16.64], R3 ;  /* 0x0000000310007986 */ /* 0x0011e2000c101924 */
[----:B------:R-:W-:Y:S05]  /*2330*/  BRA `(.L_x_4500) ;  /* 0x00000d6000007947 */ /* 0x000fea0003800000 */
.L_x_4501:
[----:B------:R-:W-:-:S04]  /*2340*/  HADD2.F32 R0, -RZ, R0.H0_H0 ;  /* 0x20000000ff007230 */ /* 0x000fc80000004100 */
[----:B------:R-:W0:Y:S02]  /*2350*/  F2I.FTZ.TRUNC.NTZ R3, R0 ;  /* 0x0000000000037305 */ /* 0x000e24000021f100 */
[----:B0-----:R0:W-:Y:S01]  /*2360*/  STG.E.U16 [R16.64], R3 ;  /* 0x0000000310007986 */ /* 0x0011e2000c101524 */
[----:B------:R-:W-:Y:S05]  /*2370*/  BRA `(.L_x_4500) ;  /* 0x00000d2000007947 */ /* 0x000fea0003800000 */
.L_x_4496:
        /* <DEDUP_REMOVED lines=9> */
.L_x_4504:
[----:B------:R0:W-:Y:S01]  /*2410*/  STG.E.U16 [R16.64], R0 ;  /* 0x0000000010007986 */ /* 0x0001e2000c101524 */
[----:B------:R-:W-:Y:S05]  /*2420*/  BRA `(.L_x_4500) ;  /* 0x00000c7000007947 */ /* 0x000fea0003800000 */
.L_x_4503:
        /* <DEDUP_REMOVED lines=10> */
.L_x_4506:
[----:B------:R-:W-:-:S05]  /*24d0*/  HADD2.F32 R0, -RZ, R0.H0_H0 ;  /* 0x20000000ff007230 */ /* 0x000fca0000004100 */
[----:B------:R-:W-:-:S04]  /*24e0*/  F2FP.PACK_AB R0, RZ, R0 ;  /* 0x00000000ff00723e */ /* 0x000fc800000000ff */
[----:B------:R-:W-:-:S05]  /*24f0*/  PRMT R0, R0, 0x5410, RZ ;  /* 0x0000541000007816 */ /* 0x000fca00000000ff */
[----:B------:R0:W-:Y:S01]  /*2500*/  STG.E [R16.64], R0 ;  /* 0x0000000010007986 */ /* 0x0001e2000c101924 */
[----:B------:R-:W-:Y:S05]  /*2510*/  BRA `(.L_x_4500) ;  /* 0x00000b8000007947 */ /* 0x000fea0003800000 */
.L_x_4505:
[----:B------:R-:W-:-:S05]  /*2520*/  HADD2.F32 R2, -RZ, R0.H0_H0 ;  /* 0x20000000ff027230 */ /* 0x000fca0000004100 */
[----:B------:R-:W-:-:S06]  /*2530*/  FMUL.FTZ R2, R2, 1 ;  /* 0x3f80000002027820 */ /* 0x000fcc0000410000 */
[----:B------:R-:W0:Y:S02]  /*2540*/  F2F.F64.F32 R2, R2 ;  /* 0x0000000200027310 */ /* 0x000e240000201800 */
[----:B0-----:R0:W-:Y:S01]  /*2550*/  STG.E.64 [R16.64], R2 ;  /* 0x0000000210007986 */ /* 0x0011e2000c101b24 */
[----:B------:R-:W-:Y:S05]  /*2560*/  BRA `(.L_x_4500) ;  /* 0x00000b3000007947 */ /* 0x000fea0003800000 */
.L_x_4495:
        /* <DEDUP_REMOVED lines=13> */
.L_x_4509:
[----:B------:R-:W-:Y:S01]  /*2640*/  HADD2.F32 R0, -RZ, R0.H0_H0 ;  /* 0x20000000ff007230 */ /* 0x000fe20000004100 */
[----:B------:R-:W-:-:S04]  /*2650*/  CS2R R6, SRZ ;  /* 0x0000000000067805 */ /* 0x000fc8000001ff00 */
[----:B------:R-:W-:-:S04]  /*2660*/  FMUL.FTZ R0, R0, 1 ;  /* 0x3f80000000007820 */ /* 0x000fc80000410000 */
[----:B------:R-:W0:Y:S02]  /*2670*/  F2F.F64.F32 R4, R0 ;  /* 0x0000000000047310 */ /* 0x000e240000201800 */
[----:B0-----:R0:W-:Y:S01]  /*2680*/  STG.E.128 [R16.64], R4 ;  /* 0x0000000410007986 */ /* 0x0011e2000c101d24 */
[----:B------:R-:W-:Y:S05]  /*2690*/  BRA `(.L_x_4500) ;  /* 0x00000a0000007947 */ /* 0x000fea0003800000 */
.L_x_4508:
        /* <DEDUP_REMOVED lines=21> */
.L_x_4513:
[----:B------:R-:W-:Y:S05]  /*27f0*/  BSYNC B0 ;  /* 0x0000000000007941 */ /* 0x000fea0003800000 */
.L_x_4512:
[----:B------:R-:W-:-:S05]  /*2800*/  LOP3.LUT R3, R0, R3, RZ, 0xfc, !PT ;  /* 0x0000000300037212 */ /* 0x000fca00078efcff */
[----:B------:R0:W-:Y:S01]  /*2810*/  STG.E.U8 [R16.64], R3 ;  /* 0x0000000310007986 */ /* 0x0001e2000c101124 */
[----:B------:R-:W-:Y:S05]  /*2820*/  BRA `(.L_x_4500) ;  /* 0x0000087000007947 */ /* 0x000fea0003800000 */
.L_x_4511:
        /* <DEDUP_REMOVED lines=13> */
.L_x_4515:
[----:B------:R-:W-:Y:S01]  /*2900*/  IMAD.MOV.U32 R0, RZ, RZ, 0x7f ;  /* 0x0000007fff007424 */ /* 0x000fe200078e00ff */
[----:B------:R-:W-:-:S04]  /*2910*/  ISETP.GT.U32.AND P0, PT, R2, 0x7f800000, PT ;  /* 0x7f8000000200780c */ /* 0x000fc80003f04070 */
[----:B------:R-:W-:-:S04]  /*2920*/  SEL R0, R0, 0x7c, P0 ;  /* 0x0000007c00007807 */ /* 0x000fc80000000000 */
.L_x_4516:
[----:B------:R-:W-:Y:S05]  /*2930*/  BSYNC B0 ;  /* 0x0000000000007941 */ /* 0x000fea0003800000 */
.L_x_4514:
[----:B------:R-:W-:-:S04]  /*2940*/  LOP3.LUT R2, R3, 0x80000000, RZ, 0xc0, !PT ;  /* 0x8000000003027812 */ /* 0x000fc800078ec0ff */
[----:B------:R-:W-:-:S04]  /*2950*/  SHF.R.U32.HI R3, RZ, 0x18, R2 ;  /* 0x00000018ff037819 */ /* 0x000fc80000011602 */
[----:B------:R-:W-:-:S05]  /*2960*/  LOP3.LUT R3, R0, R3, RZ, 0xfc, !PT ;  /* 0x0000000300037212 */ /* 0x000fca00078efcff */
[----:B------:R0:W-:Y:S01]  /*2970*/  STG.E.U8 [R16.64], R3 ;  /* 0x0000000310007986 */ /* 0x0001e2000c101124 */
[----:B------:R-:W-:Y:S05]  /*2980*/  BRA `(.L_x_4500) ;  /* 0x0000071000007947 */ /* 0x000fea0003800000 */
.L_x_4510:
[----:B------:R-:W-:-:S05]  /*2990*/  HADD2.F32 R0, -RZ, R0.H0_H0 ;  /* 0x20000000ff007230 */ /* 0x000fca0000004100 */
[----:B------:R-:W-:-:S05]  /*29a0*/  F2FP.BF16.PACK_AB R0, RZ, R0 ;  /* 0x00000000ff00723e */ /* 0x000fca00000010ff */
[----:B------:R0:W-:Y:S01]  /*29b0*/  STG.E.U16 [R16.64], R0 ;  /* 0x0000000010007986 */ /* 0x0001e2000c101524 */
[----:B------:R-:W-:Y:S05]  /*29c0*/  BRA `(.L_x_4500) ;  /* 0x000006d000007947 */ /* 0x000fea0003800000 */
.L_x_4507:
        /* <DEDUP_REMOVED lines=12> */
.L_x_4519:
        /* <DEDUP_REMOVED lines=17> */
.L_x_4522:
[----:B------:R-:W-:-:S04]  /*2ba0*/  LOP3.LUT R2, R3, 0x80000000, RZ, 0xc0, !PT ;  /* 0x8000000003027812 */ /* 0x000fc800078ec0ff */
[----:B------:R-:W-:-:S04]  /*2bb0*/  SHF.R.U32.HI R3, RZ, 0x18, R2 ;  /* 0x00000018ff037819 */ /* 0x000fc80000011602 */
[----:B------:R-:W-:-:S04]  /*2bc0*/  LOP3.LUT R0, R0, R3, RZ, 0xfc, !PT ;  /* 0x0000000300007212 */ /* 0x000fc800078efcff */
[----:B------:R-:W-:Y:S02]  /*2bd0*/  PRMT R8, R0, 0x7610, R8 ;  /* 0x0000761000087816 */ /* 0x000fe40000000008 */
.L_x_4521:
[----:B------:R-:W-:Y:S05]  /*2be0*/  BSYNC B0 ;  /* 0x0000000000007941 */ /* 0x000fea0003800000 */
.L_x_4520:
[----:B------:R0:W-:Y:S01]  /*2bf0*/  STG.E.U8 [R16.64], R8 ;  /* 0x0000000810007986 */ /* 0x0001e2000c101124 */
[----:B------:R-:W-:Y:S05]  /*2c00*/  BRA `(.L_x_4500) ;  /* 0x0000049000007947 */ /* 0x000fea0003800000 */
.L_x_4518:
        /* <DEDUP_REMOVED lines=17> */
.L_x_4525:
[----:B------:R-:W-:-:S04]  /*2d20*/  LOP3.LUT R2, R3, 0x80000000, RZ, 0xc0, !PT ;  /* 0x8000000003027812 */ /* 0x000fc800078ec0ff */
[----:B------:R-:W-:-:S04]  /*2d30*/  SHF.R.U32.HI R3, RZ, 0x18, R2 ;  /* 0x00000018ff037819 */ /* 0x000fc80000011602 */
[----:B------:R-:W-:-:S04]  /*2d40*/  LOP3.LUT R0, R0, R3, RZ, 0xfc, !PT ;  /* 0x0000000300007212 */ /* 0x000fc800078efcff */
[----:B------:R-:W-:Y:S02]  /*2d50*/  PRMT R8, R0, 0x7610, R8 ;  /* 0x0000761000087816 */ /* 0x000fe40000000008 */
.L_x_4524:
[----:B------:R-:W-:Y:S05]  /*2d60*/  BSYNC B0 ;  /* 0x0000000000007941 */ /* 0x000fea0003800000 */
.L_x_4523:
[----:B------:R0:W-:Y:S01]  /*2d70*/  STG.E.U8 [R16.64], R8 ;  /* 0x0000000810007986 */ /* 0x0001e2000c101124 */
[----:B------:R-:W-:Y:S05]  /*2d80*/  BRA `(.L_x_4500) ;  /* 0x0000031000007947 */ /* 0x000fea0003800000 */
.L_x_4517:
        /* <DEDUP_REMOVED lines=22> */
.L_x_4499:
        /* <DEDUP_REMOVED lines=20> */
.L_x_4527:
[----:B------:R-:W-:-:S06]  /*3030*/  HADD2.F32 R2, -RZ, R0.H0_H0 ;  /* 0x20000000ff027230 */ /* 0x000fcc0000004100 */
[----:B------:R-:W0:Y:S02]  /*3040*/  F2I.U64.TRUNC R2, R2 ;  /* 0x0000000200027311 */ /* 0x000e24000020d800 */
[----:B0-----:R0:W-:Y:S01]  /*3050*/  STG.E.64 [R16.64], R2 ;  /* 0x0000000210007986 */ /* 0x0011e2000c101b24 */
[----:B------:R-:W-:Y:S05]  /*3060*/  BRA `(.L_x_4500) ;  /* 0x0000003000007947 */ /* 0x000fea0003800000 */
.L_x_4526:
[----:B------:R-:W-:-:S04]  /*3070*/  HADD2.F32 R0, -RZ, R0.H0_H0 ;  /* 0x20000000ff007230 */ /* 0x000fc80000004100 */
[----:B------:R-:W0:Y:S02]  /*3080*/  F2I.FTZ.U32.TRUNC.NTZ R3, R0 ;  /* 0x0000000000037305 */ /* 0x000e24000021f000 */
[----:B0-----:R0:W-:Y:S02]  /*3090*/  STG.E [R16.64], R3 ;  /* 0x0000000310007986 */ /* 0x0011e4000c101924 */
.L_x_4500:
[----:B------:R-:W-:-:S05]  /*30a0*/  IMAD R18, R18, 0x200, R23 ;  /* 0x0000020012127824 */ /* 0x000fca00078e0217 */
[----:B------:R-:W-:Y:S02]  /*30b0*/  IADD3 R19, R18, 0x80, RZ ;  /* 0x0000008012137810 */ /* 0x000fe40007ffe0ff */
.L_x_4457:
[----:B------:R-:W-:Y:S05]  /*30c0*/  BSYNC B6 ;  /* 0x0000000000067941 */ /* 0x000fea0003800000 */
.L_x_4456:
        /* <DEDUP_REMOVED lines=231> */
.L_x_4530:
        /* <DEDUP_REMOVED lines=20> */
.L_x_4534:
[----:B------:R-:W2:Y:S02]  /*4080*/  LDG.E.U8 R2, [R2.64] ;  /* 0x0000002402027981 */ /* 0x000ea4000c1e1100 */
[----:B--2---:R-:W0:Y:S02]  /*4090*/  I2F.U16 R0, R2 ;  /* 0x0000000200007306 */ /* 0x004e240000101000 */
[----:B0-----:R-:W-:Y:S01]  /*40a0*/  F2FP.PACK_AB R0, RZ, R0 ;  /* 0x00000000ff00723e */ /* 0x001fe200000000ff */
[----:B------:R-:W-:Y:S05]  /*40b0*/  BRA `(.L_x_4536) ;  /* 0x00000e1000007947 */ /* 0x000fea0003800000 */
.L_x_4533:
        /* <DEDUP_REMOVED lines=10> */
.L_x_4538:
[----:B------:R-:W2:Y:S02]  /*4160*/  LDG.E R2, [R2.64] ;  /* 0x0000002402027981 */ /* 0x000ea4000c1e1900 */
[----:B--2---:R-:W0:Y:S02]  /*4170*/  I2F R0, R2 ;  /* 0x0000000200007306 */ /* 0x004e240000201400 */
[----:B0-----:R-:W-:Y:S01]  /*4180*/  F2FP.PACK_AB R0, RZ, R0 ;  /* 0x00000000ff00723e */ /* 0x001fe200000000ff */
[----:B------:R-:W-:Y:S05]  /*4190*/  BRA `(.L_x_4536) ;  /* 0x00000d3000007947 */ /* 0x000fea0003800000 */
.L_x_4537:
[----:B------:R-:W2:Y:S02]  /*41a0*/  LDG.E.U16 R2, [R2.64] ;  /* 0x0000002402027981 */ /* 0x000ea4000c1e1500 */
[----:B--2---:R-:W0:Y:S02]  /*41b0*/  I2F.S16 R0, R2 ;  /* 0x0000000200007306 */ /* 0x004e240000101400 */
[----:B0-----:R-:W-:Y:S01]  /*41c0*/  F2FP.PACK_AB R0, RZ, R0 ;  /* 0x00000000ff00723e */ /* 0x001fe200000000ff */
[----:B------:R-:W-:Y:S05]  /*41d0*/  BRA `(.L_x_4536) ;  /* 0x00000cf000007947 */ /* 0x000fea0003800000 */
.L_x_4532:
        /* <DEDUP_REMOVED lines=9> */
.L_x_4540:
[----:B------:R0:W5:Y:S01]  /*4270*/  LDG.E.U16 R0, [R2.64] ;  /* 0x0000002402007981 */ /* 0x000162000c1e1500 */
[----:B------:R-:W-:Y:S05]  /*4280*/  BRA `(.L_x_4536) ;  /* 0x00000c4000007947 */ /* 0x000fea0003800000 */
.L_x_4539:
        /* <DEDUP_REMOVED lines=9> */
.L_x_4542:
[----:B------:R0:W5:Y:S01]  /*4320*/  LDG.E.U16 R0, [R2.64] ;  /* 0x0000002402007981 */ /* 0x000162000c1e1500 */
[----:B------:R-:W-:Y:S05]  /*4330*/  BRA `(.L_x_4536) ;  /* 0x00000b9000007947 */ /* 0x000fea0003800000 */
.L_x_4541:
[----:B------:R-:W2:Y:S02]  /*4340*/  LDG.E.64 R2, [R2.64] ;  /* 0x0000002402027981 */ /* 0x000ea4000c1e1b00 */
[----:B--2---:R-:W0:Y:S01]  /*4350*/  F2F.F32.F64 R0, R2 ;  /* 0x0000000200007310 */ /* 0x004e220000301000 */
[----:B------:R-:W0:-:S14]  /*4360*/  DSETP.GEU.AND P0, PT, |R2|, c[0x2][0x0], PT ;  /* 0x008000000200762a */ /* 0x000e1c0003f0e200 */
[----:B0-----:R-:W-:-:S05]  /*4370*/  @!P0 FMUL R0, R0, 1.175494350822287508e-38 ;  /* 0x0080000000008820 */ /* 0x001fca0000400000 */
[----:B------:R-:W-:Y:S01]  /*4380*/  F2FP.PACK_AB R0, RZ, R0 ;  /* 0x00000000ff00723e */ /* 0x000fe200000000ff */
[----:B------:R-:W-:Y:S05]  /*4390*/  BRA `(.L_x_4536) ;  /* 0x00000b3000007947 */ /* 0x000fea0003800000 */
.L_x_4531:
        /* <DEDUP_REMOVED lines=13> */
.L_x_4545:
[----:B------:R-:W2:Y:S02]  /*4470*/  LDG.E.64 R2, [R2.64] ;  /* 0x0000002402027981 */ /* 0x000ea4000c1e1b00 */
[----:B--2---:R-:W0:Y:S01]  /*4480*/  F2F.F32.F64 R0, R2 ;  /* 0x0000000200007310 */ /* 0x004e220000301000 */
[----:B------:R-:W0:-:S14]  /*4490*/  DSETP.GEU.AND P0, PT, |R2|, c[0x2][0x0], PT ;  /* 0x008000000200762a */ /* 0x000e1c0003f0e200 */
[----:B0-----:R-:W-:-:S05]  /*44a0*/  @!P0 FMUL R0, R0, 1.175494350822287508e-38 ;  /* 0x0080000000008820 */ /* 0x001fca0000400000 */
[----:B------:R-:W-:Y:S01]  /*44b0*/  F2FP.PACK_AB R0, RZ, R0 ;  /* 0x00000000ff00723e */ /* 0x000fe200000000ff */
[----:B------:R-:W-:Y:S05]  /*44c0*/  BRA `(.L_x_4536) ;  /* 0x00000a0000007947 */ /* 0x000fea0003800000 */
.L_x_4544:
        /* <DEDUP_REMOVED lines=28> */
.L_x_4547:
        /* <DEDUP_REMOVED lines=15> */
.L_x_4546:
[----:B------:R-:W2:Y:S02]  /*4780*/  LDG.E.U16 R0, [R2.64] ;  /* 0x0000002402007981 */ /* 0x000ea4000c1e1500 */
[----:B--2---:R-:W-:-:S04]  /*4790*/  PRMT R0, RZ, 0x5410, R0 ;  /* 0x00005410ff007816 */ /* 0x004fc80000000000 */
[----:B------:R-:W-:Y:S01]  /*47a0*/  F2FP.PACK_AB R0, RZ, R0 ;  /* 0x00000000ff00723e */ /* 0x000fe200000000ff */
[----:B------:R-:W-:Y:S05]  /*47b0*/  BRA `(.L_x_4536) ;  /* 0x0000071000007947 */ /* 0x000fea0003800000 */
.L_x_4543:
        /* <DEDUP_REMOVED lines=12> */
.L_x_4550:
        /* <DEDUP_REMOVED lines=21> */
.L_x_4554:
[----:B------:R-:W-:Y:S05]  /*49d0*/  BSYNC B1 ;  /* 0x0000000000017941 */ /* 0x000fea0003800000 */
.L_x_4553:
[----:B------:R-:W-:Y:S01]  /*49e0*/  LEA R3, R0, 0x3b800000, 0x17 ;  /* 0x3b80000000037811 */ /* 0x000fe200078eb8ff */
[----:B------:R-:W-:-:S05]  /*49f0*/  IMAD.SHL.U32 R0, R2, 0x100000, RZ ;  /* 0x0010000002007824 */ /* 0x000fca00078e00ff */
[----:B------:R-:W-:Y:S02]  /*4a00*/  LOP3.LUT R0, R3, R0, R4, 0xfe, !PT ;  /* 0x0000000003007212 */ /* 0x000fe400078efe04 */
.L_x_4552:
[----:B------:R-:W-:Y:S05]  /*4a10*/  BSYNC B0 ;  /* 0x0000000000007941 */ /* 0x000fea0003800000 */
.L_x_4551:
[----:B------:R-:W-:Y:S01]  /*4a20*/  F2FP.PACK_AB R0, RZ, R0 ;  /* 0x00000000ff00723e */ /* 0x000fe200000000ff */
[----:B------:R-:W-:Y:S05]  /*4a30*/  BRA `(.L_x_4536) ;  /* 0x0000049000007947 */ /* 0x000fea0003800000 */
.L_x_4549:
        /* <DEDUP_REMOVED lines=21> */
.L_x_4558:
[----:B------:R-:W-:Y:S05]  /*4b90*/  BSYNC B1 ;  /* 0x0000000000017941 */ /* 0x000fea0003800000 */
.L_x_4557:
[----:B------:R-:W-:Y:S01]  /*4ba0*/  LEA R3, R0, 0x37800000, 0x17 ;  /* 0x3780000000037811 */ /* 0x000fe200078eb8ff */
[----:B------:R-:W-:-:S05]  /*4bb0*/  IMAD.SHL.U32 R0, R2, 0x200000, RZ ;  /* 0x0020000002007824 */ /* 0x000fca00078e00ff */
[----:B------:R-:W-:Y:S02]  /*4bc0*/  LOP3.LUT R0, R3, R0, R4, 0xfe, !PT ;  /* 0x0000000003007212 */ /* 0x000fe400078efe04 */
.L_x_4556:
[----:B------:R-:W-:Y:S05]  /*4bd0*/  BSYNC B0 ;  /* 0x0000000000007941 */ /* 0x000fea0003800000 */
.L_x_4555:
[----:B------:R-:W-:Y:S01]  /*4be0*/  F2FP.PACK_AB R0, RZ, R0 ;  /* 0x00000000ff00723e */ /* 0x000fe200000000ff */
[----:B------:R-:W-:Y:S05]  /*4bf0*/  BRA `(.L_x_4536) ;  /* 0x000002d000007947 */ /* 0x000fea0003800000 */
.L_x_4548:
        /* <DEDUP_REMOVED lines=14> */
.L_x_4562:
[----:B------:R-:W-:Y:S05]  /*4ce0*/  BSYNC B0 ;  /* 0x0000000000007941 */ /* 0x000fea0003800000 */
.L_x_4561:
[----:B------:R-:W-:Y:S01]  /*4cf0*/  F2FP.PACK_AB R0, RZ, R0 ;  /* 0x00000000ff00723e */ /* 0x000fe200000000ff */
[----:B------:R-:W-:Y:S05]  /*4d00*/  BRA `(.L_x_4536) ;  /* 0x000001c000007947 */ /* 0x000fea0003800000 */
.L_x_4535:
        /* <DEDUP_REMOVED lines=21> */
.L_x_4560:
[----:B------:R-:W2:Y:S02]  /*4e60*/  LDG.E.64 R2, [R2.64] ;  /* 0x0000002402027981 */ /* 0x000ea4000c1e1b00 */
[----:B--2---:R-:W0:Y:S02]  /*4e70*/  I2F.U64 R0, R2 ;  /* 0x0000000200007312 */ /* 0x004e240000301000 */
[----:B0-----:R-:W-:Y:S01]  /*4e80*/  F2FP.PACK_AB R0, RZ, R0 ;  /* 0x00000000ff00723e */ /* 0x001fe200000000ff */
[----:B------:R-:W-:Y:S05]  /*4e90*/  BRA `(.L_x_4536) ;  /* 0x0000003000007947 */ /* 0x000fea0003800000 */
.L_x_4559:
[----:B------:R-:W2:Y:S02]  /*4ea0*/  LDG.E R2, [R2.64] ;  /* 0x0000002402027981 */ /* 0x000ea4000c1e1900 */
[----:B--2---:R-:W0:Y:S02]  /*4eb0*/  I2F.U32 R0, R2 ;  /* 0x0000000200007306 */ /* 0x004e240000201000 */
[----:B0-----:R-:W-:-:S06]  /*4ec0*/  F2FP.PACK_AB R0, RZ, R0 ;  /* 0x00000000ff00723e */ /* 0x001fcc00000000ff */
.L_x_4536:
        /* <DEDUP_REMOVED lines=39> */
.L_x_4566:
[----:B-1----:R-:W-:Y:S05]  /*5140*/  BSYNC B1 ;  /* 0x0000000000017941 */ /* 0x002fea0003800000 */
.L_x_4565:
[----:B------:R-:W-:Y:S02]  /*5150*/  FMUL.FTZ R0, R7, R0 ;  /* 0x0000000007007220 */ /* 0x000fe40000410000 */
.L_x_4564:
[----:B------:R-:W-:Y:S05]  /*5160*/  BSYNC B0 ;  /* 0x0000000000007941 */ /* 0x000fea0003800000 */
.L_x_4563:
        /* <DEDUP_REMOVED lines=17> */
.L_x_4570:
[----:B------:R-:W-:-:S06]  /*5280*/  HADD2.F32 R3, -RZ, R0.H0_H0 ;  /* 0x20000000ff037230 */ /* 0x000fcc0000004100 */
[----:B------:R-:W0:Y:S02]  /*5290*/  F2I.S64.TRUNC R2, R3 ;  /* 0x0000000300027311 */ /* 0x000e24000020d900 */
[----:B0-----:R0:W-:Y:S01]  /*52a0*/  STG.E.U8 [R16.64], R2 ;  /* 0x0000000210007986 */ /* 0x0011e2000c101124 */
[----:B------:R-:W-:Y:S05]  /*52b0*/  BRA `(.L_x_4572) ;  /* 0x00000e4000007947 */ /* 0x000fea0003800000 */
.L_x_4569:
        /* <DEDUP_REMOVED lines=10> */
.L_x_4574:
[----:B------:R-:W-:-:S04]  /*5360*/  HADD2.F32 R0, -RZ, R0.H0_H0 ;  /* 0x20000000ff007230 */ /* 0x000fc80000004100 */
[----:B------:R-:W0:Y:S02]  /*5370*/  F2I.FTZ.TRUNC.NTZ R3, R0 ;  /* 0x0000000000037305 */ /* 0x000e24000021f100 */
[----:B0-----:R0:W-:Y:S01]  /*5380*/  STG.E [R16.64], R3 ;  /* 0x0000000310007986 */ /* 0x0011e2000c101924 */
[----:B------:R-:W-:Y:S05]  /*5390*/  BRA `(.L_x_4572) ;  /* 0x00000d6000007947 */ /* 0x000fea0003800000 */
.L_x_4573:
[----:B------:R-:W-:-:S04]  /*53a0*/  HADD2.F32 R0, -RZ, R0.H0_H0 ;  /* 0x20000000ff007230 */ /* 0x000fc80000004100 */
[----:B------:R-:W0:Y:S02]  /*53b0*/  F2I.FTZ.TRUNC.NTZ R3, R0 ;  /* 0x0000000000037305 */ /* 0x000e24000021f100 */
[----:B0-----:R0:W-:Y:S01]  /*53c0*/  STG.E.U16 [R16.64], R3 ;  /* 0x0000000310007986 */ /* 0x0011e2000c101524 */
[----:B------:R-:W-:Y:S05]  /*53d0*/  BRA `(.L_x_4572) ;  /* 0x00000d2000007947 */ /* 0x000fea0003800000 */
.L_x_4568:
        /* <DEDUP_REMOVED lines=9> */
.L_x_4576:
[----:B------:R0:W-:Y:S01]  /*5470*/  STG.E.U16 [R16.64], R0 ;  /* 0x0000000010007986 */ /* 0x0001e2000c101524 */
[----:B------:R-:W-:Y:S05]  /*5480*/  BRA `(.L_x_4572) ;  /* 0x00000c7000007947 */ /* 0x000fea0003800000 */
.L_x_4575:
        /* <DEDUP_REMOVED lines=10> */
.L_x_4578:
[----:B------:R-:W-:-:S05]  /*5530*/  HADD2.F32 R0, -RZ, R0.H0_H0 ;  /* 0x20000000ff007230 */ /* 0x000fca0000004100 */
[----:B------:R-:W-:-:S04]  /*5540*/  F2FP.PACK_AB R0, RZ, R0 ;  /* 0x00000000ff00723e */ /* 0x000fc800000000ff */
[----:B------:R-:W-:-:S05]  /*5550*/  PRMT R0, R0, 0x5410, RZ ;  /* 0x0000541000007816 */ /* 0x000fca00000000ff */
[----:B------:R0:W-:Y:S01]  /*5560*/  STG.E [R16.64], R0 ;  /* 0x0000000010007986 */ /* 0x0001e2000c101924 */
[----:B------:R-:W-:Y:S05]  /*5570*/  BRA `(.L_x_4572) ;  /* 0x00000b8000007947 */ /* 0x000fea0003800000 */
.L_x_4577:
[----:B------:R-:W-:-:S05]  /*5580*/  HADD2.F32 R2, -RZ, R0.H0_H0 ;  /* 0x20000000ff027230 */ /* 0x000fca0000004100 */
[----:B------:R-:W-:-:S06]  /*5590*/  FMUL.FTZ R2, R2, 1 ;  /* 0x3f80000002027820 */ /* 0x000fcc0000410000 */
[----:B------:R-:W0:Y:S02]  /*55a0*/  F2F.F64.F32 R2, R2 ;  /* 0x0000000200027310 */ /* 0x000e240000201800 */
[----:B0-----:R0:W-:Y:S01]  /*55b0*/  STG.E.64 [R16.64], R2 ;  /* 0x0000000210007986 */ /* 0x0011e2000c101b24 */
[----:B------:R-:W-:Y:S05]  /*55c0*/  BRA `(.L_x_4572) ;  /* 0x00000b3000007947 */ /* 0x000fea0003800000 */
.L_x_4567:
        /* <DEDUP_REMOVED lines=13> */
.L_x_4581:
[----:B------:R-:W-:Y:S01]  /*56a0*/  HADD2.F32 R0, -RZ, R0.H0_H0 ;  /* 0x20000000ff007230 */ /* 0x000fe20000004100 */
[----:B------:R-:W-:-:S04]  /*56b0*/  CS2R R6, SRZ ;  /* 0x0000000000067805 */ /* 0x000fc8000001ff00 */
[----:B------:R-:W-:-:S04]  /*56c0*/  FMUL.FTZ R0, R0, 1 ;  /* 0x3f80000000007820 */ /* 0x000fc80000410000 */
[----:B------:R-:W0:Y:S02]  /*56d0*/  F2F.F64.F32 R4, R0 ;  /* 0x0000000000047310 */ /* 0x000e240000201800 */
[----:B0-----:R0:W-:Y:S01]  /*56e0*/  STG.E.128 [R16.64], R4 ;  /* 0x0000000410007986 */ /* 0x0011e2000c101d24 */
[----:B------:R-:W-:Y:S05]  /*56f0*/  BRA `(.L_x_4572) ;  /* 0x00000a0000007947 */ /* 0x000fea0003800000 */
.L_x_4580:
        /* <DEDUP_REMOVED lines=21> */
.L_x_4585:
[----:B------:R-:W-:Y:S05]  /*5850*/  BSYNC B0 ;  /* 0x0000000000007941 */ /* 0x000fea0003800000 */
.L_x_4584:
[----:B------:R-:W-:-:S05]  /*5860*/  LOP3.LUT R3, R0, R3, RZ, 0xfc, !PT ;  /* 0x0000000300037212 */ /* 0x000fca00078efcff */
[----:B------:R0:W-:Y:S01]  /*5870*/  STG.E.U8 [R16.64], R3 ;  /* 0x0000000310007986 */ /* 0x0001e2000c101124 */
[----:B------:R-:W-:Y:S05]  /*5880*/  BRA `(.L_x_4572) ;  /* 0x0000087000007947 */ /* 0x000fea0003800000 */
.L_x_4583:
        /* <DEDUP_REMOVED lines=13> */
.L_x_4587:
[----:B------:R-:W-:Y:S01]  /*5960*/  IMAD.MOV.U32 R0, RZ, RZ, 0x7f ;  /* 0x0000007fff007424 */ /* 0x000fe200078e00ff */
[----:B------:R-:W-:-:S04]  /*5970*/  ISETP.GT.U32.AND P0, PT, R2, 0x7f800000, PT ;  /* 0x7f8000000200780c */ /* 0x000fc80003f04070 */
[----:B------:R-:W-:-:S04]  /*5980*/  SEL R0, R0, 0x7c, P0 ;  /* 0x0000007c00007807 */ /* 0x000fc80000000000 */
.L_x_4588:
[----:B------:R-:W-:Y:S05]  /*5990*/  BSYNC B0 ;  /* 0x0000000000007941 */ /* 0x000fea0003800000 */
.L_x_4586:
[----:B------:R-:W-:-:S04]  /*59a0*/  LOP3.LUT R2, R3, 0x80000000, RZ, 0xc0, !PT ;  /* 0x8000000003027812 */ /* 0x000fc800078ec0ff */
[----:B------:R-:W-:-:S04]  /*59b0*/  SHF.R.U32.HI R3, RZ, 0x18, R2 ;  /* 0x00000018ff037819 */ /* 0x000fc80000011602 */
[----:B------:R-:W-:-:S05]  /*59c0*/  LOP3.LUT R3, R0, R3, RZ, 0xfc, !PT ;  /* 0x0000000300037212 */ /* 0x000fca00078efcff */
[----:B------:R0:W-:Y:S01]  /*59d0*/  STG.E.U8 [R16.64], R3 ;  /* 0x0000000310007986 */ /* 0x0001e2000c101124 */
[----:B------:R-:W-:Y:S05]  /*59e0*/  BRA `(.L_x_4572) ;  /* 0x0000071000007947 */ /* 0x000fea0003800000 */
.L_x_4582:
[----:B------:R-:W-:-:S05]  /*59f0*/  HADD2.F32 R0, -RZ, R0.H0_H0 ;  /* 0x20000000ff007230 */ /* 0x000fca0000004100 */
[----:B------:R-:W-:-:S05]  /*5a00*/  F2FP.BF16.PACK_AB R0, RZ, R0 ;  /* 0x00000000ff00723e */ /* 0x000fca00000010ff */
[----:B------:R0:W-:Y:S01]  /*5a10*/  STG.E.U16 [R16.64], R0 ;  /* 0x0000000010007986 */ /* 0x0001e2000c101524 */
[----:B------:R-:W-:Y:S05]  /*5a20*/  BRA `(.L_x_4572) ;  /* 0x000006d000007947 */ /* 0x000fea0003800000 */
.L_x_4579:
        /* <DEDUP_REMOVED lines=12> */
.L_x_4591:
        /* <DEDUP_REMOVED lines=17> */
.L_x_4594:
[----:B------:R-:W-:-:S04]  /*5c00*/  LOP3.LUT R2, R3, 0x80000000, RZ, 0xc0, !PT ;  /* 0x8000000003027812 */ /* 0x000fc800078ec0ff */
[----:B------:R-:W-:-:S04]  /*5c10*/  SHF.R.U32.HI R3, RZ, 0x18, R2 ;  /* 0x00000018ff037819 */ /* 0x000fc80000011602 */
[----:B------:R-:W-:-:S04]  /*5c20*/  LOP3.LUT R0, R0, R3, RZ, 0xfc, !PT ;  /* 0x0000000300007212 */ /* 0x000fc800078efcff */
[----:B------:R-:W-:Y:S02]  /*5c30*/  PRMT R8, R0, 0x7610, R8 ;  /* 0x0000761000087816 */ /* 0x000fe40000000008 */
.L_x_4593:
[----:B------:R-:W-:Y:S05]  /*5c40*/  BSYNC B0 ;  /* 0x0000000000007941 */ /* 0x000fea0003800000 */
.L_x_4592:
[----:B------:R0:W-:Y:S01]  /*5c50*/  STG.E.U8 [R16.64], R8 ;  /* 0x0000000810007986 */ /* 0x0001e2000c101124 */
[----:B------:R-:W-:Y:S05]  /*5c60*/  BRA `(.L_x_4572) ;  /* 0x0000049000007947 */ /* 0x000fea0003800000 */
.L_x_4590:
        /* <DEDUP_REMOVED lines=17> */
.L_x_4597:
[----:B------:R-:W-:-:S04]  /*5d80*/  LOP3.LUT R2, R3, 0x80000000, RZ, 0xc0, !PT ;  /* 0x8000000003027812 */ /* 0x000fc800078ec0ff */
[----:B------:R-:W-:-:S04]  /*5d90*/  SHF.R.U32.HI R3, RZ, 0x18, R2 ;  /* 0x00000018ff037819 */ /* 0x000fc80000011602 */
[----:B------:R-:W-:-:S04]  /*5da0*/  LOP3.LUT R0, R0, R3, RZ, 0xfc, !PT ;  /* 0x0000000300007212 */ /* 0x000fc800078efcff */
[----:B------:R-:W-:Y:S02]  /*5db0*/  PRMT R8, R0, 0x7610, R8 ;  /* 0x0000761000087816 */ /* 0x000fe40000000008 */
.L_x_4596:
[----:B------:R-:W-:Y:S05]  /*5dc0*/  BSYNC B0 ;  /* 0x0000000000007941 */ /* 0x000fea0003800000 */
.L_x_4595:
[----:B------:R0:W-:Y:S01]  /*5dd0*/  STG.E.U8 [R16.64], R8 ;  /* 0x0000000810007986 */ /* 0x0001e2000c101124 */
[----:B------:R-:W-:Y:S05]  /*5de0*/  BRA `(.L_x_4572) ;  /* 0x0000031000007947 */ /* 0x000fea0003800000 */
.L_x_4589:
        /* <DEDUP_REMOVED lines=22> */
.L_x_4571:
        /* <DEDUP_REMOVED lines=20> */
.L_x_4599:
[----:B------:R-:W-:-:S06]  /*6090*/  HADD2.F32 R2, -RZ, R0.H0_H0 ;  /* 0x20000000ff027230 */ /* 0x000fcc0000004100 */
[----:B------:R-:W0:Y:S02]  /*60a0*/  F2I.U64.TRUNC R2, R2 ;  /* 0x0000000200027311 */ /* 0x000e24000020d800 */
[----:B0-----:R0:W-:Y:S01]  /*60b0*/  STG.E.64 [R16.64], R2 ;  /* 0x0000000210007986 */ /* 0x0011e2000c101b24 */
[----:B------:R-:W-:Y:S05]  /*60c0*/  BRA `(.L_x_4572) ;  /* 0x0000003000007947 */ /* 0x000fea0003800000 */
.L_x_4598:
[----:B------:R-:W-:-:S04]  /*60d0*/  HADD2.F32 R0, -RZ, R0.H0_H0 ;  /* 0x20000000ff007230 */ /* 0x000fc80000004100 */
[----:B------:R-:W0:Y:S02]  /*60e0*/  F2I.FTZ.U32.TRUNC.NTZ R3, R0 ;  /* 0x0000000000037305 */ /* 0x000e24000021f000 */
[----:B0-----:R0:W-:Y:S02]  /*60f0*/  STG.E [R16.64], R3 ;  /* 0x0000000310007986 */ /* 0x0011e4000c101924 */
.L_x_4572:
        /* <DEDUP_REMOVED lines=231> */
.L_x_4600:
        /* <DEDUP_REMOVED lines=20> */
.L_x_4604:
[----:B------:R-:W2:Y:S02]  /*70b0*/  LDG.E.U8 R2, [R2.64] ;  /* 0x0000002402027981 */ /* 0x000ea4000c1e1100 */
[----:B--2---:R-:W0:Y:S02]  /*70c0*/  I2F.U16 R0, R2 ;  /* 0x0000000200007306 */ /* 0x004e240000101000 */
[----:B0-----:R-:W-:Y:S01]  /*70d0*/  F2FP.PACK_AB R0, RZ, R0 ;  /* 0x00000000ff00723e */ /* 0x001fe200000000ff */
[----:B------:R-:W-:Y:S05]  /*70e0*/  BRA `(.L_x_4606) ;  /* 0x00000e1000007947 */ /* 0x000fea0003800000 */
.L_x_4603:
        /* <DEDUP_REMOVED lines=10> */
.L_x_4608:
[----:B------:R-:W2:Y:S02]  /*7190*/  LDG.E R2, [R2.64] ;  /* 0x0000002402027981 */ /* 0x000ea4000c1e1900 */
[----:B--2---:R-:W0:Y:S02]  /*71a0*/  I2F R0, R2 ;  /* 0x0000000200007306 */ /* 0x004e240000201400 */
[----:B0-----:R-:W-:Y:S01]  /*71b0*/  F2FP.PACK_AB R0, RZ, R0 ;  /* 0x00000000ff00723e */ /* 0x001fe200000000ff */
[----:B------:R-:W-:Y:S05]  /*71c0*/  BRA `(.L_x_4606) ;  /* 0x00000d3000007947 */ /* 0x000fea0003800000 */
.L_x_4607:
[----:B------:R-:W2:Y:S02]  /*71d0*/  LDG.E.U16 R2, [R2.64] ;  /* 0x0000002402027981 */ /* 0x000ea4000c1e1500 */
[----:B--2---:R-:W0:Y:S02]  /*71e0*/  I2F.S16 R0, R2 ;  /* 0x0000000200007306 */ /* 0x004e240000101400 */
[----:B0-----:R-:W-:Y:S01]  /*71f0*/  F2FP.PACK_AB R0, RZ, R0 ;  /* 0x00000000ff00723e */ /* 0x001fe200000000ff */
[----:B------:R-:W-:Y:S05]  /*7200*/  BRA `(.L_x_4606) ;  /* 0x00000cf000007947 */ /* 0x000fea0003800000 */
.L_x_4602:
        /* <DEDUP_REMOVED lines=9> */
.L_x_4610:
[----:B------:R0:W5:Y:S01]  /*72a0*/  LDG.E.U16 R0, [R2.64] ;  /* 0x0000002402007981 */ /* 0x000162000c1e1500 */
[----:B------:R-:W-:Y:S05]  /*72b0*/  BRA `(.L_x_4606) ;  /* 0x00000c4000007947 */ /* 0x000fea0003800000 */
.L_x_4609:
        /* <DEDUP_REMOVED lines=9> */
.L_x_4612:
[----:B------:R0:W5:Y:S01]  /*7350*/  LDG.E.U16 R0, [R2.64] ;  /* 0x0000002402007981 */ /* 0x000162000c1e1500 */
[----:B------:R-:W-:Y:S05]  /*7360*/  BRA `(.L_x_4606) ;  /* 0x00000b9000007947 */ /* 0x000fea0003800000 */
.L_x_4611:
[----:B------:R-:W2:Y:S02]  /*7370*/  LDG.E.64 R2, [R2.64] ;  /* 0x0000002402027981 */ /* 0x000ea4000c1e1b00 */
[----:B--2---:R-:W0:Y:S01]  /*7380*/  F2F.F32.F64 R0, R2 ;  /* 0x0000000200007310 */ /* 0x004e220000301000 */
[----:B------:R-:W0:-:S14]  /*7390*/  DSETP.GEU.AND P0, PT, |R2|, c[0x2][0x0], PT ;  /* 0x008000000200762a */ /* 0x000e1c0003f0e200 */
[----:B0-----:R-:W-:-:S05]  /*73a0*/  @!P0 FMUL R0, R0, 1.175494350822287508e-38 ;  /* 0x0080000000008820 */ /* 0x001fca0000400000 */
[----:B------:R-:W-:Y:S01]  /*73b0*/  F2FP.PACK_AB R0, RZ, R0 ;  /* 0x00000000ff00723e */ /* 0x000fe200000000ff */
[----:B------:R-:W-:Y:S05]  /*73c0*/  BRA `(.L_x_4606) ;  /* 0x00000b3000007947 */ /* 0x000fea0003800000 */
.L_x_4601:
        /* <DEDUP_REMOVED lines=13> */
.L_x_4615:
[----:B------:R-:W2:Y:S02]  /*74a0*/  LDG.E.64 R2, [R2.64] ;  /* 0x0000002402027981 */ /* 0x000ea4000c1e1b00 */
[----:B--2---:R-:W0:Y:S01]  /*74b0*/  F2F.F32.F64 R0, R2 ;  /* 0x0000000200007310 */ /* 0x004e220000301000 */
[----:B------:R-:W0:-:S14]  /*74c0*/  DSETP.GEU.AND P0, PT, |R2|, c[0x2][0x0], PT ;  /* 0x008000000200762a */ /* 0x000e1c0003f0e200 */
[----:B0-----:R-:W-:-:S05]  /*74d0*/  @!P0 FMUL R0, R0, 1.175494350822287508e-38 ;  /* 0x0080000000008820 */ /* 0x001fca0000400000 */
[----:B------:R-:W-:Y:S01]  /*74e0*/  F2FP.PACK_AB R0, RZ, R0 ;  /* 0x00000000ff00723e */ /* 0x000fe200000000ff */
[----:B------:R-:W-:Y:S05]  /*74f0*/  BRA `(.L_x_4606) ;  /* 0x00000a0000007947 */ /* 0x000fea0003800000 */
.L_x_4614:
        /* <DEDUP_REMOVED lines=28> */
.L_x_4617:
        /* <DEDUP_REMOVED lines=15> */
.L_x_4616:
[----:B------:R-:W2:Y:S02]  /*77b0*/  LDG.E.U16 R0, [R2.64] ;  /* 0x0000002402007981 */ /* 0x000ea4000c1e1500 */
[----:B--2---:R-:W-:-:S04]  /*77c0*/  PRMT R0, RZ, 0x5410, R0 ;  /* 0x00005410ff007816 */ /* 0x004fc80000000000 */
[----:B------:R-:W-:Y:S01]  /*77d0*/  F2FP.PACK_AB R0, RZ, R0 ;  /* 0x00000000ff00723e */ /* 0x000fe200000000ff */
[----:B------:R-:W-:Y:S05]  /*77e0*/  BRA `(.L_x_4606) ;  /* 0x0000071000007947 */ /* 0x000fea0003800000 */
.L_x_4613:
        /* <DEDUP_REMOVED lines=12> */
.L_x_4620:
        /* <DEDUP_REMOVED lines=21> */
.L_x_4624:
[----:B------:R-:W-:Y:S05]  /*7a00*/  BSYNC B1 ;  /* 0x0000000000017941 */ /* 0x000fea0003800000 */
.L_x_4623:
[----:B------:R-:W-:Y:S01]  /*7a10*/  LEA R3, R0, 0x3b800000, 0x17 ;  /* 0x3b80000000037811 */ /* 0x000fe200078eb8ff */
[----:B------:R-:W-:-:S05]  /*7a20*/  IMAD.SHL.U32 R0, R2, 0x100000, RZ ;  /* 0x0010000002007824 */ /* 0x000fca00078e00ff */
[----:B------:R-:W-:Y:S02]  /*7a30*/  LOP3.LUT R0, R3, R0, R4, 0xfe, !PT ;  /* 0x0000000003007212 */ /* 0x000fe400078efe04 */
.L_x_4622:
[----:B------:R-:W-:Y:S05]  /*7a40*/  BSYNC B0 ;  /* 0x0000000000007941 */ /* 0x000fea0003800000 */
.L_x_4621:
[----:B------:R-:W-:Y:S01]  /*7a50*/  F2FP.PACK_AB R0, RZ, R0 ;  /* 0x00000000ff00723e */ /* 0x000fe200000000ff */
[----:B------:R-:W-:Y:S05]  /*7a60*/  BRA `(.L_x_4606) ;  /* 0x0000049000007947 */ /* 0x000fea0003800000 */
.L_x_4619:
        /* <DEDUP_REMOVED lines=21> */
.L_x_4628:
[----:B------:R-:W-:Y:S05]  /*7bc0*/  BSYNC B1 ;  /* 0x0000000000017941 */ /* 0x000fea0003800000 */
.L_x_4627:
[----:B------:R-:W-:Y:S01]  /*7bd0*/  LEA R3, R0, 0x37800000, 0x17 ;  /* 0x3780000000037811 */ /* 0x000fe200078eb8ff */
[----:B------:R-:W-:-:S05]  /*7be0*/  IMAD.SHL.U32 R0, R2, 0x200000, RZ ;  /* 0x0020000002007824 */ /* 0x000fca00078e00ff */
[----:B------:R-:W-:Y:S02]  /*7bf0*/  LOP3.LUT R0, R3, R0, R4, 0xfe, !PT ;  /* 0x0000000003007212 */ /* 0x000fe400078efe04 */
.L_x_4626:
[----:B------:R-:W-:Y:S05]  /*7c00*/  BSYNC B0 ;  /* 0x0000000000007941 */ /* 0x000fea0003800000 */
.L_x_4625:
[----:B------:R-:W-:Y:S01]  /*7c10*/  F2FP.PACK_AB R0, RZ, R0 ;  /* 0x00000000ff00723e */ /* 0x000fe200000000ff */
[----:B------:R-:W-:Y:S05]  /*7c20*/  BRA `(.L_x_4606) ;  /* 0x000002d000007947 */ /* 0x000fea0003800000 */
.L_x_4618:
        /* <DEDUP_REMOVED lines=14> */
.L_x_4632:
[----:B------:R-:W-:Y:S05]  /*7d10*/  BSYNC B0 ;  /* 0x0000000000007941 */ /* 0x000fea0003800000 */
.L_x_4631:
[----:B------:R-:W-:Y:S01]  /*7d20*/  F2FP.PACK_AB R0, RZ, R0 ;  /* 0x00000000ff00723e */ /* 0x000fe200000000ff */
[----:B------:R-:W-:Y:S05]  /*7d30*/  BRA `(.L_x_4606) ;  /* 0x000001c000007947 */ /* 0x000fea0003800000 */
.L_x_4605:
        /* <DEDUP_REMOVED lines=21> */
.L_x_4630:
[----:B------:R-:W2:Y:S02]  /*7e90*/  LDG.E.64 R2, [R2.64] ;  /* 0x0000002402027981 */ /* 0x000ea4000c1e1b00 */
[----:B--2---:R-:W0:Y:S02]  /*7ea0*/  I2F.U64 R0, R2 ;  /* 0x0000000200007312 */ /* 0x004e240000301000 */
[----:B0-----:R-:W-:Y:S01]  /*7eb0*/  F2FP.PACK_AB R0, RZ, R0 ;  /* 0x00000000ff00723e */ /* 0x001fe200000000ff */
[----:B------:R-:W-:Y:S05]  /*7ec0*/  BRA `(.L_x_4606) ;  /* 0x0000003000007947 */ /* 0x000fea0003800000 */
.L_x_4629:
[----:B------:R-:W2:Y:S02]  /*7ed0*/  LDG.E R2, [R2.64] ;  /* 0x0000002402027981 */ /* 0x000ea4000c1e1900 */
[----:B--2---:R-:W0:Y:S02]  /*7ee0*/  I2F.U32 R0, R2 ;  /* 0x0000000200007306 */ /* 0x004e240000201000 */
[----:B0-----:R-:W-:-:S06]  /*7ef0*/  F2FP.PACK_AB R0, RZ, R0 ;  /* 0x00000000ff00723e */ /* 0x001fcc00000000ff */
.L_x_4606:
        /* <DEDUP_REMOVED lines=39> */
.L_x_4636:
[----:B-1----:R-:W-:Y:S05]  /*8170*/  BSYNC B1 ;  /* 0x0000000000017941 */ /* 0x002fea0003800000 */
.L_x_4635:
[----:B------:R-:W-:Y:S02]  /*8180*/  FMUL.FTZ R0, R7, R0 ;  /* 0x0000000007007220 */ /* 0x000fe40000410000 */
.L_x_4634:
[----:B------:R-:W-:Y:S05]  /*8190*/  BSYNC B0 ;  /* 0x0000000000007941 */ /* 0x000fea0003800000 */
.L_x_4633:
        /* <DEDUP_REMOVED lines=17> */
.L_x_4640:
[----:B------:R-:W-:-:S06]  /*82b0*/  HADD2.F32 R3, -RZ, R0.H0_H0 ;  /* 0x20000000ff037230 */ /* 0x000fcc0000004100 */
[----:B------:R-:W0:Y:S02]  /*82c0*/  F2I.S64.TRUNC R2, R3 ;  /* 0x0000000300027311 */ /* 0x000e24000020d900 */
[----:B0-----:R0:W-:Y:S01]  /*82d0*/  STG.E.U8 [R16.64], R2 ;  /* 0x0000000210007986 */ /* 0x0011e2000c101124 */
[----:B------:R-:W-:Y:S05]  /*82e0*/  BRA `(.L_x_4642) ;  /* 0x00000e4000007947 */ /* 0x000fea0003800000 */
.L_x_4639:
        /* <DEDUP_REMOVED lines=10> */
.L_x_4644:
[----:B------:R-:W-:-:S04]  /*8390*/  HADD2.F32 R0, -RZ, R0.H0_H0 ;  /* 0x20000000ff007230 */ /* 0x000fc80000004100 */
[----:B------:R-:W0:Y:S02]  /*83a0*/  F2I.FTZ.TRUNC.NTZ R3, R0 ;  /* 0x0000000000037305 */ /* 0x000e24000021f100 */
[----:B0-----:R0:W-:Y:S01]  /*83b0*/  STG.E [R16.64], R3 ;  /* 0x0000000310007986 */ /* 0x0011e2000c101924 */
[----:B------:R-:W-:Y:S05]  /*83c0*/  BRA `(.L_x_4642) ;  /* 0x00000d6000007947 */ /* 0x000fea0003800000 */
.L_x_4643:
[----:B------:R-:W-:-:S04]  /*83d0*/  HADD2.F32 R0, -RZ, R0.H0_H0 ;  /* 0x20000000ff007230 */ /* 0x000fc80000004100 */
[----:B------:R-:W0:Y:S02]  /*83e0*/  F2I.FTZ.TRUNC.NTZ R3, R0 ;  /* 0x0000000000037305 */ /* 0x000e24000021f100 */
[----:B0-----:R0:W-:Y:S01]  /*83f0*/  STG.E.U16 [R16.64], R3 ;  /* 0x0000000310007986 */ /* 0x0011e2000c101524 */
[----:B------:R-:W-:Y:S05]  /*8400*/  BRA `(.L_x_4642) ;  /* 0x00000d2000007947 */ /* 0x000fea0003800000 */
.L_x_4638:
        /* <DEDUP_REMOVED lines=9> */
.L_x_4646:
[----:B------:R0:W-:Y:S01]  /*84a0*/  STG.E.U16 [R16.64], R0 ;  /* 0x0000000010007986 */ /* 0x0001e2000c101524 */
[----:B------:R-:W-:Y:S05]  /*84b0*/  BRA `(.L_x_4642) ;  /* 0x00000c7000007947 */ /* 0x000fea0003800000 */
.L_x_4645:
        /* <DEDUP_REMOVED lines=10> */
.L_x_4648:
[----:B------:R-:W-:-:S05]  /*8560*/  HADD2.F32 R0, -RZ, R0.H0_H0 ;  /* 0x20000000ff007230 */ /* 0x000fca0000004100 */
[----:B------:R-:W-:-:S04]  /*8570*/  F2FP.PACK_AB R0, RZ, R0 ;  /* 0x00000000ff00723e */ /* 0x000fc800000000ff */
[----:B------:R-:W-:-:S05]  /*8580*/  PRMT R0, R0, 0x5410, RZ ;  /* 0x0000541000007816 */ /* 0x000fca00000000ff */
[----:B------:R0:W-:Y:S01]  /*8590*/  STG.E [R16.64], R0 ;  /* 0x0000000010007986 */ /* 0x0001e2000c101924 */
[----:B------:R-:W-:Y:S05]  /*85a0*/  BRA `(.L_x_4642) ;  /* 0x00000b8000007947 */ /* 0x000fea0003800000 */
.L_x_4647:
[----:B------:R-:W-:-:S05]  /*85b0*/  HADD2.F32 R2, -RZ, R0.H0_H0 ;  /* 0x20000000ff027230 */ /* 0x000fca0000004100 */
[----:B------:R-:W-:-:S06]  /*85c0*/  FMUL.FTZ R2, R2, 1 ;  /* 0x3f80000002027820 */ /* 0x000fcc0000410000 */
[----:B------:R-:W0:Y:S02]  /*85d0*/  F2F.F64.F32 R2, R2 ;  /* 0x0000000200027310 */ /* 0x000e240000201800 */
[----:B0-----:R0:W-:Y:S01]  /*85e0*/  STG.E.64 [R16.64], R2 ;  /* 0x0000000210007986 */ /* 0x0011e2000c101b24 */
[----:B------:R-:W-:Y:S05]  /*85f0*/  BRA `(.L_x_4642) ;  /* 0x00000b3000007947 */ /* 0x000fea0003800000 */
.L_x_4637:
        /* <DEDUP_REMOVED lines=13> */
.L_x_4651:
[----:B------:R-:W-:Y:S01]  /*86d0*/  HADD2.F32 R0, -RZ, R0.H0_H0 ;  /* 0x20000000ff007230 */ /* 0x000fe20000004100 */
[----:B------:R-:W-:-:S04]  /*86e0*/  CS2R R6, SRZ ;  /* 0x0000000000067805 */ /* 0x000fc8000001ff00 */
[----:B------:R-:W-:-:S04]  /*86f0*/  FMUL.FTZ R0, R0, 1 ;  /* 0x3f80000000007820 */ /* 0x000fc80000410000 */
[----:B------:R-:W0:Y:S02]  /*8700*/  F2F.F64.F32 R4, R0 ;  /* 0x0000000000047310 */ /* 0x000e240000201800 */
[----:B0-----:R0:W-:Y:S01]  /*8710*/  STG.E.128 [R16.64], R4 ;  /* 0x0000000410007986 */ /* 0x0011e2000c101d24 */
[----:B------:R-:W-:Y:S05]  /*8720*/  BRA `(.L_x_4642) ;  /* 0x00000a0000007947 */ /* 0x000fea0003800000 */
.L_x_4650:
        /* <DEDUP_REMOVED lines=21> */
.L_x_4655:
[----:B------:R-:W-:Y:S05]  /*8880*/  BSYNC B0 ;  /* 0x0000000000007941 */ /* 0x000fea0003800000 */
.L_x_4654:
[----:B------:R-:W-:-:S05]  /*8890*/  LOP3.LUT R3, R0, R3, RZ, 0xfc, !PT ;  /* 0x0000000300037212 */ /* 0x000fca00078efcff */
[----:B------:R0:W-:Y:S01]  /*88a0*/  STG.E.U8 [R16.64], R3 ;  /* 0x0000000310007986 */ /* 0x0001e2000c101124 */
[----:B------:R-:W-:Y:S05]  /*88b0*/  BRA `(.L_x_4642) ;  /* 0x0000087000007947 */ /* 0x000fea0003800000 */
.L_x_4653:
        /* <DEDUP_REMOVED lines=13> */
.L_x_4657:
[----:B------:R-:W-:Y:S01]  /*8990*/  IMAD.MOV.U32 R0, RZ, RZ, 0x7f ;  /* 0x0000007fff007424 */ /* 0x000fe200078e00ff */
[----:B------:R-:W-:-:S04]  /*89a0*/  ISETP.GT.U32.AND P0, PT, R2, 0x7f800000, PT ;  /* 0x7f8000000200780c */ /* 0x000fc80003f04070 */
[----:B------:R-:W-:-:S04]  /*89b0*/  SEL R0, R0, 0x7c, P0 ;  /* 0x0000007c00007807 */ /* 0x000fc80000000000 */
.L_x_4658:
[----:B------:R-:W-:Y:S05]  /*89c0*/  BSYNC B0 ;  /* 0x0000000000007941 */ /* 0x000fea0003800000 */
.L_x_4656:
[----:B------:R-:W-:-:S04]  /*89d0*/  LOP3.LUT R2, R3, 0x80000000, RZ, 0xc0, !PT ;  /* 0x8000000003027812 */ /* 0x000fc800078ec0ff */
[----:B------:R-:W-:-:S04]  /*89e0*/  SHF.R.U32.HI R3, RZ, 0x18, R2 ;  /* 0x00000018ff037819 */ /* 0x000fc80000011602 */
[----:B------:R-:W-:-:S05]  /*89f0*/  LOP3.LUT R3, R0, R3, RZ, 0xfc, !PT ;  /* 0x0000000300037212 */ /* 0x000fca00078efcff */
[----:B------:R0:W-:Y:S01]  /*8a00*/  STG.E.U8 [R16.64], R3 ;  /* 0x0000000310007986 */ /* 0x0001e2000c101124 */
[----:B------:R-:W-:Y:S05]  /*8a10*/  BRA `(.L_x_4642) ;  /* 0x0000071000007947 */ /* 0x000fea0003800000 */
.L_x_4652:
[----:B------:R-:W-:-:S05]  /*8a20*/  HADD2.F32 R0, -RZ, R0.H0_H0 ;  /* 0x20000000ff007230 */ /* 0x000fca0000004100 */
[----:B------:R-:W-:-:S05]  /*8a30*/  F2FP.BF16.PACK_AB R0, RZ, R0 ;  /* 0x00000000ff00723e */ /* 0x000fca00000010ff */
[----:B------:R0:W-:Y:S01]  /*8a40*/  STG.E.U16 [R16.64], R0 ;  /* 0x0000000010007986 */ /* 0x0001e2000c101524 */
[----:B------:R-:W-:Y:S05]  /*8a50*/  BRA `(.L_x_4642) ;  /* 0x000006d000007947 */ /* 0x000fea0003800000 */
.L_x_4649:
        /* <DEDUP_REMOVED lines=12> */
.L_x_4661:
        /* <DEDUP_REMOVED lines=17> */
.L_x_4664:
[----:B------:R-:W-:-:S04]  /*8c30*/  LOP3.LUT R2, R3, 0x80000000, RZ, 0xc0, !PT ;  /* 0x8000000003027812 */ /* 0x000fc800078ec0ff */
[----:B------:R-:W-:-:S04]  /*8c40*/  SHF.R.U32.HI R3, RZ, 0x18, R2 ;  /* 0x00000018ff037819 */ /* 0x000fc80000011602 */
[----:B------:R-:W-:-:S04]  /*8c50*/  LOP3.LUT R0, R0, R3, RZ, 0xfc, !PT ;  /* 0x0000000300007212 */ /* 0x000fc800078efcff */
[----:B------:R-:W-:Y:S02]  /*8c60*/  PRMT R8, R0, 0x7610, R8 ;  /* 0x0000761000087816 */ /* 0x000fe40000000008 */
.L_x_4663:
[----:B------:R-:W-:Y:S05]  /*8c70*/  BSYNC B0 ;  /* 0x0000000000007941 */ /* 0x000fea0003800000 */
.L_x_4662:
[----:B------:R0:W-:Y:S01]  /*8c80*/  STG.E.U8 [R16.64], R8 ;  /* 0x0000000810007986 */ /* 0x0001e2000c101124 */
[----:B------:R-:W-:Y:S05]  /*8c90*/  BRA `(.L_x_4642) ;  /* 0x0000049000007947 */ /* 0x000fea0003800000 */
.L_x_4660:
        /* <DEDUP_REMOVED lines=17> */
.L_x_4667:
[----:B------:R-:W-:-:S04]  /*8db0*/  LOP3.LUT R2, R3, 0x80000000, RZ, 0xc0, !PT ;  /* 0x8000000003027812 */ /* 0x000fc800078ec0ff */
[----:B------:R-:W-:-:S04]  /*8dc0*/  SHF.R.U32.HI R3, RZ, 0x18, R2 ;  /* 0x00000018ff037819 */ /* 0x000fc80000011602 */
[----:B------:R-:W-:-:S04]  /*8dd0*/  LOP3.LUT R0, R0, R3, RZ, 0xfc, !PT ;  /* 0x0000000300007212 */ /* 0x000fc800078efcff */
[----:B------:R-:W-:Y:S02]  /*8de0*/  PRMT R8, R0, 0x7610, R8 ;  /* 0x0000761000087816 */ /* 0x000fe40000000008 */
.L_x_4666:
[----:B------:R-:W-:Y:S05]  /*8df0*/  BSYNC B0 ;  /* 0x0000000000007941 */ /* 0x000fea0003800000 */
.L_x_4665:
[----:B------:R0:W-:Y:S01]  /*8e00*/  STG.E.U8 [R16.64], R8 ;  /* 0x0000000810007986 */ /* 0x0001e2000c101124 */
[----:B------:R-:W-:Y:S05]  /*8e10*/  BRA `(.L_x_4642) ;  /* 0x0000031000007947 */ /* 0x000fea0003800000 */
.L_x_4659:
        /* <DEDUP_REMOVED lines=22> */
.L_x_4641:
        /* <DEDUP_REMOVED lines=20> */
.L_x_4669:
[----:B------:R-:W-:-:S06]  /*90c0*/  HADD2.F32 R2, -RZ, R0.H0_H0 ;  /* 0x20000000ff027230 */ /* 0x000fcc0000004100 */
[----:B------:R-:W0:Y:S02]  /*90d0*/  F2I.U64.TRUNC R2, R2 ;  /* 0x0000000200027311 */ /* 0x000e24000020d800 */
[----:B0-----:R0:W-:Y:S01]  /*90e0*/  STG.E.64 [R16.64], R2 ;  /* 0x0000000210007986 */ /* 0x0011e2000c101b24 */
[----:B------:R-:W-:Y:S05]  /*90f0*/  BRA `(.L_x_4642) ;  /* 0x0000003000007947 */ /* 0x000fea0003800000 */
.L_x_4668:
[----:B------:R-:W-:-:S04]  /*9100*/  HADD2.F32 R0, -RZ, R0.H0_H0 ;  /* 0x20000000ff007230 */ /* 0x000fc80000004100 */
[----:B------:R-:W0:Y:S02]  /*9110*/  F2I.FTZ.U32.TRUNC.NTZ R3, R0 ;  /* 0x0000000000037305 */ /* 0x000e24000021f000 */
[----:B0-----:R0:W-:Y:S02]  /*9120*/  STG.E [R16.64], R3 ;  /* 0x0000000310007986 */ /* 0x0011e4000c101924 */
.L_x_4642:
[----:B------:R-:W-:Y:S02]  /*9130*/  IADD3 R19, R19, 0x80, RZ ;  /* 0x0000008013137810 */ /* 0x000fe40007ffe0ff */
.L_x_4529:
[----:B------:R-:W-:Y:S05]  /*9140*/  BSYNC B6 ;  /* 0x0000000000067941 */ /* 0x000fea0003800000 */
.L_x_4528:
        /* <DEDUP_REMOVED lines=230> */
.L_x_4670:
        /* <DEDUP_REMOVED lines=20> */
.L_x_4674:
[----:B------:R-:W2:Y:S02]  /*a0f0*/  LDG.E.U8 R2, [R2.64] ;  /* 0x0000002402027981 */ /* 0x000ea4000c1e1100 */
[----:B--2---:R-:W0:Y:S02]  /*a100*/  I2F.U16 R0, R2 ;  /* 0x0000000200007306 */ /* 0x004e240000101000 */
[----:B0-----:R-:W-:Y:S01]  /*a110*/  F2FP.PACK_AB R0, RZ, R0 ;  /* 0x00000000ff00723e */ /* 0x001fe200000000ff */
[----:B------:R-:W-:Y:S05]  /*a120*/  BRA `(.L_x_4676) ;  /* 0x00000e1000007947 */ /* 0x000fea0003800000 */
.L_x_4673:
        /* <DEDUP_REMOVED lines=10> */
.L_x_4678:
[----:B------:R-:W2:Y:S02]  /*a1d0*/  LDG.E R2, [R2.64] ;  /* 0x0000002402027981 */ /* 0x000ea4000c1e1900 */
[----:B--2---:R-:W0:Y:S02]  /*a1e0*/  I2F R0, R2 ;  /* 0x0000000200007306 */ /* 0x004e240000201400 */
[----:B0-----:R-:W-:Y:S01]  /*a1f0*/  F2FP.PACK_AB R0, RZ, R0 ;  /* 0x00000000ff00723e */ /* 0x001fe200000000ff */
[----:B------:R-:W-:Y:S05]  /*a200*/  BRA `(.L_x_4676) ;  /* 0x00000d3000007947 */ /* 0x000fea0003800000 */
.L_x_4677:
[----:B------:R-:W2:Y:S02]  /*a210*/  LDG.E.U16 R2, [R2.64] ;  /* 0x0000002402027981 */ /* 0x000ea4000c1e1500 */
[----:B--2---:R-:W0:Y:S02]  /*a220*/  I2F.S16 R0, R2 ;  /* 0x0000000200007306 */ /* 0x004e240000101400 */
[----:B0-----:R-:W-:Y:S01]  /*a230*/  F2FP.PACK_AB R0, RZ, R0 ;  /* 0x00000000ff00723e */ /* 0x001fe200000000ff */
[----:B------:R-:W-:Y:S05]  /*a240*/  BRA `(.L_x_4676) ;  /* 0x00000cf000007947 */ /* 0x000fea0003800000 */
.L_x_4672:
        /* <DEDUP_REMOVED lines=9> */
.L_x_4680:
[----:B------:R0:W5:Y:S01]  /*a2e0*/  LDG.E.U16 R0, [R2.64] ;  /* 0x0000002402007981 */ /* 0x000162000c1e1500 */
[----:B------:R-:W-:Y:S05]  /*a2f0*/  BRA `(.L_x_4676) ;  /* 0x00000c4000007947 */ /* 0x000fea0003800000 */
.L_x_4679:
        /* <DEDUP_REMOVED lines=9> */
.L_x_4682:
[----:B------:R0:W5:Y:S01]  /*a390*/  LDG.E.U16 R0, [R2.64] ;  /* 0x0000002402007981 */ /* 0x000162000c1e1500 */
[----:B------:R-:W-:Y:S05]  /*a3a0*/  BRA `(.L_x_4676) ;  /* 0x00000b9000007947 */ /* 0x000fea0003800000 */
.L_x_4681:
[----:B------:R-:W2:Y:S02]  /*a3b0*/  LDG.E.64 R2, [R2.64] ;  /* 0x0000002402027981 */ /* 0x000ea4000c1e1b00 */
[----:B--2---:R-:W0:Y:S01]  /*a3c0*/  F2F.F32.F64 R0, R2 ;  /* 0x0000000200007310 */ /* 0x004e220000301000 */
[----:B------:R-:W0:-:S14]  /*a3d0*/  DSETP.GEU.AND P0, PT, |R2|, c[0x2][0x0], PT ;  /* 0x008000000200762a */ /* 0x000e1c0003f0e200 */
[----:B0-----:R-:W-:-:S05]  /*a3e0*/  @!P0 FMUL R0, R0, 1.175494350822287508e-38 ;  /* 0x0080000000008820 */ /* 0x001fca0000400000 */
[----:B------:R-:W-:Y:S01]  /*a3f0*/  F2FP.PACK_AB R0, RZ, R0 ;  /* 0x00000000ff00723e */ /* 0x000fe200000000ff */
[----:B------:R-:W-:Y:S05]  /*a400*/  BRA `(.L_x_4676) ;  /* 0x00000b3000007947 */ /* 0x000fea0003800000 */
.L_x_4671:
        /* <DEDUP_REMOVED lines=13> */
.L_x_4685:
[----:B------:R-:W2:Y:S02]  /*a4e0*/  LDG.E.64 R2, [R2.64] ;  /* 0x0000002402027981 */ /* 0x000ea4000c1e1b00 */
[----:B--2---:R-:W0:Y:S01]  /*a4f0*/  F2F.F32.F64 R0, R2 ;  /* 0x0000000200007310 */ /* 0x004e220000301000 */
[----:B------:R-:W0:-:S14]  /*a500*/  DSETP.GEU.AND P0, PT, |R2|, c[0x2][0x0], PT ;  /* 0x008000000200762a */ /* 0x000e1c0003f0e200 */
[----:B0-----:R-:W-:-:S05]  /*a510*/  @!P0 FMUL R0, R0, 1.175494350822287508e-38 ;  /* 0x0080000000008820 */ /* 0x001fca0000400000 */
[----:B------:R-:W-:Y:S01]  /*a520*/  F2FP.PACK_AB R0, RZ, R0 ;  /* 0x00000000ff00723e */ /* 0x000fe200000000ff */
[----:B------:R-:W-:Y:S05]  /*a530*/  BRA `(.L_x_4676) ;  /* 0x00000a0000007947 */ /* 0x000fea0003800000 */
.L_x_4684:
        /* <DEDUP_REMOVED lines=28> */
.L_x_4687:
        /* <DEDUP_REMOVED lines=15> */
.L_x_4686:
[----:B------:R-:W2:Y:S02]  /*a7f0*/  LDG.E.U16 R0, [R2.64] ;  /* 0x0000002402007981 */ /* 0x000ea4000c1e1500 */
[----:B--2---:R-:W-:-:S04]  /*a800*/  PRMT R0, RZ, 0x5410, R0 ;  /* 0x00005410ff007816 */ /* 0x004fc80000000000 */
[----:B------:R-:W-:Y:S01]  /*a810*/  F2FP.PACK_AB R0, RZ, R0 ;  /* 0x00000000ff00723e */ /* 0x000fe200000000ff */
[----:B------:R-:W-:Y:S05]  /*a820*/  BRA `(.L_x_4676) ;  /* 0x0000071000007947 */ /* 0x000fea0003800000 */
.L_x_4683:
        /* <DEDUP_REMOVED lines=12> */
.L_x_4690:
        /* <DEDUP_REMOVED lines=21> */
.L_x_4694:
[----:B------:R-:W-:Y:S05]  /*aa40*/  BSYNC B1 ;  /* 0x0000000000017941 */ /* 0x000fea0003800000 */
.L_x_4693:
[----:B------:R-:W-:Y:S01]  /*aa50*/  LEA R3, R0, 0x3b800000, 0x17 ;  /* 0x3b80000000037811 */ /* 0x000fe200078eb8ff */
[----:B------:R-:W-:-:S05]  /*aa60*/  IMAD.SHL.U32 R0, R2, 0x100000, RZ ;  /* 0x0010000002007824 */ /* 0x000fca00078e00ff */
[----:B------:R-:W-:Y:S02]  /*aa70*/  LOP3.LUT R0, R3, R0, R4, 0xfe, !PT ;  /* 0x0000000003007212 */ /* 0x000fe400078efe04 */
.L_x_4692:
[----:B------:R-:W-:Y:S05]  /*aa80*/  BSYNC B0 ;  /* 0x0000000000007941 */ /* 0x000fea0003800000 */
.L_x_4691:
[----:B------:R-:W-:Y:S01]  /*aa90*/  F2FP.PACK_AB R0, RZ, R0 ;  /* 0x00000000ff00723e */ /* 0x000fe200000000ff */
[----:B------:R-:W-:Y:S05]  /*aaa0*/  BRA `(.L_x_4676) ;  /* 0x0000049000007947 */ /* 0x000fea0003800000 */
.L_x_4689:
        /* <DEDUP_REMOVED lines=21> */
.L_x_4698:
[----:B------:R-:W-:Y:S05]  /*ac00*/  BSYNC B1 ;  /* 0x0000000000017941 */ /* 0x000fea0003800000 */
.L_x_4697:
[----:B------:R-:W-:Y:S01]  /*ac10*/  LEA R3, R0, 0x37800000, 0x17 ;  /* 0x3780000000037811 */ /* 0x000fe200078eb8ff */
[----:B------:R-:W-:-:S05]  /*ac20*/  IMAD.SHL.U32 R0, R2, 0x200000, RZ ;  /* 0x0020000002007824 */ /* 0x000fca00078e00ff */
[----:B------:R-:W-:Y:S02]  /*ac30*/  LOP3.LUT R0, R3, R0, R4, 0xfe, !PT ;  /* 0x0000000003007212 */ /* 0x000fe400078efe04 */
.L_x_4696:
[----:B------:R-:W-:Y:S05]  /*ac40*/  BSYNC B0 ;  /* 0x0000000000007941 */ /* 0x000fea0003800000 */
.L_x_4695:
[----:B------:R-:W-:Y:S01]  /*ac50*/  F2FP.PACK_AB R0, RZ, R0 ;  /* 0x00000000ff00723e */ /* 0x000fe200000000ff */
[----:B------:R-:W-:Y:S05]  /*ac60*/  BRA `(.L_x_4676) ;  /* 0x000002d000007947 */ /* 0x000fea0003800000 */
.L_x_4688:
        /* <DEDUP_REMOVED lines=14> */
.L_x_4702:
[----:B------:R-:W-:Y:S05]  /*ad50*/  BSYNC B0 ;  /* 0x0000000000007941 */ /* 0x000fea0003800000 */
.L_x_4701:
[----:B------:R-:W-:Y:S01]  /*ad60*/  F2FP.PACK_AB R0, RZ, R0 ;  /* 0x00000000ff00723e */ /* 0x000fe200000000ff */
[----:B------:R-:W-:Y:S05]  /*ad70*/  BRA `(.L_x_4676) ;  /* 0x000001c000007947 */ /* 0x000fea0003800000 */
.L_x_4675:
        /* <DEDUP_REMOVED lines=21> */
.L_x_4700:
[----:B------:R-:W2:Y:S02]  /*aed0*/  LDG.E.64 R2, [R2.64] ;  /* 0x0000002402027981 */ /* 0x000ea4000c1e1b00 */
[----:B--2---:R-:W0:Y:S02]  /*aee0*/  I2F.U64 R0, R2 ;  /* 0x0000000200007312 */ /* 0x004e240000301000 */
[----:B0-----:R-:W-:Y:S01]  /*aef0*/  F2FP.PACK_AB R0, RZ, R0 ;  /* 0x00000000ff00723e */ /* 0x001fe200000000ff */
[----:B------:R-:W-:Y:S05]  /*af00*/  BRA `(.L_x_4676) ;  /* 0x0000003000007947 */ /* 0x000fea0003800000 */
.L_x_4699:
[----:B------:R-:W2:Y:S02]  /*af10*/  LDG.E R2, [R2.64] ;  /* 0x0000002402027981 */ /* 0x000ea4000c1e1900 */
[----:B--2---:R-:W0:Y:S02]  /*af20*/  I2F.U32 R0, R2 ;  /* 0x0000000200007306 */ /* 0x004e240000201000 */
[----:B0-----:R-:W-:-:S06]  /*af30*/  F2FP.PACK_AB R0, RZ, R0 ;  /* 0x00000000ff00723e */ /* 0x001fcc00000000ff */
.L_x_4676:
        /* <DEDUP_REMOVED lines=39> */
.L_x_4706:
[----:B-1----:R-:W-:Y:S05]  /*b1b0*/  BSYNC B1 ;  /* 0x0000000000017941 */ /* 0x002fea0003800000 */
.L_x_4705:
[----:B------:R-:W-:Y:S02]  /*b1c0*/  FMUL.FTZ R0, R7, R0 ;  /* 0x0000000007007220 */ /* 0x000fe40000410000 */
.L_x_4704:
[----:B------:R-:W-:Y:S05]  /*b1d0*/  BSYNC B0 ;  /* 0x0000000000007941 */ /* 0x000fea0003800000 */
.L_x_4703:
        /* <DEDUP_REMOVED lines=17> */
.L_x_4710:
[----:B------:R-:W-:-:S06]  /*b2f0*/  HADD2.F32 R3, -RZ, R0.H0_H0 ;  /* 0x20000000ff037230 */ /* 0x000fcc0000004100 */
[----:B------:R-:W0:Y:S02]  /*b300*/  F2I.S64.TRUNC R2, R3 ;  /* 0x0000000300027311 */ /* 0x000e24000020d900 */
[----:B0-----:R-:W-:Y:S01]  /*b310*/  STG.E.U8 [R16.64], R2 ;  /* 0x0000000210007986 */ /* 0x001fe2000c101124 */
[----:B------:R-:W-:Y:S05]  /*b320*/  EXIT ;  /* 0x000000000000794d */ /* 0x000fea0003800000 */
.L_x_4709:
        /* <DEDUP_REMOVED lines=10> */
.L_x_4713:
[----:B------:R-:W-:-:S04]  /*b3d0*/  HADD2.F32 R0, -RZ, R0.H0_H0 ;  /* 0x20000000ff007230 */ /* 0x000fc80000004100 */
[----:B------:R-:W0:Y:S02]  /*b3e0*/  F2I.FTZ.TRUNC.NTZ R3, R0 ;  /* 0x0000000000037305 */ /* 0x000e24000021f100 */
[----:B0-----:R-:W-:Y:S01]  /*b3f0*/  STG.E [R16.64], R3 ;  /* 0x0000000310007986 */ /* 0x001fe2000c101924 */
[----:B------:R-:W-:Y:S05]  /*b400*/  EXIT ;  /* 0x000000000000794d */ /* 0x000fea0003800000 */
.L_x_4712:
[----:B------:R-:W-:-:S04]  /*b410*/  HADD2.F32 R0, -RZ, R0.H0_H0 ;  /* 0x20000000ff007230 */ /* 0x000fc80000004100 */
[----:B------:R-:W0:Y:S02]  /*b420*/  F2I.FTZ.TRUNC.NTZ R3, R0 ;  /* 0x0000000000037305 */ /* 0x000e24000021f100 */
[----:B0-----:R-:W-:Y:S01]  /*b430*/  STG.E.U16 [R16.64], R3 ;  /* 0x0000000310007986 */ /* 0x001fe2000c101524 */
[----:B------:R-:W-:Y:S05]  /*b440*/  EXIT ;  /* 0x000000000000794d */ /* 0x000fea0003800000 */
.L_x_4708:
        /* <DEDUP_REMOVED lines=9> */
.L_x_4715:
[----:B------:R-:W-:Y:S01]  /*b4e0*/  STG.E.U16 [R16.64], R0 ;  /* 0x0000000010007986 */ /* 0x000fe2000c101524 */
[----:B------:R-:W-:Y:S05]  /*b4f0*/  EXIT ;  /* 0x000000000000794d */ /* 0x000fea0003800000 */
.L_x_4714:
        /* <DEDUP_REMOVED lines=10> */
.L_x_4717:
[----:B------:R-:W-:-:S05]  /*b5a0*/  HADD2.F32 R0, -RZ, R0.H0_H0 ;  /* 0x20000000ff007230 */ /* 0x000fca0000004100 */
[----:B------:R-:W-:-:S04]  /*b5b0*/  F2FP.PACK_AB R0, RZ, R0 ;  /* 0x00000000ff00723e */ /* 0x000fc800000000ff */
[----:B------:R-:W-:-:S05]  /*b5c0*/  PRMT R0, R0, 0x5410, RZ ;  /* 0x0000541000007816 */ /* 0x000fca00000000ff */
[----:B------:R-:W-:Y:S01]  /*b5d0*/  STG.E [R16.64], R0 ;  /* 0x0000000010007986 */ /* 0x000fe2000c101924 */
[----:B------:R-:W-:Y:S05]  /*b5e0*/  EXIT ;  /* 0x000000000000794d */ /* 0x000fea0003800000 */
.L_x_4716:
[----:B------:R-:W-:-:S05]  /*b5f0*/  HADD2.F32 R2, -RZ, R0.H0_H0 ;  /* 0x20000000ff027230 */ /* 0x000fca0000004100 */
[----:B------:R-:W-:-:S06]  /*b600*/  FMUL.FTZ R2, R2, 1 ;  /* 0x3f80000002027820 */ /* 0x000fcc0000410000 */
[----:B------:R-:W0:Y:S02]  /*b610*/  F2F.F64.F32 R2, R2 ;  /* 0x0000000200027310 */ /* 0x000e240000201800 */
[----:B0-----:R-:W-:Y:S01]  /*b620*/  STG.E.64 [R16.64], R2 ;  /* 0x0000000210007986 */ /* 0x001fe2000c101b24 */
[----:B------:R-:W-:Y:S05]  /*b630*/  EXIT ;  /* 0x000000000000794d */ /* 0x000fea0003800000 */
.L_x_4707:
        /* <DEDUP_REMOVED lines=13> */
.L_x_4720:
[----:B------:R-:W-:Y:S01]  /*b710*/  HADD2.F32 R0, -RZ, R0.H0_H0 ;  /* 0x20000000ff007230 */ /* 0x000fe20000004100 */
[----:B------:R-:W-:-:S04]  /*b720*/  CS2R R6, SRZ ;  /* 0x0000000000067805 */ /* 0x000fc8000001ff00 */
[----:B------:R-:W-:-:S04]  /*b730*/  FMUL.FTZ R0, R0, 1 ;  /* 0x3f80000000007820 */ /* 0x000fc80000410000 */
[----:B------:R-:W0:Y:S02]  /*b740*/  F2F.F64.F32 R4, R0 ;  /* 0x0000000000047310 */ /* 0x000e240000201800 */
[----:B0-----:R-:W-:Y:S01]  /*b750*/  STG.E.128 [R16.64], R4 ;  /* 0x0000000410007986 */ /* 0x001fe2000c101d24 */
[----:B------:R-:W-:Y:S05]  /*b760*/  EXIT ;  /* 0x000000000000794d */ /* 0x000fea0003800000 */
.L_x_4719:
        /* <DEDUP_REMOVED lines=21> */
.L_x_4724:
[----:B------:R-:W-:Y:S05]  /*b8c0*/  BSYNC B0 ;  /* 0x0000000000007941 */ /* 0x000fea0003800000 */
.L_x_4723:
[----:B------:R-:W-:-:S05]  /*b8d0*/  LOP3.LUT R3, R0, R3, RZ, 0xfc, !PT ;  /* 0x0000000300037212 */ /* 0x000fca00078efcff */
[----:B------:R-:W-:Y:S01]  /*b8e0*/  STG.E.U8 [R16.64], R3 ;  /* 0x0000000310007986 */ /* 0x000fe2000c101124 */
[----:B------:R-:W-:Y:S05]  /*b8f0*/  EXIT ;  /* 0x000000000000794d */ /* 0x000fea0003800000 */
.L_x_4722:
        /* <DEDUP_REMOVED lines=13> */
.L_x_4726:
[----:B------:R-:W-:Y:S01]  /*b9d0*/  IMAD.MOV.U32 R0, RZ, RZ, 0x7f ;  /* 0x0000007fff007424 */ /* 0x000fe200078e00ff */
[----:B------:R-:W-:-:S04]  /*b9e0*/  ISETP.GT.U32.AND P0, PT, R2, 0x7f800000, PT ;  /* 0x7f8000000200780c */ /* 0x000fc80003f04070 */
[----:B------:R-:W-:-:S04]  /*b9f0*/  SEL R0, R0, 0x7c, P0 ;  /* 0x0000007c00007807 */ /* 0x000fc80000000000 */
.L_x_4727:
[----:B------:R-:W-:Y:S05]  /*ba00*/  BSYNC B0 ;  /* 0x0000000000007941 */ /* 0x000fea0003800000 */
.L_x_4725:
[----:B------:R-:W-:-:S04]  /*ba10*/  LOP3.LUT R2, R3, 0x80000000, RZ, 0xc0, !PT ;  /* 0x8000000003027812 */ /* 0x000fc800078ec0ff */
[----:B------:R-:W-:-:S04]  /*ba20*/  SHF.R.U32.HI R3, RZ, 0x18, R2 ;  /* 0x00000018ff037819 */ /* 0x000fc80000011602 */
[----:B------:R-:W-:-:S05]  /*ba30*/  LOP3.LUT R3, R0, R3, RZ, 0xfc, !PT ;  /* 0x0000000300037212 */ /* 0x000fca00078efcff */
[----:B------:R-:W-:Y:S01]  /*ba40*/  STG.E.U8 [R16.64], R3 ;  /* 0x0000000310007986 */ /* 0x000fe2000c101124 */
[----:B------:R-:W-:Y:S05]  /*ba50*/  EXIT ;  /* 0x000000000000794d */ /* 0x000fea0003800000 */
.L_x_4721:
[----:B------:R-:W-:-:S05]  /*ba60*/  HADD2.F32 R0, -RZ, R0.H0_H0 ;  /* 0x20000000ff007230 */ /* 0x000fca0000004100 */
[----:B------:R-:W-:-:S05]  /*ba70*/  F2FP.BF16.PACK_AB R0, RZ, R0 ;  /* 0x00000000ff00723e */ /* 0x000fca00000010ff */
[----:B------:R-:W-:Y:S01]  /*ba80*/  STG.E.U16 [R16.64], R0 ;  /* 0x0000000010007986 */ /* 0x000fe2000c101524 */
[----:B------:R-:W-:Y:S05]  /*ba90*/  EXIT ;  /* 0x000000000000794d */ /* 0x000fea0003800000 */
.L_x_4718:
        /* <DEDUP_REMOVED lines=12> */
.L_x_4730:
        /* <DEDUP_REMOVED lines=17> */
.L_x_4733:
[----:B------:R-:W-:-:S04]  /*bc70*/  LOP3.LUT R2, R3, 0x80000000, RZ, 0xc0, !PT ;  /* 0x8000000003027812 */ /* 0x000fc800078ec0ff */
[----:B------:R-:W-:-:S04]  /*bc80*/  SHF.R.U32.HI R3, RZ, 0x18, R2 ;  /* 0x00000018ff037819 */ /* 0x000fc80000011602 */
[----:B------:R-:W-:-:S04]  /*bc90*/  LOP3.LUT R0, R0, R3, RZ, 0xfc, !PT ;  /* 0x0000000300007212 */ /* 0x000fc800078efcff */
[----:B------:R-:W-:Y:S02]  /*bca0*/  PRMT R8, R0, 0x7610, R8 ;  /* 0x0000761000087816 */ /* 0x000fe40000000008 */
.L_x_4732:
[----:B------:R-:W-:Y:S05]  /*bcb0*/  BSYNC B0 ;  /* 0x0000000000007941 */ /* 0x000fea0003800000 */
.L_x_4731:
[----:B------:R-:W-:Y:S01]  /*bcc0*/  STG.E.U8 [R16.64], R8 ;  /* 0x0000000810007986 */ /* 0x000fe2000c101124 */
[----:B------:R-:W-:Y:S05]  /*bcd0*/  EXIT ;  /* 0x000000000000794d */ /* 0x000fea0003800000 */
.L_x_4729:
        /* <DEDUP_REMOVED lines=17> */
.L_x_4736:
[----:B------:R-:W-:-:S04]  /*bdf0*/  LOP3.LUT R2, R3, 0x80000000, RZ, 0xc0, !PT ;  /* 0x8000000003027812 */ /* 0x000fc800078ec0ff */
[----:B------:R-:W-:-:S04]  /*be00*/  SHF.R.U32.HI R3, RZ, 0x18, R2 ;  /* 0x00000018ff037819 */ /* 0x000fc80000011602 */
[----:B------:R-:W-:-:S04]  /*be10*/  LOP3.LUT R0, R0, R3, RZ, 0xfc, !PT ;  /* 0x0000000300007212 */ /* 0x000fc800078efcff */
[----:B------:R-:W-:Y:S02]  /*be20*/  PRMT R8, R0, 0x7610, R8 ;  /* 0x0000761000087816 */ /* 0x000fe40000000008 */
.L_x_4735:
[----:B------:R-:W-:Y:S05]  /*be30*/  BSYNC B0 ;  /* 0x0000000000007941 */ /* 0x000fea0003800000 */
.L_x_4734:
[----:B------:R-:W-:Y:S01]  /*be40*/  STG.E.U8 [R16.64], R8 ;  /* 0x0000000810007986 */ /* 0x000fe2000c101124 */
[----:B------:R-:W-:Y:S05]  /*be50*/  EXIT ;  /* 0x000000000000794d */ /* 0x000fea0003800000 */
.L_x_4728:
        /* <DEDUP_REMOVED lines=22> */
.L_x_4711:
        /* <DEDUP_REMOVED lines=20> */
.L_x_4738:
[----:B------:R-:W-:-:S06]  /*c100*/  HADD2.F32 R2, -RZ, R0.H0_H0 ;  /* 0x20000000ff027230 */ /* 0x000fcc0000004100 */
[----:B------:R-:W0:Y:S02]  /*c110*/  F2I.U64.TRUNC R2, R2 ;  /* 0x0000000200027311 */ /* 0x000e24000020d800 */
[----:B0-----:R-:W-:Y:S01]  /*c120*/  STG.E.64 [R16.64], R2 ;  /* 0x0000000210007986 */ /* 0x001fe2000c101b24 */
[----:B------:R-:W-:Y:S05]  /*c130*/  EXIT ;  /* 0x000000000000794d */ /* 0x000fea0003800000 */
.L_x_4737:
[----:B------:R-:W-:-:S04]  /*c140*/  HADD2.F32 R0, -RZ, R0.H0_H0 ;  /* 0x20000000ff007230 */ /* 0x000fc80000004100 */
[----:B------:R-:W0:Y:S02]  /*c150*/  F2I.FTZ.U32.TRUNC.NTZ R3, R0 ;  /* 0x0000000000037305 */ /* 0x000e24000021f000 */
[----:B0-----:R-:W-:Y:S01]  /*c160*/  STG.E [R16.64], R3 ;  /* 0x0000000310007986 */ /* 0x001fe2000c101924 */
[----:B------:R-:W-:Y:S05]  /*c170*/  EXIT ;  /* 0x000000000000794d */ /* 0x000fea0003800000 */
.L_x_4739:
        /* <DEDUP_REMOVED lines=16> */
.L_x_7127:


//--------------------- .text._ZN2at6native27unrolled_elementwise_kernelIZZZNS0_65_GLOBAL__N__cd49fe81_27_ActivationSoftplusKernel_cu_9e10b42f_309415softplus_kernelERNS_18TensorIteratorBaseERKN3c106ScalarES8_ENKUlvE_clEvENKUlvE1_clEvEUlNS5_4HalfEE_St5arrayIPcLm2EELi4E23TrivialOffsetCalculatorILi1EjESH_NS0_6memory12LoadWithCastILi1EEENSI_13StoreWithCastILi1EEEEEviT_T0_T2_T3_T4_T5_ --------------------------
	.section	.text._ZN2at6native27unrolled_elementwise_kernelIZZZNS0_65_GLOBAL__N__cd49fe81_27_ActivationSoftplusKernel_cu_9e10b42f_309415softplus_kernelERNS_18TensorIteratorBaseERKN3c106ScalarES8_ENKUlvE_clEvENKUlvE1_clEvEUlNS5_4HalfEE_St5arrayIPcLm2EELi4E23TrivialOffsetCalculatorILi1EjESH_NS0_6memory12LoadWithCastILi1EEENSI_13StoreWithCastILi1EEEEEviT_T0_T2_T3_T4_T5_,"ax",@progbits
	.sectioninfo	@"SHI_REGISTERS=30"
	.align	128
        .global         _ZN2at6native27unrolled_elementwise_kernelIZZZNS0_65_GLOBAL__N__cd49fe81_27_ActivationSoftplusKernel_cu_9e10b42f_309415softplus_kernelERNS_18TensorIteratorBaseERKN3c106ScalarES8_ENKUlvE_clEvENKUlvE1_clEvEUlNS5_4HalfEE_St5arrayIPcLm2EELi4E23TrivialOffsetCalculatorILi1EjESH_NS0_6memory12LoadWithCastILi1EEENSI_13StoreWithCastILi1EEEEEviT_T0_T2_T3_T4_T5_
        .type           _ZN2at6native27unrolled_elementwise_kernelIZZZNS0_65_GLOBAL__N__cd49fe81_27_ActivationSoftplusKernel_cu_9e10b42f_309415softplus_kernelERNS_18TensorIteratorBaseERKN3c106ScalarES8_ENKUlvE_clEvENKUlvE1_clEvEUlNS5_4HalfEE_St5arrayIPcLm2EELi4E23TrivialOffsetCalculatorILi1EjESH_NS0_6memory12LoadWithCastILi1EEENSI_13StoreWithCastILi1EEEEEviT_T0_T2_T3_T4_T5_,@function
        .size           _ZN2at6native27unrolled_elementwise_kernelIZZZNS0_65_GLOBAL__N__cd49fe81_27_ActivationSoftplusKernel_cu_9e10b42f_309415softplus_kernelERNS_18TensorIteratorBaseERKN3c106ScalarES8_ENKUlvE_clEvENKUlvE1_clEvEUlNS5_4HalfEE_St5arrayIPcLm2EELi4E23TrivialOffsetCalculatorILi1EjESH_NS0_6memory12LoadWithCastILi1EEENSI_13StoreWithCastILi1EEEEEviT_T0_T2_T3_T4_T5_,(.L_x_7128 - _ZN2at6native27unrolled_elementwise_kernelIZZZNS0_65_GLOBAL__N__cd49fe81_27_ActivationSoftplusKernel_cu_9e10b42f_309415softplus_kernelERNS_18TensorIteratorBaseERKN3c106ScalarES8_ENKUlvE_clEvENKUlvE1_clEvEUlNS5_4HalfEE_St5arrayIPcLm2EELi4E23TrivialOffsetCalculatorILi1EjESH_NS0_6memory12LoadWithCastILi1EEENSI_13StoreWithCastILi1EEEEEviT_T0_T2_T3_T4_T5_)
        .other          _ZN2at6native27unrolled_elementwise_kernelIZZZNS0_65_GLOBAL__N__cd49fe81_27_ActivationSoftplusKernel_cu_9e10b42f_309415softplus_kernelERNS_18TensorIteratorBaseERKN3c106ScalarES8_ENKUlvE_clEvENKUlvE1_clEvEUlNS5_4HalfEE_St5arrayIPcLm2EELi4E23TrivialOffsetCalculatorILi1EjESH_NS0_6memory12LoadWithCastILi1EEENSI_13StoreWithCastILi1EEEEEviT_T0_T2_T3_T4_T5_,@"STO_CUDA_ENTRY STV_DEFAULT"
_ZN2at6native27unrolled_elementwise_kernelIZZZNS0_65_GLOBAL__N__cd49fe81_27_ActivationSoftplusKernel_cu_9e10b42f_309415softplus_kernelERNS_18TensorIteratorBaseERKN3c106ScalarES8_ENKUlvE_clEvENKUlvE1_clEvEUlNS5_4HalfEE_St5arrayIPcLm2EELi4E23TrivialOffsetCalculatorILi1EjESH_NS0_6memory12LoadWithCastILi1EEENSI_13StoreWithCastILi1EEEEEviT_T0_T2_T3_T4_T5_:
.text._ZN2at6native27unrolled_elementwise_kernelIZZZNS0_65_GLOBAL__N__cd49fe81_27_ActivationSoftplusKernel_cu_9e10b42f_309415softplus_kernelERNS_18TensorIteratorBaseERKN3c106ScalarES8_ENKUlvE_clEvENKUlvE1_clEvEUlNS5_4HalfEE_St5arrayIPcLm2EELi4E23TrivialOffsetCalculatorILi1EjESH_NS0_6memory12LoadWithCastILi1EEENSI_13StoreWithCastILi1EEEEEviT_T0_T2_T3_T4_T5_:
        /* <DEDUP_REMOVED lines=32> */
.L_x_4745:
[----:B------:R-:W2:Y:S02]  /*0200*/  LDG.E.U8 R2, [R2.64] ;  /* 0x0000002402027981 */ /* 0x000ea4000c1e1100 */
[----:B--2---:R-:W0:Y:S02]  /*0210*/  I2F.U16 R0, R2 ;  /* 0x0000000200007306 */ /* 0x004e240000101000 */
[----:B0-----:R-:W-:-:S04]  /*0220*/  F2FP.PACK_AB R0, RZ, R0 ;  /* 0x00000000ff00723e */ /* 0x001fc800000000ff */
[----:B------:R-:W-:Y:S01]  /*0230*/  PRMT R23, R0, 0x7610, R23 ;  /* 0x0000761000177816 */ /* 0x000fe20000000017 */
[----:B------:R-:W-:Y:S05]  /*0240*/  BRA `(.L_x_4747) ;  /* 0x00000ee000007947 */ /* 0x000fea0003800000 */
.L_x_4744:
        /* <DEDUP_REMOVED lines=11> */
.L_x_4749:
[----:B------:R-:W2:Y:S02]  /*0300*/  LDG.E R2, [R2.64] ;  /* 0x0000002402027981 */ /* 0x000ea4000c1e1900 */
[----:B--2---:R-:W0:Y:S02]  /*0310*/  I2F R0, R2 ;  /* 0x0000000200007306 */ /* 0x004e240000201400 */
[----:B0-----:R-:W-:-:S04]  /*0320*/  F2FP.PACK_AB R0, RZ, R0 ;  /* 0x00000000ff00723e */ /* 0x001fc800000000ff */
[----:B------:R-:W-:Y:S01]  /*0330*/  PRMT R23, R0, 0x7610, R23 ;  /* 0x0000761000177816 */ /* 0x000fe20000000017 */
[----:B------:R-:W-:Y:S05]  /*0340*/  BRA `(.L_x_4747) ;  /* 0x00000de000007947 */ /* 0x000fea0003800000 */
.L_x_4748:
[----:B------:R-:W2:Y:S02]  /*0350*/  LDG.E.U16 R2, [R2.64] ;  /* 0x0000002402027981 */ /* 0x000ea4000c1e1500 */
[----:B--2---:R-:W0:Y:S02]  /*0360*/  I2F.S16 R0, R2 ;  /* 0x0000000200007306 */ /* 0x004e240000101400 */
[----:B0-----:R-:W-:-:S04]  /*0370*/  F2FP.PACK_AB R0, RZ, R0 ;  /* 0x00000000ff00723e */ /* 0x001fc800000000ff */
[----:B------:R-:W-:Y:S01]  /*0380*/  PRMT R23, R0, 0x7610, R23 ;  /* 0x0000761000177816 */ /* 0x000fe20000000017 */
[----:B------:R-:W-:Y:S05]  /*0390*/  BRA `(.L_x_4747) ;  /* 0x00000d9000007947 */ /* 0x000fea0003800000 */
.L_x_4743:
        /* <DEDUP_REMOVED lines=9> */
.L_x_4751:
[----:B------:R0:W5:Y:S01]  /*0430*/  LDG.E.U16 R23, [R2.64] ;  /* 0x0000002402177981 */ /* 0x000162000c1e1500 */
[----:B------:R-:W-:Y:S05]  /*0440*/  BRA `(.L_x_4747) ;  /* 0x00000ce000007947 */ /* 0x000fea0003800000 */
.L_x_4750:
        /* <DEDUP_REMOVED lines=9> */
.L_x_4753:
[----:B------:R0:W5:Y:S01]  /*04e0*/  LDG.E.U16 R23, [R2.64] ;  /* 0x0000002402177981 */ /* 0x000162000c1e1500 */
[----:B------:R-:W-:Y:S05]  /*04f0*/  BRA `(.L_x_4747) ;  /* 0x00000c3000007947 */ /* 0x000fea0003800000 */
.L_x_4752:
[----:B------:R-:W2:Y:S02]  /*0500*/  LDG.E.64 R2, [R2.64] ;  /* 0x0000002402027981 */ /* 0x000ea4000c1e1b00 */
[----:B--2---:R-:W0:Y:S01]  /*0510*/  F2F.F32.F64 R0, R2 ;  /* 0x0000000200007310 */ /* 0x004e220000301000 */
[----:B------:R-:W0:-:S14]  /*0520*/  DSETP.GEU.AND P0, PT, |R2|, c[0x2][0x0], PT ;  /* 0x008000000200762a */ /* 0x000e1c0003f0e200 */
[----:B0-----:R-:W-:-:S05]  /*0530*/  @!P0 FMUL R0, R0, 1.175494350822287508e-38 ;  /* 0x0080000000008820 */ /* 0x001fca0000400000 */
[----:B------:R-:W-:-:S04]  /*0540*/  F2FP.PACK_AB R0, RZ, R0 ;  /* 0x00000000ff00723e */ /* 0x000fc800000000ff */
[----:B------:R-:W-:Y:S01]  /*0550*/  PRMT R23, R0, 0x7610, R23 ;  /* 0x0000761000177816 */ /* 0x000fe20000000017 */
[----:B------:R-:W-:Y:S05]  /*0560*/  BRA `(.L_x_4747) ;  /* 0x00000bc000007947 */ /* 0x000fea0003800000 */
.L_x_4742:
        /* <DEDUP_REMOVED lines=14> */
.L_x_4756:
[----:B------:R-:W2:Y:S02]  /*0650*/  LDG.E.64 R2, [R2.64] ;  /* 0x0000002402027981 */ /* 0x000ea4000c1e1b00 */
[----:B--2---:R-:W0:Y:S01]  /*0660*/  F2F.F32.F64 R0, R2 ;  /* 0x0000000200007310 */ /* 0x004e220000301000 */
[----:B------:R-:W0:-:S14]  /*0670*/  DSETP.GEU.AND P0, PT, |R2|, c[0x2][0x0], PT ;  /* 0x008000000200762a */ /* 0x000e1c0003f0e200 */
[----:B0-----:R-:W-:-:S05]  /*0680*/  @!P0 FMUL R0, R0, 1.175494350822287508e-38 ;  /* 0x0080000000008820 */ /* 0x001fca0000400000 */
[----:B------:R-:W-:-:S04]  /*0690*/  F2FP.PACK_AB R0, RZ, R0 ;  /* 0x00000000ff00723e */ /* 0x000fc800000000ff */
[----:B------:R-:W-:Y:S01]  /*06a0*/  PRMT R23, R0, 0x7610, R23 ;  /* 0x0000761000177816 */ /* 0x000fe20000000017 */
[----:B------:R-:W-:Y:S05]  /*06b0*/  BRA `(.L_x_4747) ;  /* 0x00000a7000007947 */ /* 0x000fea0003800000 */
.L_x_4755:
        /* <DEDUP_REMOVED lines=28> */
.L_x_4758:
        /* <DEDUP_REMOVED lines=16> */
.L_x_4757:
[----:B------:R-:W2:Y:S02]  /*0980*/  LDG.E.U16 R0, [R2.64] ;  /* 0x0000002402007981 */ /* 0x000ea4000c1e1500 */
[----:B--2---:R-:W-:-:S04]  /*0990*/  PRMT R0, RZ, 0x5410, R0 ;  /* 0x00005410ff007816 */ /* 0x004fc80000000000 */
[----:B------:R-:W-:-:S04]  /*09a0*/  F2FP.PACK_AB R0, RZ, R0 ;  /* 0x00000000ff00723e */ /* 0x000fc800000000ff */
[----:B------:R-:W-:Y:S01]  /*09b0*/  PRMT R23, R0, 0x7610, R23 ;  /* 0x0000761000177816 */ /* 0x000fe20000000017 */
[----:B------:R-:W-:Y:S05]  /*09c0*/  BRA `(.L_x_4747) ;  /* 0x0000076000007947 */ /* 0x000fea0003800000 */
.L_x_4754:
        /* <DEDUP_REMOVED lines=12> */
.L_x_4761:
        /* <DEDUP_REMOVED lines=21> */
.L_x_4765:
[----:B------:R-:W-:Y:S05]  /*0be0*/  BSYNC B1 ;  /* 0x0000000000017941 */ /* 0x000fea0003800000 */
.L_x_4764:
[----:B------:R-:W-:Y:S01]  /*0bf0*/  LEA R3, R0, 0x3b800000, 0x17 ;  /* 0x3b80000000037811 */ /* 0x000fe200078eb8ff */
[----:B------:R-:W-:-:S05]  /*0c00*/  IMAD.SHL.U32 R0, R2, 0x100000, RZ ;  /* 0x0010000002007824 */ /* 0x000fca00078e00ff */
[----:B------:R-:W-:Y:S02]  /*0c10*/  LOP3.LUT R0, R3, R0, R4, 0xfe, !PT ;  /* 0x0000000003007212 */ /* 0x000fe400078efe04 */
.L_x_4763:
[----:B------:R-:W-:Y:S05]  /*0c20*/  BSYNC B0 ;  /* 0x0000000000007941 */ /* 0x000fea0003800000 */
.L_x_4762:
[----:B------:R-:W-:-:S04]  /*0c30*/  F2FP.PACK_AB R0, RZ, R0 ;  /* 0x00000000ff00723e */ /* 0x000fc800000000ff */
[----:B------:R-:W-:Y:S01]  /*0c40*/  PRMT R23, R0, 0x7610, R23 ;  /* 0x0000761000177816 */ /* 0x000fe20000000017 */
[----:B------:R-:W-:Y:S05]  /*0c50*/  BRA `(.L_x_4747) ;  /* 0x000004d000007947 */ /* 0x000fea0003800000 */
.L_x_4760:
        /* <DEDUP_REMOVED lines=21> */
.L_x_4769:
[----:B------:R-:W-:Y:S05]  /*0db0*/  BSYNC B1 ;  /* 0x0000000000017941 */ /* 0x000fea0003800000 */
.L_x_4768:
[----:B------:R-:W-:Y:S01]  /*0dc0*/  LEA R3, R0, 0x37800000, 0x17 ;  /* 0x3780000000037811 */ /* 0x000fe200078eb8ff */
[----:B------:R-:W-:-:S05]  /*0dd0*/  IMAD.SHL.U32 R0, R2, 0x200000, RZ ;  /* 0x0020000002007824 */ /* 0x000fca00078e00ff */
[----:B------:R-:W-:Y:S02]  /*0de0*/  LOP3.LUT R0, R3, R0, R4, 0xfe, !PT ;  /* 0x0000000003007212 */ /* 0x000fe400078efe04 */
.L_x_4767:
[----:B------:R-:W-:Y:S05]  /*0df0*/  BSYNC B0 ;  /* 0x0000000000007941 */ /* 0x000fea0003800000 */
.L_x_4766:
[----:B------:R-:W-:-:S04]  /*0e00*/  F2FP.PACK_AB R0, RZ, R0 ;  /* 0x00000000ff00723e */ /* 0x000fc800000000ff */
[----:B------:R-:W-:Y:S01]  /*0e10*/  PRMT R23, R0, 0x7610, R23 ;  /* 0x0000761000177816 */ /* 0x000fe20000000017 */
[----:B------:R-:W-:Y:S05]  /*0e20*/  BRA `(.L_x_4747) ;  /* 0x0000030000007947 */ /* 0x000fea0003800000 */
.L_x_4759:
        /* <DEDUP_REMOVED lines=14> */
.L_x_4773:
[----:B------:R-:W-:Y:S05]  /*0f10*/  BSYNC B0 ;  /* 0x0000000000007941 */ /* 0x000fea0003800000 */
.L_x_4772:
[----:B------:R-:W-:-:S04]  /*0f20*/  F2FP.PACK_AB R0, RZ, R0 ;  /* 0x00000000ff00723e */ /* 0x000fc800000000ff */
[----:B------:R-:W-:Y:S01]  /*0f30*/  PRMT R23, R0, 0x7610, R23 ;  /* 0x0000761000177816 */ /* 0x000fe20000000017 */
[----:B------:R-:W-:Y:S05]  /*0f40*/  BRA `(.L_x_4747) ;  /* 0x000001e000007947 */ /* 0x000fea0003800000 */
.L_x_4746:
        /* <DEDUP_REMOVED lines=21> */
.L_x_4771:
[----:B------:R-:W2:Y:S02]  /*10a0*/  LDG.E.64 R2, [R2.64] ;  /* 0x0000002402027981 */ /* 0x000ea4000c1e1b00 */
[----:B--2---:R-:W0:Y:S02]  /*10b0*/  I2F.U64 R0, R2 ;  /* 0x0000000200007312 */ /* 0x004e240000301000 */
[----:B0-----:R-:W-:-:S04]  /*10c0*/  F2FP.PACK_AB R0, RZ, R0 ;  /* 0x00000000ff00723e */ /* 0x001fc800000000ff */
[----:B------:R-:W-:Y:S01]  /*10d0*/  PRMT R23, R0, 0x7610, R23 ;  /* 0x0000761000177816 */ /* 0x000fe20000000017 */
[----:B------:R-:W-:Y:S05]  /*10e0*/  BRA `(.L_x_4747) ;  /* 0x0000004000007947 */ /* 0x000fea0003800000 */
.L_x_4770:
[----:B------:R-:W2:Y:S02]  /*10f0*/  LDG.E R2, [R2.64] ;  /* 0x0000002402027981 */ /* 0x000ea4000c1e1900 */
[----:B--2---:R-:W0:Y:S02]  /*1100*/  I2F.U32 R0, R2 ;  /* 0x0000000200007306 */ /* 0x004e240000201000 */
[----:B0-----:R-:W-:-:S04]  /*1110*/  F2FP.PACK_AB R0, RZ, R0 ;  /* 0x00000000ff00723e */ /* 0x001fc800000000ff */
[----:B------:R-:W-:Y:S02]  /*1120*/  PRMT R23, R0, 0x7610, R23 ;  /* 0x0000761000177816 */ /* 0x000fe40000000017 */
.L_x_4747:
[----:B------:R-:W1:Y:S02]  /*1130*/  S2R R24, SR_TID.X ;  /* 0x0000000000187919 */ /* 0x000e640000002100 */
[----:B-1----:R-:W-:-:S03]  /*1140*/  IADD3 R24, R24, 0x80, RZ ;  /* 0x0000008018187810 */ /* 0x002fc60007ffe0ff */
.L_x_4741:
[----:B-1----:R-:W-:Y:S05]  /*1150*/  BSYNC B6 ;  /* 0x0000000000067941 */ /* 0x002fea0003800000 */
.L_x_4740:
        /* <DEDUP_REMOVED lines=24> */
.L_x_4779:
[----:B------:R-:W2:Y:S02]  /*12e0*/  LDG.E.U8 R2, [R2.64] ;  /* 0x0000002402027981 */ /* 0x000ea4000c1e1100 */
[----:B--2---:R-:W0:Y:S02]  /*12f0*/  I2F.U16 R0, R2 ;  /* 0x0000000200007306 */ /* 0x004e240000101000 */
[----:B0-----:R-:W-:-:S04]  /*1300*/  F2FP.PACK_AB R0, RZ, R0 ;  /* 0x00000000ff00723e */ /* 0x001fc800000000ff */
[----:B------:R-:W-:Y:S01]  /*1310*/  PRMT R22, R0, 0x7610, R22 ;  /* 0x0000761000167816 */ /* 0x000fe20000000016 */
[----:B------:R-:W-:Y:S05]  /*1320*/  BRA `(.L_x_4781) ;  /* 0x00000ed000007947 */ /* 0x000fea0003800000 */
.L_x_4778:
        /* <DEDUP_REMOVED lines=11> */
.L_x_4783:
[----:B------:R-:W2:Y:S02]  /*13e0*/  LDG.E R2, [R2.64] ;  /* 0x0000002402027981 */ /* 0x000ea4000c1e1900 */
[----:B--2---:R-:W0:Y:S02]  /*13f0*/  I2F R0, R2 ;  /* 0x0000000200007306 */ /* 0x004e240000201400 */
[----:B0-----:R-:W-:-:S04]  /*1400*/  F2FP.PACK_AB R0, RZ, R0 ;  /* 0x00000000ff00723e */ /* 0x001fc800000000ff */
[----:B------:R-:W-:Y:S01]  /*1410*/  PRMT R22, R0, 0x7610, R22 ;  /* 0x0000761000167816 */ /* 0x000fe20000000016 */
[----:B------:R-:W-:Y:S05]  /*1420*/  BRA `(.L_x_4781) ;  /* 0x00000dd000007947 */ /* 0x000fea0003800000 */
.L_x_4782:
[----:B------:R-:W2:Y:S02]  /*1430*/  LDG.E.U16 R2, [R2.64] ;  /* 0x0000002402027981 */ /* 0x000ea4000c1e1500 */
[----:B--2---:R-:W0:Y:S02]  /*1440*/  I2F.S16 R0, R2 ;  /* 0x0000000200007306 */ /* 0x004e240000101400 */
[----:B0-----:R-:W-:-:S04]  /*1450*/  F2FP.PACK_AB R0, RZ, R0 ;  /* 0x00000000ff00723e */ /* 0x001fc800000000ff */
[----:B------:R-:W-:Y:S01]  /*1460*/  PRMT R22, R0, 0x7610, R22 ;  /* 0x0000761000167816 */ /* 0x000fe20000000016 */
[----:B------:R-:W-:Y:S05]  /*1470*/  BRA `(.L_x_4781) ;  /* 0x00000d8000007947 */ /* 0x000fea0003800000 */
.L_x_4777:
        /* <DEDUP_REMOVED lines=9> */
.L_x_4785:
[----:B------:R0:W5:Y:S01]  /*1510*/  LDG.E.U16 R22, [R2.64] ;  /* 0x0000002402167981 */ /* 0x000162000c1e1500 */
[----:B------:R-:W-:Y:S05]  /*1520*/  BRA `(.L_x_4781) ;  /* 0x00000cd000007947 */ /* 0x000fea0003800000 */
.L_x_4784:
        /* <DEDUP_REMOVED lines=9> */
.L_x_4787:
[----:B------:R0:W5:Y:S01]  /*15c0*/  LDG.E.U16 R22, [R2.64] ;  /* 0x0000002402167981 */ /* 0x000162000c1e1500 */
[----:B------:R-:W-:Y:S05]  /*15d0*/  BRA `(.L_x_4781) ;  /* 0x00000c2000007947 */ /* 0x000fea0003800000 */
.L_x_4786:
[----:B------:R-:W2:Y:S02]  /*15e0*/  LDG.E.64 R2, [R2.64] ;  /* 0x0000002402027981 */ /* 0x000ea4000c1e1b00 */
[----:B--2---:R-:W0:Y:S01]  /*15f0*/  F2F.F32.F64 R0, R2 ;  /* 0x0000000200007310 */ /* 0x004e220000301000 */
[----:B------:R-:W0:-:S14]  /*1600*/  DSETP.GEU.AND P0, PT, |R2|, c[0x2][0x0], PT ;  /* 0x008000000200762a */ /* 0x000e1c0003f0e200 */
[----:B0-----:R-:W-:-:S05]  /*1610*/  @!P0 FMUL R0, R0, 1.175494350822287508e-38 ;  /* 0x0080000000008820 */ /* 0x001fca0000400000 */
[----:B------:R-:W-:-:S04]  /*1620*/  F2FP.PACK_AB R0, RZ, R0 ;  /* 0x00000000ff00723e */ /* 0x000fc800000000ff */
[----:B------:R-:W-:Y:S01]  /*1630*/  PRMT R22, R0, 0x7610, R22 ;  /* 0x0000761000167816 */ /* 0x000fe20000000016 */
[----:B------:R-:W-:Y:S05]  /*1640*/  BRA `(.L_x_4781) ;  /* 0x00000bb000007947 */ /* 0x000fea0003800000 */
.L_x_4776:
        /* <DEDUP_REMOVED lines=14> */
.L_x_4790:
[----:B------:R-:W2:Y:S02]  /*1730*/  LDG.E.64 R2, [R2.64] ;  /* 0x0000002402027981 */ /* 0x000ea4000c1e1b00 */
[----:B--2---:R-:W0:Y:S01]  /*1740*/  F2F.F32.F64 R0, R2 ;  /* 0x0000000200007310 */ /* 0x004e220000301000 */
[----:B------:R-:W0:-:S14]  /*1750*/  DSETP.GEU.AND P0, PT, |R2|, c[0x2][0x0], PT ;  /* 0x008000000200762a */ /* 0x000e1c0003f0e200 */
[----:B0-----:R-:W-:-:S05]  /*1760*/  @!P0 FMUL R0, R0, 1.175494350822287508e-38 ;  /* 0x0080000000008820 */ /* 0x001fca0000400000 */
[----:B------:R-:W-:-:S04]  /*1770*/  F2FP.PACK_AB R0, RZ, R0 ;  /* 0x00000000ff00723e */ /* 0x000fc800000000ff */
[----:B------:R-:W-:Y:S01]  /*1780*/  PRMT R22, R0, 0x7610, R22 ;  /* 0x0000761000167816 */ /* 0x000fe20000000016 */
[----:B------:R-:W-:Y:S05]  /*1790*/  BRA `(.L_x_4781) ;  /* 0x00000a6000007947 */ /* 0x000fea0003800000 */
.L_x_4789:
        /* <DEDUP_REMOVED lines=28> */
.L_x_4792:
        /* <DEDUP_REMOVED lines=15> */
.L_x_4791:
[----:B------:R-:W2:Y:S02]  /*1a50*/  LDG.E.U16 R0, [R2.64] ;  /* 0x0000002402007981 */ /* 0x000ea4000c1e1500 */
[----:B--2---:R-:W-:-:S04]  /*1a60*/  PRMT R0, RZ, 0x5410, R0 ;  /* 0x00005410ff007816 */ /* 0x004fc80000000000 */
[----:B------:R-:W-:-:S04]  /*1a70*/  F2FP.PACK_AB R0, RZ, R0 ;  /* 0x00000000ff00723e */ /* 0x000fc800000000ff */
[----:B------:R-:W-:Y:S01]  /*1a80*/  PRMT R22, R0, 0x7610, R22 ;  /* 0x0000761000167816 */ /* 0x000fe20000000016 */
[----:B------:R-:W-:Y:S05]  /*1a90*/  BRA `(.L_x_4781) ;  /* 0x0000076000007947 */ /* 0x000fea0003800000 */
.L_x_4788:
        /* <DEDUP_REMOVED lines=12> */
.L_x_4795:
        /* <DEDUP_REMOVED lines=21> */
.L_x_4799:
[----:B------:R-:W-:Y:S05]  /*1cb0*/  BSYNC B1 ;  /* 0x0000000000017941 */ /* 0x000fea0003800000 */
.L_x_4798:
[----:B------:R-:W-:Y:S01]  /*1cc0*/  LEA R3, R0, 0x3b800000, 0x17 ;  /* 0x3b80000000037811 */ /* 0x000fe200078eb8ff */
[----:B------:R-:W-:-:S05]  /*1cd0*/  IMAD.SHL.U32 R0, R2, 0x100000, RZ ;  /* 0x0010000002007824 */ /* 0x000fca00078e00ff */
[----:B------:R-:W-:Y:S02]  /*1ce0*/  LOP3.LUT R0, R3, R0, R4, 0xfe, !PT ;  /* 0x0000000003007212 */ /* 0x000fe400078efe04 */
.L_x_4797:
[----:B------:R-:W-:Y:S05]  /*1cf0*/  BSYNC B0 ;  /* 0x0000000000007941 */ /* 0x000fea0003800000 */
.L_x_4796:
[----:B------:R-:W-:-:S04]  /*1d00*/  F2FP.PACK_AB R0, RZ, R0 ;  /* 0x00000000ff00723e */ /* 0x000fc800000000ff */
[----:B------:R-:W-:Y:S01]  /*1d10*/  PRMT R22, R0, 0x7610, R22 ;  /* 0x0000761000167816 */ /* 0x000fe20000000016 */
[----:B------:R-:W-:Y:S05]  /*1d20*/  BRA `(.L_x_4781) ;  /* 0x000004d000007947 */ /* 0x000fea0003800000 */
.L_x_4794:
        /* <DEDUP_REMOVED lines=21> */
.L_x_4803:
[----:B------:R-:W-:Y:S05]  /*1e80*/  BSYNC B1 ;  /* 0x0000000000017941 */ /* 0x000fea0003800000 */
.L_x_4802:
[----:B------:R-:W-:Y:S01]  /*1e90*/  LEA R3, R0, 0x37800000, 0x17 ;  /* 0x3780000000037811 */ /* 0x000fe200078eb8ff */
[----:B------:R-:W-:-:S05]  /*1ea0*/  IMAD.SHL.U32 R0, R2, 0x200000, RZ ;  /* 0x0020000002007824 */ /* 0x000fca00078e00ff */
[----:B------:R-:W-:Y:S02]  /*1eb0*/  LOP3.LUT R0, R3, R0, R4, 0xfe, !PT ;  /* 0x0000000003007212 */ /* 0x000fe400078efe04 */
.L_x_4801:
[----:B------:R-:W-:Y:S05]  /*1ec0*/  BSYNC B0 ;  /* 0x0000000000007941 */ /* 0x000fea0003800000 */
.L_x_4800:
[----:B------:R-:W-:-:S04]  /*1ed0*/  F2FP.PACK_AB R0, RZ, R0 ;  /* 0x00000000ff00723e */ /* 0x000fc800000000ff */
[----:B------:R-:W-:Y:S01]  /*1ee0*/  PRMT R22, R0, 0x7610, R22 ;  /* 0x0000761000167816 */ /* 0x000fe20000000016 */
[----:B------:R-:W-:Y:S05]  /*1ef0*/  BRA `(.L_x_4781) ;  /* 0x0000030000007947 */ /* 0x000fea0003800000 */
.L_x_4793:
        /* <DEDUP_REMOVED lines=14> */
.L_x_4807:
[----:B------:R-:W-:Y:S05]  /*1fe0*/  BSYNC B0 ;  /* 0x0000000000007941 */ /* 0x000fea0003800000 */
.L_x_4806:
[----:B------:R-:W-:-:S04]  /*1ff0*/  F2FP.PACK_AB R0, RZ, R0 ;  /* 0x00000000ff00723e */ /* 0x000fc800000000ff */
[----:B------:R-:W-:Y:S01]  /*2000*/  PRMT R22, R0, 0x7610, R22 ;  /* 0x0000761000167816 */ /* 0x000fe20000000016 */
[----:B------:R-:W-:Y:S05]  /*2010*/  BRA `(.L_x_4781) ;  /* 0x000001e000007947 */ /* 0x000fea0003800000 */
.L_x_4780:
        /* <DEDUP_REMOVED lines=21> */
.L_x_4805:
[----:B------:R-:W2:Y:S02]  /*2170*/  LDG.E.64 R2, [R2.64] ;  /* 0x0000002402027981 */ /* 0x000ea4000c1e1b00 */
[----:B--2---:R-:W0:Y:S02]  /*2180*/  I2F.U64 R0, R2 ;  /* 0x0000000200007312 */ /* 0x004e240000301000 */
[----:B0-----:R-:W-:-:S04]  /*2190*/  F2FP.PACK_AB R0, RZ, R0 ;  /* 0x00000000ff00723e */ /* 0x001fc800000000ff */
[----:B------:R-:W-:Y:S01]  /*21a0*/  PRMT R22, R0, 0x7610, R22 ;  /* 0x0000761000167816 */ /* 0x000fe20000000016 */
[----:B------:R-:W-:Y:S05]  /*21b0*/  BRA `(.L_x_4781) ;  /* 0x0000004000007947 */ /* 0x000fea0003800000 */
.L_x_4804:
[----:B------:R-:W2:Y:S02]  /*21c0*/  LDG.E R2, [R2.64] ;  /* 0x0000002402027981 */ /* 0x000ea4000c1e1900 */
[----:B--2---:R-:W0:Y:S02]  /*21d0*/  I2F.U32 R0, R2 ;  /* 0x0000000200007306 */ /* 0x004e240000201000 */
[----:B0-----:R-:W-:-:S04]  /*21e0*/  F2FP.PACK_AB R0, RZ, R0 ;  /* 0x00000000ff00723e */ /* 0x001fc800000000ff */
[----:B------:R-:W-:Y:S02]  /*21f0*/  PRMT R22, R0, 0x7610, R22 ;  /* 0x0000761000167816 */ /* 0x000fe40000000016 */
.L_x_4781:
[----:B------:R-:W-:-:S05]  /*2200*/  IADD3 R24, R24, 0x80, RZ ;  /* 0x0000008018187810 */ /* 0x000fca0007ffe0ff */
.L_x_4775:
[----:B------:R-:W-:Y:S05]  /*2210*/  BSYNC B6 ;  /* 0x0000000000067941 */ /* 0x000fea0003800000 */
.L_x_4774:
        /* <DEDUP_REMOVED lines=26> */
.L_x_4813:
[----:B------:R-:W2:Y:S02]  /*23c0*/  LDG.E.U8 R2, [R2.64] ;  /* 0x0000002402027981 */ /* 0x000ea4000c1e1100 */
[----:B--2---:R-:W0:Y:S02]  /*23d0*/  I2F.U16 R0, R2 ;  /* 0x0000000200007306 */ /* 0x004e240000101000 */
[----:B0-----:R-:W-:-:S04]  /*23e0*/  F2FP.PACK_AB R0, RZ, R0 ;  /* 0x00000000ff00723e */ /* 0x001fc800000000ff */
[----:B------:R-:W-:Y:S01]  /*23f0*/  PRMT R25, R0, 0x7610, R25 ;  /* 0x0000761000197816 */ /* 0x000fe20000000019 */
[----:B------:R-:W-:Y:S05]  /*2400*/  BRA `(.L_x_4815) ;  /* 0x00000ed000007947 */ /* 0x000fea0003800000 */
.L_x_4812:
        /* <DEDUP_REMOVED lines=11> */
.L_x_4817:
[----:B------:R-:W2:Y:S02]  /*24c0*/  LDG.E R2, [R2.64] ;  /* 0x0000002402027981 */ /* 0x000ea4000c1e1900 */
[----:B--2---:R-:W0:Y:S02]  /*24d0*/  I2F R0, R2 ;  /* 0x0000000200007306 */ /* 0x004e240000201400 */
[----:B0-----:R-:W-:-:S04]  /*24e0*/  F2FP.PACK_AB R0, RZ, R0 ;  /* 0x00000000ff00723e */ /* 0x001fc800000000ff */
[----:B------:R-:W-:Y:S01]  /*24f0*/  PRMT R25, R0, 0x7610, R25 ;  /* 0x0000761000197816 */ /* 0x000fe20000000019 */
[----:B------:R-:W-:Y:S05]  /*2500*/  BRA `(.L_x_4815) ;  /* 0x00000dd000007947 */ /* 0x000fea0003800000 */
.L_x_4816:
[----:B------:R-:W2:Y:S02]  /*2510*/  LDG.E.U16 R2, [R2.64] ;  /* 0x0000002402027981 */ /* 0x000ea4000c1e1500 */
[----:B--2---:R-:W0:Y:S02]  /*2520*/  I2F.S16 R0, R2 ;  /* 0x0000000200007306 */ /* 0x004e240000101400 */
[----:B0-----:R-:W-:-:S04]  /*2530*/  F2FP.PACK_AB R0, RZ, R0 ;  /* 0x00000000ff00723e */ /* 0x001fc800000000ff */
[----:B------:R-:W-:Y:S01]  /*2540*/  PRMT R25, R0, 0x7610, R25 ;  /* 0x0000761000197816 */ /* 0x000fe20000000019 */
[----:B------:R-:W-:Y:S05]  /*2550*/  BRA `(.L_x_4815) ;  /* 0x00000d8000007947 */ /* 0x000fea0003800000 */
.L_x_4811:
        /* <DEDUP_REMOVED lines=9> */
.L_x_4819:
[----:B------:R0:W5:Y:S01]  /*25f0*/  LDG.E.U16 R25, [R2.64] ;  /* 0x0000002402197981 */ /* 0x000162000c1e1500 */
[----:B------:R-:W-:Y:S05]  /*2600*/  BRA `(.L_x_4815) ;  /* 0x00000cd000007947 */ /* 0x000fea0003800000 */
.L_x_4818:
        /* <DEDUP_REMOVED lines=9> */
.L_x_4821:
[----:B------:R0:W5:Y:S01]  /*26a0*/  LDG.E.U16 R25, [R2.64] ;  /* 0x0000002402197981 */ /* 0x000162000c1e1500 */
[----:B------:R-:W-:Y:S05]  /*26b0*/  BRA `(.L_x_4815) ;  /* 0x00000c2000007947 */ /* 0x000fea0003800000 */
.L_x_4820:
[----:B------:R-:W2:Y:S02]  /*26c0*/  LDG.E.64 R2, [R2.64] ;  /* 0x0000002402027981 */ /* 0x000ea4000c1e1b00 */
[----:B--2---:R-:W0:Y:S01]  /*26d0*/  F2F.F32.F64 R0, R2 ;  /* 0x0000000200007310 */ /* 0x004e220000301000 */
[----:B------:R-:W0:-:S14]  /*26e0*/  DSETP.GEU.AND P0, PT, |R2|, c[0x2][0x0], PT ;  /* 0x008000000200762a */ /* 0x000e1c0003f0e200 */
[----:B0-----:R-:W-:-:S05]  /*26f0*/  @!P0 FMUL R0, R0, 1.175494350822287508e-38 ;  /* 0x0080000000008820 */ /* 0x001fca0000400000 */
[----:B------:R-:W-:-:S04]  /*2700*/  F2FP.PACK_AB R0, RZ, R0 ;  /* 0x00000000ff00723e */ /* 0x000fc800000000ff */
[----:B------:R-:W-:Y:S01]  /*2710*/  PRMT R25, R0, 0x7610, R25 ;  /* 0x0000761000197816 */ /* 0x000fe20000000019 */
[----:B------:R-:W-:Y:S05]  /*2720*/  BRA `(.L_x_4815) ;  /* 0x00000bb000007947 */ /* 0x000fea0003800000 */
.L_x_4810:
        /* <DEDUP_REMOVED lines=14> */
.L_x_4824:
[----:B------:R-:W2:Y:S02]  /*2810*/  LDG.E.64 R2, [R2.64] ;  /* 0x0000002402027981 */ /* 0x000ea4000c1e1b00 */
[----:B--2---:R-:W0:Y:S01]  /*2820*/  F2F.F32.F64 R0, R2 ;  /* 0x0000000200007310 */ /* 0x004e220000301000 */
[----:B------:R-:W0:-:S14]  /*2830*/  DSETP.GEU.AND P0, PT, |R2|, c[0x2][0x0], PT ;  /* 0x008000000200762a */ /* 0x000e1c0003f0e200 */
[----:B0-----:R-:W-:-:S05]  /*2840*/  @!P0 FMUL R0, R0, 1.175494350822287508e-38 ;  /* 0x0080000000008820 */ /* 0x001fca0000400000 */
[----:B------:R-:W-:-:S04]  /*2850*/  F2FP.PACK_AB R0, RZ, R0 ;  /* 0x00000000ff00723e */ /* 0x000fc800000000ff */
[----:B------:R-:W-:Y:S01]  /*2860*/  PRMT R25, R0, 0x7610, R25 ;  /* 0x0000761000197816 */ /* 0x000fe20000000019 */
[----:B------:R-:W-:Y:S05]  /*2870*/  BRA `(.L_x_4815) ;  /* 0x00000a6000007947 */ /* 0x000fea0003800000 */
.L_x_4823:
        /* <DEDUP_REMOVED lines=28> */
.L_x_4826:
        /* <DEDUP_REMOVED lines=15> */
.L_x_4825:
[----:B------:R-:W2:Y:S02]  /*2b30*/  LDG.E.U16 R0, [R2.64] ;  /* 0x0000002402007981 */ /* 0x000ea4000c1e1500 */
[----:B--2---:R-:W-:-:S04]  /*2b40*/  PRMT R0, RZ, 0x5410, R0 ;  /* 0x00005410ff007816 */ /* 0x004fc80000000000 */
[----:B------:R-:W-:-:S04]  /*2b50*/  F2FP.PACK_AB R0, RZ, R0 ;  /* 0x00000000ff00723e */ /* 0x000fc800000000ff */
[----:B------:R-:W-:Y:S01]  /*2b60*/  PRMT R25, R0, 0x7610, R25 ;  /* 0x0000761000197816 */ /* 0x000fe20000000019 */
[----:B------:R-:W-:Y:S05]  /*2b70*/  BRA `(.L_x_4815) ;  /* 0x0000076000007947 */ /* 0x000fea0003800000 */
.L_x_4822:
        /* <DEDUP_REMOVED lines=12> */
.L_x_4829:
        /* <DEDUP_REMOVED lines=21> */
.L_x_4833:
[----:B------:R-:W-:Y:S05]  /*2d90*/  BSYNC B1 ;  /* 0x0000000000017941 */ /* 0x000fea0003800000 */
.L_x_4832:
[----:B------:R-:W-:Y:S01]  /*2da0*/  LEA R3, R0, 0x3b800000, 0x17 ;  /* 0x3b80000000037811 */ /* 0x000fe200078eb8ff */
[----:B------:R-:W-:-:S05]  /*2db0*/  IMAD.SHL.U32 R0, R2, 0x100000, RZ ;  /* 0x0010000002007824 */ /* 0x000fca00078e00ff */
[----:B------:R-:W-:Y:S02]  /*2dc0*/  LOP3.LUT R0, R3, R0, R4, 0xfe, !PT ;  /* 0x0000000003007212 */ /* 0x000fe400078efe04 */
.L_x_4831:
[----:B------:R-:W-:Y:S05]  /*2dd0*/  BSYNC B0 ;  /* 0x0000000000007941 */ /* 0x000fea0003800000 */
.L_x_4830:
[----:B------:R-:W-:-:S04]  /*2de0*/  F2FP.PACK_AB R0, RZ, R0 ;  /* 0x00000000ff00723e */ /* 0x000fc800000000ff */
[----:B------:R-:W-:Y:S01]  /*2df0*/  PRMT R25, R0, 0x7610, R25 ;  /* 0x0000761000197816 */ /* 0x000fe20000000019 */
[----:B------:R-:W-:Y:S05]  /*2e00*/  BRA `(.L_x_4815) ;  /* 0x000004d000007947 */ /* 0x000fea0003800000 */
.L_x_4828:
        /* <DEDUP_REMOVED lines=21> */
.L_x_4837:
[----:B------:R-:W-:Y:S05]  /*2f60*/  BSYNC B1 ;  /* 0x0000000000017941 */ /* 0x000fea0003800000 */
.L_x_4836:
[----:B------:R-:W-:Y:S01]  /*2f70*/  LEA R3, R0, 0x37800000, 0x17 ;  /* 0x3780000000037811 */ /* 0x000fe200078eb8ff */
[----:B------:R-:W-:-:S05]  /*2f80*/  IMAD.SHL.U32 R0, R2, 0x200000, RZ ;  /* 0x0020000002007824 */ /* 0x000fca00078e00ff */
[----:B------:R-:W-:Y:S02]  /*2f90*/  LOP3.LUT R0, R3, R0, R4, 0xfe, !PT ;  /* 0x0000000003007212 */ /* 0x000fe400078efe04 */
.L_x_4835:
[----:B------:R-:W-:Y:S05]  /*2fa0*/  BSYNC B0 ;  /* 0x0000000000007941 */ /* 0x000fea0003800000 */
.L_x_4834:
[----:B------:R-:W-:-:S04]  /*2fb0*/  F2FP.PACK_AB R0, RZ, R0 ;  /* 0x00000000ff00723e */ /* 0x000fc800000000ff */
[----:B------:R-:W-:Y:S01]  /*2fc0*/  PRMT R25, R0, 0x7610, R25 ;  /* 0x0000761000197816 */ /* 0x000fe20000000019 */
[----:B------:R-:W-:Y:S05]  /*2fd0*/  BRA `(.L_x_4815) ;  /* 0x0000030000007947 */ /* 0x000fea0003800000 */
.L_x_4827:
        /* <DEDUP_REMOVED lines=14> */
.L_x_4841:
[----:B------:R-:W-:Y:S05]  /*30c0*/  BSYNC B0 ;  /* 0x0000000000007941 */ /* 0x000fea0003800000 */
.L_x_4840:
[----:B------:R-:W-:-:S04]  /*30d0*/  F2FP.PACK_AB R0, RZ, R0 ;  /* 0x00000000ff00723e */ /* 0x000fc800000000ff */
[----:B------:R-:W-:Y:S01]  /*30e0*/  PRMT R25, R0, 0x7610, R25 ;  /* 0x0000761000197816 */ /* 0x000fe20000000019 */
[----:B------:R-:W-:Y:S05]  /*30f0*/  BRA `(.L_x_4815) ;  /* 0x000001e000007947 */ /* 0x000fea0003800000 */
.L_x_4814:
        /* <DEDUP_REMOVED lines=21> */
.L_x_4839:
[----:B------:R-:W2:Y:S02]  /*3250*/  LDG.E.64 R2, [R2.64] ;  /* 0x0000002402027981 */ /* 0x000ea4000c1e1b00 */
[----:B--2---:R-:W0:Y:S02]  /*3260*/  I2F.U64 R0, R2 ;  /* 0x0000000200007312 */ /* 0x004e240000301000 */
[----:B0-----:R-:W-:-:S04]  /*3270*/  F2FP.PACK_AB R0, RZ, R0 ;  /* 0x00000000ff00723e */ /* 0x001fc800000000ff */
[----:B------:R-:W-:Y:S01]  /*3280*/  PRMT R25, R0, 0x7610, R25 ;  /* 0x0000761000197816 */ /* 0x000fe20000000019 */
[----:B------:R-:W-:Y:S05]  /*3290*/  BRA `(.L_x_4815) ;  /* 0x0000004000007947 */ /* 0x000fea0003800000 */
.L_x_4838:
[----:B------:R-:W2:Y:S02]  /*32a0*/  LDG.E R2, [R2.64] ;  /* 0x0000002402027981 */ /* 0x000ea4000c1e1900 */
[----:B--2---:R-:W0:Y:S02]  /*32b0*/  I2F.U32 R0, R2 ;  /* 0x0000000200007306 */ /* 0x004e240000201000 */
[----:B0-----:R-:W-:-:S04]  /*32c0*/  F2FP.PACK_AB R0, RZ, R0 ;  /* 0x00000000ff00723e */ /* 0x001fc800000000ff */
[----:B------:R-:W-:Y:S02]  /*32d0*/  PRMT R25, R0, 0x7610, R25 ;  /* 0x0000761000197816 */ /* 0x000fe40000000019 */
.L_x_4815:
[----:B------:R-:W-:-:S05]  /*32e0*/  IADD3 R24, R24, 0x80, RZ ;  /* 0x0000008018187810 */ /* 0x000fca0007ffe0ff */
.L_x_4809:
[----:B------:R-:W-:Y:S05]  /*32f0*/  BSYNC B6 ;  /* 0x0000000000067941 */ /* 0x000fea0003800000 */
.L_x_4808:
        /* <DEDUP_REMOVED lines=23> */
.L_x_4847:
[----:B------:R-:W2:Y:S02]  /*3470*/  LDG.E.U8 R2, [R2.64] ;  /* 0x0000002402027981 */ /* 0x000ea4000c1e1100 */
[----:B--2---:R-:W0:Y:S02]  /*3480*/  I2F.U16 R0, R2 ;  /* 0x0000000200007306 */ /* 0x004e240000101000 */
[----:B0-----:R-:W-:-:S04]  /*3490*/  F2FP.PACK_AB R0, RZ, R0 ;  /* 0x00000000ff00723e */ /* 0x001fc800000000ff */
[----:B------:R-:W-:Y:S01]  /*34a0*/  PRMT R18, R0, 0x7610, R18 ;  /* 0x0000761000127816 */ /* 0x000fe20000000012 */
[----:B------:R-:W-:Y:S05]  /*34b0*/  BRA `(.L_x_4843) ;  /* 0x00000ed000007947 */ /* 0x000fea0003800000 */
.L_x_4846:
        /* <DEDUP_REMOVED lines=11> */
.L_x_4850:
[----:B------:R-:W2:Y:S02]  /*3570*/  LDG.E R2, [R2.64] ;  /* 0x0000002402027981 */ /* 0x000ea4000c1e1900 */
[----:B--2---:R-:W0:Y:S02]  /*3580*/  I2F R0, R2 ;  /* 0x0000000200007306 */ /* 0x004e240000201400 */
[----:B0-----:R-:W-:-:S04]  /*3590*/  F2FP.PACK_AB R0, RZ, R0 ;  /* 0x00000000ff00723e */ /* 0x001fc800000000ff */
[----:B------:R-:W-:Y:S01]  /*35a0*/  PRMT R18, R0, 0x7610, R18 ;  /* 0x0000761000127816 */ /* 0x000fe20000000012 */
[----:B------:R-:W-:Y:S05]  /*35b0*/  BRA `(.L_x_4843) ;  /* 0x00000dd000007947 */ /* 0x000fea0003800000 */
.L_x_4849:
[----:B------:R-:W2:Y:S02]  /*35c0*/  LDG.E.U16 R2, [R2.64] ;  /* 0x0000002402027981 */ /* 0x000ea4000c1e1500 */
[----:B--2---:R-:W0:Y:S02]  /*35d0*/  I2F.S16 R0, R2 ;  /* 0x0000000200007306 */ /* 0x004e240000101400 */
[----:B0-----:R-:W-:-:S04]  /*35e0*/  F2FP.PACK_AB R0, RZ, R0 ;  /* 0x00000000ff00723e */ /* 0x001fc800000000ff */
[----:B------:R-:W-:Y:S01]  /*35f0*/  PRMT R18, R0, 0x7610, R18 ;  /* 0x0000761000127816 */ /* 0x000fe20000000012 */
[----:B------:R-:W-:Y:S05]  /*3600*/  BRA `(.L_x_4843) ;  /* 0x00000d8000007947 */ /* 0x000fea0003800000 */
.L_x_4845:
        /* <DEDUP_REMOVED lines=9> */
.L_x_4852:
[----:B------:R0:W5:Y:S01]  /*36a0*/  LDG.E.U16 R18, [R2.64] ;  /* 0x0000002402127981 */ /* 0x000162000c1e1500 */
[----:B------:R-:W-:Y:S05]  /*36b0*/  BRA `(.L_x_4843) ;  /* 0x00000cd000007947 */ /* 0x000fea0003800000 */
.L_x_4851:
        /* <DEDUP_REMOVED lines=9> */
.L_x_4854:
[----:B------:R0:W5:Y:S01]  /*3750*/  LDG.E.U16 R18, [R2.64] ;  /* 0x0000002402127981 */ /* 0x000162000c1e1500 */
[----:B------:R-:W-:Y:S05]  /*3760*/  BRA `(.L_x_4843) ;  /* 0x00000c2000007947 */ /* 0x000fea0003800000 */
.L_x_4853:
[----:B------:R-:W2:Y:S02]  /*3770*/  LDG.E.64 R2, [R2.64] ;  /* 0x0000002402027981 */ /* 0x000ea4000c1e1b00 */
[----:B--2---:R-:W0:Y:S01]  /*3780*/  F2F.F32.F64 R0, R2 ;  /* 0x0000000200007310 */ /* 0x004e220000301000 */
[----:B------:R-:W0:-:S14]  /*3790*/  DSETP.GEU.AND P0, PT, |R2|, c[0x2][0x0], PT ;  /* 0x008000000200762a */ /* 0x000e1c0003f0e200 */
[----:B0-----:R-:W-:-:S05]  /*37a0*/  @!P0 FMUL R0, R0, 1.175494350822287508e-38 ;  /* 0x0080000000008820 */ /* 0x001fca0000400000 */
[----:B------:R-:W-:-:S04]  /*37b0*/  F2FP.PACK_AB R0, RZ, R0 ;  /* 0x00000000ff00723e */ /* 0x000fc800000000ff */
[----:B------:R-:W-:Y:S01]  /*37c0*/  PRMT R18, R0, 0x7610, R18 ;  /* 0x0000761000127816 */ /* 0x000fe20000000012 */
[----:B------:R-:W-:Y:S05]  /*37d0*/  BRA `(.L_x_4843) ;  /* 0x00000bb000007947 */ /* 0x000fea0003800000 */
.L_x_4844:
        /* <DEDUP_REMOVED lines=14> */
.L_x_4857:
[----:B------:R-:W2:Y:S02]  /*38c0*/  LDG.E.64 R2, [R2.64] ;  /* 0x0000002402027981 */ /* 0x000ea4000c1e1b00 */
[----:B--2---:R-:W0:Y:S01]  /*38d0*/  F2F.F32.F64 R0, R2 ;  /* 0x0000000200007310 */ /* 0x004e220000301000 */
[----:B------:R-:W0:-:S14]  /*38e0*/  DSETP.GEU.AND P0, PT, |R2|, c[0x2][0x0], PT ;  /* 0x008000000200762a */ /* 0x000e1c0003f0e200 */
[----:B0-----:R-:W-:-:S05]  /*38f0*/  @!P0 FMUL R0, R0, 1.175494350822287508e-38 ;  /* 0x0080000000008820 */ /* 0x001fca0000400000 */
[----:B------:R-:W-:-:S04]  /*3900*/  F2FP.PACK_AB R0, RZ, R0 ;  /* 0x00000000ff00723e */ /* 0x000fc800000000ff */
[----:B------:R-:W-:Y:S01]  /*3910*/  PRMT R18, R0, 0x7610, R18 ;  /* 0x0000761000127816 */ /* 0x000fe20000000012 */
[----:B------:R-:W-:Y:S05]  /*3920*/  BRA `(.L_x_4843) ;  /* 0x00000a6000007947 */ /* 0x000fea0003800000 */
.L_x_4856:
        /* <DEDUP_REMOVED lines=28> */
.L_x_4859:
        /* <DEDUP_REMOVED lines=15> */
.L_x_4858:
[----:B------:R-:W2:Y:S02]  /*3be0*/  LDG.E.U16 R0, [R2.64] ;  /* 0x0000002402007981 */ /* 0x000ea4000c1e1500 */
[----:B--2---:R-:W-:-:S04]  /*3bf0*/  PRMT R0, RZ, 0x5410, R0 ;  /* 0x00005410ff007816 */ /* 0x004fc80000000000 */
[----:B------:R-:W-:-:S04]  /*3c00*/  F2FP.PACK_AB R0, RZ, R0 ;  /* 0x00000000ff00723e */ /* 0x000fc800000000ff */
[----:B------:R-:W-:Y:S01]  /*3c10*/  PRMT R18, R0, 0x7610, R18 ;  /* 0x0000761000127816 */ /* 0x000fe20000000012 */
[----:B------:R-:W-:Y:S05]  /*3c20*/  BRA `(.L_x_4843) ;  /* 0x0000076000007947 */ /* 0x000fea0003800000 */
.L_x_4855:
        /* <DEDUP_REMOVED lines=12> */
.L_x_4862:
        /* <DEDUP_REMOVED lines=21> */
.L_x_4866:
[----:B------:R-:W-:Y:S05]  /*3e40*/  BSYNC B1 ;  /* 0x0000000000017941 */ /* 0x000fea0003800000 */
.L_x_4865:
[----:B------:R-:W-:Y:S01]  /*3e50*/  LEA R3, R0, 0x3b800000, 0x17 ;  /* 0x3b80000000037811 */ /* 0x000fe200078eb8ff */
[----:B------:R-:W-:-:S05]  /*3e60*/  IMAD.SHL.U32 R0, R2, 0x100000, RZ ;  /* 0x0010000002007824 */ /* 0x000fca00078e00ff */
[----:B------:R-:W-:Y:S02]  /*3e70*/  LOP3.LUT R0, R3, R0, R4, 0xfe, !PT ;  /* 0x0000000003007212 */ /* 0x000fe400078efe04 */
.L_x_4864:
[----:B------:R-:W-:Y:S05]  /*3e80*/  BSYNC B0 ;  /* 0x0000000000007941 */ /* 0x000fea0003800000 */
.L_x_4863:
[----:B------:R-:W-:-:S04]  /*3e90*/  F2FP.PACK_AB R0, RZ, R0 ;  /* 0x00000000ff00723e */ /* 0x000fc800000000ff */
[----:B------:R-:W-:Y:S01]  /*3ea0*/  PRMT R18, R0, 0x7610, R18 ;  /* 0x0000761000127816 */ /* 0x000fe20000000012 */
[----:B------:R-:W-:Y:S05]  /*3eb0*/  BRA `(.L_x_4843) ;  /* 0x000004d000007947 */ /* 0x000fea0003800000 */
.L_x_4861:
        /* <DEDUP_REMOVED lines=21> */
.L_x_4870:
[----:B------:R-:W-:Y:S05]  /*4010*/  BSYNC B1 ;  /* 0x0000000000017941 */ /* 0x000fea0003800000 */
.L_x_4869:
[----:B------:R-:W-:Y:S01]  /*4020*/  LEA R3, R0, 0x37800000, 0x17 ;  /* 0x3780000000037811 */ /* 0x000fe200078eb8ff */
[----:B------:R-:W-:-:S05]  /*4030*/  IMAD.SHL.U32 R0, R2, 0x200000, RZ ;  /* 0x0020000002007824 */ /* 0x000fca00078e00ff */
[----:B------:R-:W-:Y:S02]  /*4040*/  LOP3.LUT R0, R3, R0, R4, 0xfe, !PT ;  /* 0x0000000003007212 */ /* 0x000fe400078efe04 */
.L_x_4868:
[----:B------:R-:W-:Y:S05]  /*4050*/  BSYNC B0 ;  /* 0x0000000000007941 */ /* 0x000fea0003800000 */
.L_x_4867:
[----:B------:R-:W-:-:S04]  /*4060*/  F2FP.PACK_AB R0, RZ, R0 ;  /* 0x00000000ff00723e */ /* 0x000fc800000000ff */
[----:B------:R-:W-:Y:S01]  /*4070*/  PRMT R18, R0, 0x7610, R18 ;  /* 0x0000761000127816 */ /* 0x000fe20000000012 */
[----:B------:R-:W-:Y:S05]  /*4080*/  BRA `(.L_x_4843) ;  /* 0x0000030000007947 */ /* 0x000fea0003800000 */
.L_x_4860:
        /* <DEDUP_REMOVED lines=14> */
.L_x_4874:
[----:B------:R-:W-:Y:S05]  /*4170*/  BSYNC B0 ;  /* 0x0000000000007941 */ /* 0x000fea0003800000 */
.L_x_4873:
[----:B------:R-:W-:-:S04]  /*4180*/  F2FP.PACK_AB R0, RZ, R0 ;  /* 0x00000000ff00723e */ /* 0x000fc800000000ff */
[----:B------:R-:W-:Y:S01]  /*4190*/  PRMT R18, R0, 0x7610, R18 ;  /* 0x0000761000127816 */ /* 0x000fe20000000012 */
[----:B------:R-:W-:Y:S05]  /*41a0*/  BRA `(.L_x_4843) ;  /* 0x000001e000007947 */ /* 0x000fea0003800000 */
.L_x_4848:
        /* <DEDUP_REMOVED lines=21> */
.L_x_4872:
[----:B------:R-:W2:Y:S02]  /*4300*/  LDG.E.64 R2, [R2.64] ;  /* 0x0000002402027981 */ /* 0x000ea4000c1e1b00 */
[----:B--2---:R-:W0:Y:S02]  /*4310*/  I2F.U64 R0, R2 ;  /* 0x0000000200007312 */ /* 0x004e240000301000 */
[----:B0-----:R-:W-:-:S04]  /*4320*/  F2FP.PACK_AB R0, RZ, R0 ;  /* 0x00000000ff00723e */ /* 0x001fc800000000ff */
[----:B------:R-:W-:Y:S01]  /*4330*/  PRMT R18, R0, 0x7610, R18 ;  /* 0x0000761000127816 */ /* 0x000fe20000000012 */
[----:B------:R-:W-:Y:S05]  /*4340*/  BRA `(.L_x_4843) ;  /* 0x0000004000007947 */ /* 0x000fea0003800000 */
.L_x_4871:
[----:B------:R-:W2:Y:S02]  /*4350*/  LDG.E R2, [R2.64] ;  /* 0x0000002402027981 */ /* 0x000ea4000c1e1900 */
[----:B--2---:R-:W0:Y:S02]  /*4360*/  I2F.U32 R0, R2 ;  /* 0x0000000200007306 */ /* 0x004e240000201000 */
[----:B0-----:R-:W-:-:S04]  /*4370*/  F2FP.PACK_AB R0, RZ, R0 ;  /* 0x00000000ff00723e */ /* 0x001fc800000000ff */
[----:B------:R-:W-:Y:S02]  /*4380*/  PRMT R18, R0, 0x7610, R18 ;  /* 0x0000761000127816 */ /* 0x000fe40000000012 */
.L_x_4843:
[----:B------:R-:W-:Y:S05]  /*4390*/  BSYNC B6 ;  /* 0x0000000000067941 */ /* 0x000fea0003800000 */
.L_x_4842:
[----:B------:R-:W1:Y:S01]  /*43a0*/  S2R R19, SR_TID.X ;  /* 0x0000000000137919 */ /* 0x000e620000002100 */
[----:B------:R-:W-:Y:S01]  /*43b0*/  BSSY B0, `(.L_x_4875) ;  /* 0x000002d000007945 */ /* 0x000fe20003800000 */
[----:B-1----:R-:W-:-:S13]  /*43c0*/  ISETP.GE.AND P0, PT, R19, R17, PT ;  /* 0x000000111300720c */ /* 0x002fda0003f06270 */
[----:B------:R-:W-:Y:S05]  /*43d0*/  @P0 BRA `(.L_x_4876) ;  /* 0x000002a000000947 */ /* 0x000fea0003800000 */
[----:B-----5:R-:W-:Y:S01]  /*43e0*/  HADD2.F32 R0, -RZ, R23.H0_H0 ;  /* 0x20000017ff007230 */ /* 0x020fe20000004100 */
        /* <DEDUP_REMOVED lines=37> */
.L_x_4880:
[----:B-1----:R-:W-:Y:S05]  /*4640*/  BSYNC B2 ;  /* 0x0000000000027941 */ /* 0x002fea0003800000 */
.L_x_4879:
[----:B------:R-:W-:Y:S02]  /*4650*/  FMUL.FTZ R0, R7, R2 ;  /* 0x0000000207007220 */ /* 0x000fe40000410000 */
.L_x_4878:
[----:B------:R-:W-:Y:S05]  /*4660*/  BSYNC B1 ;  /* 0x0000000000017941 */ /* 0x000fea0003800000 */
.L_x_4877:
[----:B------:R-:W-:Y:S02]  /*4670*/  F2FP.PACK_AB R0, RZ, R0 ;  /* 0x00000000ff00723e */ /* 0x000fe400000000ff */
.L_x_4876:
[----:B------:R-:W-:Y:S05]  /*4680*/  BSYNC B0 ;  /* 0x0000000000007941 */ /* 0x000fea0003800000 */
.L_x_4875:
[----:B------:R-:W-:Y:S01]  /*4690*/  IADD3 R24, R19, 0x80, RZ ;  /* 0x0000008013187810 */ /* 0x000fe20007ffe0ff */
[----:B------:R-:W-:Y:S03]  /*46a0*/  BSSY B0, `(.L_x_4881) ;  /* 0x000002d000007945 */ /* 0x000fe60003800000 */
[----:B------:R-:W-:-:S13]  /*46b0*/  ISETP.GE.AND P1, PT, R24, R17, PT ;  /* 0x000000111800720c */ /* 0x000fda0003f26270 */
        /* <DEDUP_REMOVED lines=39> */
.L_x_4886:
[----:B-1----:R-:W-:Y:S05]  /*4930*/  BSYNC B2 ;  /* 0x0000000000027941 */ /* 0x002fea0003800000 */
.L_x_4885:
[----:B------:R-:W-:Y:S02]  /*4940*/  FMUL.FTZ R26, R7, R4 ;  /* 0x00000004071a7220 */ /* 0x000fe40000410000 */
.L_x_4884:
[----:B------:R-:W-:Y:S05]  /*4950*/  BSYNC B1 ;  /* 0x0000000000017941 */ /* 0x000fea0003800000 */
.L_x_4883:
[----:B------:R-:W-:Y:S02]  /*4960*/  F2FP.PACK_AB R26, RZ, R26 ;  /* 0x0000001aff1a723e */ /* 0x000fe400000000ff */
.L_x_4882:
[----:B------:R-:W-:Y:S05]  /*4970*/  BSYNC B0 ;  /* 0x0000000000007941 */ /* 0x000fea0003800000 */
.L_x_4881:
[----:B0-----:R-:W-:Y:S01]  /*4980*/  IADD3 R2, R19, 0x100, RZ ;  /* 0x0000010013027810 */ /* 0x001fe20007ffe0ff */
[----:B------:R-:W-:Y:S03]  /*4990*/  BSSY B0, `(.L_x_4887) ;  /* 0x000002d000007945 */ /* 0x000fe60003800000 */
[----:B------:R-:W-:-:S13]  /*49a0*/  ISETP.GE.AND P1, PT, R2, R17, PT ;  /* 0x000000110200720c */ /* 0x000fda0003f26270 */
[----:B------:R-:W-:Y:S05]  /*49b0*/  @P1 BRA `(.L_x_4888) ;  /* 0x000002a000001947 */ /* 0x000fea0003800000 */
[----:B-----5:R-:W-:Y:S01]  /*49c0*/  HADD2.F32 R22, -RZ, R25.H0_H0 ;  /* 0x20000019ff167230 */ /* 0x020fe20000004100 */
        /* <DEDUP_REMOVED lines=37> */
.L_x_4892:
[----:B-1----:R-:W-:Y:S05]  /*4c20*/  BSYNC B2 ;  /* 0x0000000000027941 */ /* 0x002fea0003800000 */
.L_x_4891:
[----:B------:R-:W-:Y:S02]  /*4c30*/  FMUL.FTZ R22, R7, R4 ;  /* 0x0000000407167220 */ /* 0x000fe40000410000 */
.L_x_4890:
[----:B------:R-:W-:Y:S05]  /*4c40*/  BSYNC B1 ;  /* 0x0000000000017941 */ /* 0x000fea0003800000 */
.L_x_4889:
[----:B------:R-:W-:Y:S02]  /*4c50*/  F2FP.PACK_AB R22, RZ, R22 ;  /* 0x00000016ff16723e */ /* 0x000fe400000000ff */
.L_x_4888:
[----:B------:R-:W-:Y:S05]  /*4c60*/  BSYNC B0 ;  /* 0x0000000000007941 */ /* 0x000fea0003800000 */
.L_x_4887:
[----:B------:R-:W-:Y:S01]  /*4c70*/  IADD3 R2, R19, 0x180, RZ ;  /* 0x0000018013027810 */ /* 0x000fe20007ffe0ff */
        /* <DEDUP_REMOVED lines=41> */
.L_x_4898:
[----:B------:R-:W-:Y:S05]  /*4f10*/  BSYNC B2 ;  /* 0x0000000000027941 */ /* 0x000fea0003800000 */
.L_x_4897:
[----:B------:R-:W-:Y:S02]  /*4f20*/  FMUL.FTZ R23, R23, R4 ;  /* 0x0000000417177220 */ /* 0x000fe40000410000 */
.L_x_4896:
[----:B------:R-:W-:Y:S05]  /*4f30*/  BSYNC B1 ;  /* 0x0000000000017941 */ /* 0x000fea0003800000 */
.L_x_4895:
[----:B------:R-:W-:Y:S02]  /*4f40*/  F2FP.PACK_AB R23, RZ, R23 ;  /* 0x00000017ff17723e */ /* 0x000fe400000000ff */
.L_x_4894:
[----:B------:R-:W-:Y:S05]  /*4f50*/  BSYNC B0 ;  /* 0x0000000000007941 */ /* 0x000fea0003800000 */
.L_x_4893:
        /* <DEDUP_REMOVED lines=23> */
.L_x_4904:
[----:B------:R-:W-:Y:S01]  /*50d0*/  HADD2.F32 R5, -RZ, R0.H0_H0 ;  /* 0x20000000ff057230 */ /* 0x000fe20000004100 */
[----:B------:R-:W-:-:S05]  /*50e0*/  IMAD.MOV.U32 R19, RZ, RZ, R24 ;  /* 0x000000ffff137224 */ /* 0x000fca00078e0018 */
[----:B------:R-:W0:Y:S02]  /*50f0*/  F2I.S64.TRUNC R4, R5 ;  /* 0x0000000500047311 */ /* 0x000e24000020d900 */
[----:B0-----:R0:W-:Y:S01]  /*5100*/  STG.E.U8 [R2.64], R4 ;  /* 0x0000000402007986 */ /* 0x0011e2000c101124 */
[----:B------:R-:W-:Y:S05]  /*5110*/  BRA `(.L_x_4900) ;  /* 0x00000f8000007947 */ /* 0x000fea0003800000 */
.L_x_4903:
        /* <DEDUP_REMOVED lines=11> */
.L_x_4907:
[----:B------:R-:W-:Y:S01]  /*51d0*/  HADD2.F32 R0, -RZ, R0.H0_H0 ;  /* 0x20000000ff007230 */ /* 0x000fe20000004100 */
[----:B------:R-:W-:-:S03]  /*51e0*/  IMAD.MOV.U32 R19, RZ, RZ, R24 ;  /* 0x000000ffff137224 */ /* 0x000fc600078e0018 */
[----:B------:R-:W0:Y:S02]  /*51f0*/  F2I.FTZ.TRUNC.NTZ R5, R0 ;  /* 0x0000000000057305 */ /* 0x000e24000021f100 */
[----:B0-----:R0:W-:Y:S01]  /*5200*/  STG.E [R2.64], R5 ;  /* 0x0000000502007986 */ /* 0x0011e2000c101924 */
[----:B------:R-:W-:Y:S05]  /*5210*/  BRA `(.L_x_4900) ;  /* 0x00000e8000007947 */ /* 0x000fea0003800000 */
.L_x_4906:
[----:B------:R-:W-:Y:S01]  /*5220*/  HADD2.F32 R0, -RZ, R0.H0_H0 ;  /* 0x20000000ff007230 */ /* 0x000fe20000004100 */
[----:B------:R-:W-:-:S03]  /*5230*/  IMAD.MOV.U32 R19, RZ, RZ, R24 ;  /* 0x000000ffff137224 */ /* 0x000fc600078e0018 */
[----:B------:R-:W0:Y:S02]  /*5240*/  F2I.FTZ.TRUNC.NTZ R5, R0 ;  /* 0x0000000000057305 */ /* 0x000e24000021f100 */
[----:B0-----:R0:W-:Y:S01]  /*5250*/  STG.E.U16 [R2.64], R5 ;  /* 0x0000000502007986 */ /* 0x0011e2000c101524 */
[----:B------:R-:W-:Y:S05]  /*5260*/  BRA `(.L_x_4900) ;  /* 0x00000e3000007947 */ /* 0x000fea0003800000 */
.L_x_4902:
        /* <DEDUP_REMOVED lines=10> */
.L_x_4909:
[----:B------:R0:W-:Y:S01]  /*5310*/  STG.E.U16 [R2.64], R0 ;  /* 0x0000000002007986 */ /* 0x0001e2000c101524 */
[----:B------:R-:W-:Y:S01]  /*5320*/  IMAD.MOV.U32 R19, RZ, RZ, R24 ;  /* 0x000000ffff137224 */ /* 0x000fe200078e0018 */
[----:B------:R-:W-:Y:S05]  /*5330*/  BRA `(.L_x_4900) ;  /* 0x00000d6000007947 */ /* 0x000fea0003800000 */
.L_x_4908:
        /* <DEDUP_REMOVED lines=11> */
.L_x_4911:
[----:B------:R-:W-:Y:S01]  /*53f0*/  HADD2.F32 R0, -RZ, R0.H0_H0 ;  /* 0x20000000ff007230 */ /* 0x000fe20000004100 */
[----:B------:R-:W-:-:S04]  /*5400*/  IMAD.MOV.U32 R19, RZ, RZ, R24 ;  /* 0x000000ffff137224 */ /* 0x000fc800078e0018 */
[----:B------:R-:W-:-:S04]  /*5410*/  F2FP.PACK_AB R0, RZ, R0 ;  /* 0x00000000ff00723e */ /* 0x000fc800000000ff */
[----:B------:R-:W-:-:S05]  /*5420*/  PRMT R0, R0, 0x5410, RZ ;  /* 0x0000541000007816 */ /* 0x000fca00000000ff */
[----:B------:R0:W-:Y:S01]  /*5430*/  STG.E [R2.64], R0 ;  /* 0x0000000002007986 */ /* 0x0001e2000c101924 */
[----:B------:R-:W-:Y:S05]  /*5440*/  BRA `(.L_x_4900) ;  /* 0x00000c5000007947 */ /* 0x000fea0003800000 */
.L_x_4910:
[----:B------:R-:W-:Y:S01]  /*5450*/  HADD2.F32 R4, -RZ, R0.H0_H0 ;  /* 0x20000000ff047230 */ /* 0x000fe20000004100 */
[----:B------:R-:W-:-:S04]  /*5460*/  IMAD.MOV.U32 R19, RZ, RZ, R24 ;  /* 0x000000ffff137224 */ /* 0x000fc800078e0018 */
[----:B------:R-:W-:-:S06]  /*5470*/  FMUL.FTZ R4, R4, 1 ;  /* 0x3f80000004047820 */ /* 0x000fcc0000410000 */
[----:B------:R-:W0:Y:S02]  /*5480*/  F2F.F64.F32 R4, R4 ;  /* 0x0000000400047310 */ /* 0x000e240000201800 */
[----:B0-----:R0:W-:Y:S01]  /*5490*/  STG.E.64 [R2.64], R4 ;  /* 0x0000000402007986 */ /* 0x0011e2000c101b24 */
[----:B------:R-:W-:Y:S05]  /*54a0*/  BRA `(.L_x_4900) ;  /* 0x00000bf000007947 */ /* 0x000fea0003800000 */
.L_x_4901:
        /* <DEDUP_REMOVED lines=14> */
.L_x_4914:
[----:B------:R-:W-:Y:S01]  /*5590*/  HADD2.F32 R0, -RZ, R0.H0_H0 ;  /* 0x20000000ff007230 */ /* 0x000fe20000004100 */
[----:B------:R-:W-:Y:S01]  /*55a0*/  CS2R R6, SRZ ;  /* 0x0000000000067805 */ /* 0x000fe2000001ff00 */
[----:B------:R-:W-:-:S03]  /*55b0*/  IMAD.MOV.U32 R19, RZ, RZ, R24 ;  /* 0x000000ffff137224 */ /* 0x000fc600078e0018 */
[----:B------:R-:W-:-:S04]  /*55c0*/  FMUL.FTZ R0, R0, 1 ;  /* 0x3f80000000007820 */ /* 0x000fc80000410000 */
[----:B------:R-:W0:Y:S02]  /*55d0*/  F2F.F64.F32 R4, R0 ;  /* 0x0000000000047310 */ /* 0x000e240000201800 */
[----:B0-----:R0:W-:Y:S01]  /*55e0*/  STG.E.128 [R2.64], R4 ;  /* 0x0000000402007986 */ /* 0x0011e2000c101d24 */
[----:B------:R-:W-:Y:S05]  /*55f0*/  BRA `(.L_x_4900) ;  /* 0x00000aa000007947 */ /* 0x000fea0003800000 */
.L_x_4913:
        /* <DEDUP_REMOVED lines=21> */
.L_x_4918:
[----:B------:R-:W-:Y:S05]  /*5750*/  BSYNC B0 ;  /* 0x0000000000007941 */ /* 0x000fea0003800000 */
.L_x_4917:
[----:B------:R-:W-:Y:S01]  /*5760*/  LOP3.LUT R5, R0, R5, RZ, 0xfc, !PT ;  /* 0x0000000500057212 */ /* 0x000fe200078efcff */
[----:B------:R-:W-:-:S04]  /*5770*/  IMAD.MOV.U32 R19, RZ, RZ, R24 ;  /* 0x000000ffff137224 */ /* 0x000fc800078e0018 */
[----:B------:R0:W-:Y:S01]  /*5780*/  STG.E.U8 [R2.64], R5 ;  /* 0x0000000502007986 */ /* 0x0001e2000c101124 */
[----:B------:R-:W-:Y:S05]  /*5790*/  BRA `(.L_x_4900) ;  /* 0x0000090000007947 */ /* 0x000fea0003800000 */
.L_x_4916:
        /* <DEDUP_REMOVED lines=13> */
.L_x_4920:
[----:B------:R-:W-:Y:S01]  /*5870*/  IMAD.MOV.U32 R0, RZ, RZ, 0x7f ;  /* 0x0000007fff007424 */ /* 0x000fe200078e00ff */
[----:B------:R-:W-:-:S04]  /*5880*/  ISETP.GT.U32.AND P0, PT, R4, 0x7f800000, PT ;  /* 0x7f8000000400780c */ /* 0x000fc80003f04070 */
[----:B------:R-:W-:-:S04]  /*5890*/  SEL R0, R0, 0x7c, P0 ;  /* 0x0000007c00007807 */ /* 0x000fc80000000000 */
.L_x_4921:
[----:B------:R-:W-:Y:S05]  /*58a0*/  BSYNC B0 ;  /* 0x0000000000007941 */ /* 0x000fea0003800000 */
.L_x_4919:
[----:B------:R-:W-:Y:S01]  /*58b0*/  LOP3.LUT R4, R5, 0x80000000, RZ, 0xc0, !PT ;  /* 0x8000000005047812 */ /* 0x000fe200078ec0ff */
[----:B------:R-:W-:-:S03]  /*58c0*/  IMAD.MOV.U32 R19, RZ, RZ, R24 ;  /* 0x000000ffff137224 */ /* 0x000fc600078e0018 */
[----:B------:R-:W-:-:S04]  /*58d0*/  SHF.R.U32.HI R5, RZ, 0x18, R4 ;  /* 0x00000018ff057819 */ /* 0x000fc80000011604 */
[----:B------:R-:W-:-:S05]  /*58e0*/  LOP3.LUT R5, R0, R5, RZ, 0xfc, !PT ;  /* 0x0000000500057212 */ /* 0x000fca00078efcff */
[----:B------:R0:W-:Y:S01]  /*58f0*/  STG.E.U8 [R2.64], R5 ;  /* 0x0000000502007986 */ /* 0x0001e2000c101124 */
[----:B------:R-:W-:Y:S05]  /*5900*/  BRA `(.L_x_4900) ;  /* 0x0000079000007947 */ /* 0x000fea0003800000 */
.L_x_4915:
[----:B------:R-:W-:Y:S01]  /*5910*/  HADD2.F32 R0, -RZ, R0.H0_H0 ;  /* 0x20000000ff007230 */ /* 0x000fe20000004100 */
[----:B------:R-:W-:-:S04]  /*5920*/  IMAD.MOV.U32 R19, RZ, RZ, R24 ;  /* 0x000000ffff137224 */ /* 0x000fc800078e0018 */
[----:B------:R-:W-:-:S05]  /*5930*/  F2FP.BF16.PACK_AB R0, RZ, R0 ;  /* 0x00000000ff00723e */ /* 0x000fca00000010ff */
[----:B------:R0:W-:Y:S01]  /*5940*/  STG.E.U16 [R2.64], R0 ;  /* 0x0000000002007986 */ /* 0x0001e2000c101524 */
[----:B------:R-:W-:Y:S05]  /*5950*/  BRA `(.L_x_4900) ;  /* 0x0000074000007947 */ /* 0x000fea0003800000 */
.L_x_4912:
        /* <DEDUP_REMOVED lines=13> */
.L_x_4924:
        /* <DEDUP_REMOVED lines=17> */
.L_x_4927:
[----:B------:R-:W-:-:S04]  /*5b40*/  LOP3.LUT R0, R7, 0x80000000, RZ, 0xc0, !PT ;  /* 0x8000000007007812 */ /* 0x000fc800078ec0ff */
[----:B------:R-:W-:-:S04]  /*5b50*/  SHF.R.U32.HI R5, RZ, 0x18, R0 ;  /* 0x00000018ff057819 */ /* 0x000fc80000011600 */
[----:B------:R-:W-:-:S04]  /*5b60*/  LOP3.LUT R4, R4, R5, RZ, 0xfc, !PT ;  /* 0x0000000504047212 */ /* 0x000fc800078efcff */
[----:B------:R-:W-:Y:S02]  /*5b70*/  PRMT R0, R4, 0x7610, R0 ;  /* 0x0000761004007816 */ /* 0x000fe40000000000 */
.L_x_4926:
[----:B------:R-:W-:Y:S05]  /*5b80*/  BSYNC B0 ;  /* 0x0000000000007941 */ /* 0x000fea0003800000 */
.L_x_4925:
[----:B------:R0:W-:Y:S01]  /*5b90*/  STG.E.U8 [R2.64], R0 ;  /* 0x0000000002007986 */ /* 0x0001e2000c101124 */
[----:B------:R-:W-:Y:S01]  /*5ba0*/  IMAD.MOV.U32 R19, RZ, RZ, R24 ;  /* 0x000000ffff137224 */ /* 0x000fe200078e0018 */
[----:B------:R-:W-:Y:S05]  /*5bb0*/  BRA `(.L_x_4900) ;  /* 0x000004e000007947 */ /* 0x000fea0003800000 */
.L_x_4923:
        /* <DEDUP_REMOVED lines=17> */
.L_x_4930:
[----:B------:R-:W-:-:S04]  /*5cd0*/  LOP3.LUT R0, R7, 0x80000000, RZ, 0xc0, !PT ;  /* 0x8000000007007812 */ /* 0x000fc800078ec0ff */
[----:B------:R-:W-:-:S04]  /*5ce0*/  SHF.R.U32.HI R5, RZ, 0x18, R0 ;  /* 0x00000018ff057819 */ /* 0x000fc80000011600 */
[----:B------:R-:W-:-:S04]  /*5cf0*/  LOP3.LUT R4, R4, R5, RZ, 0xfc, !PT ;  /* 0x0000000504047212 */ /* 0x000fc800078efcff */
[----:B------:R-:W-:Y:S02]  /*5d00*/  PRMT R0, R4, 0x7610, R0 ;  /* 0x0000761004007816 */ /* 0x000fe40000000000 */
.L_x_4929:
[----:B------:R-:W-:Y:S05]  /*5d10*/  BSYNC B0 ;  /* 0x0000000000007941 */ /* 0x000fea0003800000 */
.L_x_4928:
[----:B------:R0:W-:Y:S01]  /*5d20*/  STG.E.U8 [R2.64], R0 ;  /* 0x0000000002007986 */ /* 0x0001e2000c101124 */
[----:B------:R-:W-:Y:S01]  /*5d30*/  IMAD.MOV.U32 R19, RZ, RZ, R24 ;  /* 0x000000ffff137224 */ /* 0x000fe200078e0018 */
[----:B------:R-:W-:Y:S05]  /*5d40*/  BRA `(.L_x_4900) ;  /* 0x0000035000007947 */ /* 0x000fea0003800000 */
.L_x_4922:
        /* <DEDUP_REMOVED lines=23> */
.L_x_4905:
        /* <DEDUP_REMOVED lines=21> */
.L_x_4932:
[----:B------:R-:W-:Y:S01]  /*6010*/  HADD2.F32 R4, -RZ, R0.H0_H0 ;  /* 0x20000000ff047230 */ /* 0x000fe20000004100 */
[----:B------:R-:W-:-:S05]  /*6020*/  IMAD.MOV.U32 R19, RZ, RZ, R24 ;  /* 0x000000ffff137224 */ /* 0x000fca00078e0018 */
[----:B------:R-:W0:Y:S02]  /*6030*/  F2I.U64.TRUNC R4, R4 ;  /* 0x0000000400047311 */ /* 0x000e24000020d800 */
[----:B0-----:R0:W-:Y:S01]  /*6040*/  STG.E.64 [R2.64], R4 ;  /* 0x0000000402007986 */ /* 0x0011e2000c101b24 */
[----:B------:R-:W-:Y:S05]  /*6050*/  BRA `(.L_x_4900) ;  /* 0x0000004000007947 */ /* 0x000fea0003800000 */
.L_x_4931:
[----:B------:R-:W-:Y:S01]  /*6060*/  HADD2.F32 R0, -RZ, R0.H0_H0 ;  /* 0x20000000ff007230 */ /* 0x000fe20000004100 */
[----:B------:R-:W-:-:S03]  /*6070*/  IMAD.MOV.U32 R19, RZ, RZ, R24 ;  /* 0x000000ffff137224 */ /* 0x000fc600078e0018 */
[----:B------:R-:W0:Y:S02]  /*6080*/  F2I.FTZ.U32.TRUNC.NTZ R5, R0 ;  /* 0x0000000000057305 */ /* 0x000e24000021f000 */
[----:B0-----:R0:W-:Y:S02]  /*6090*/  STG.E [R2.64], R5 ;  /* 0x0000000502007986 */ /* 0x0011e4000c101924 */
.L_x_4900:
[----:B------:R-:W-:Y:S05]  /*60a0*/  BSYNC B6 ;  /* 0x0000000000067941 */ /* 0x000fea0003800000 */
.L_x_4899:
        /* <DEDUP_REMOVED lines=23> */
.L_x_4938:
[----:B------:R-:W-:-:S06]  /*6220*/  HADD2.F32 R5, -RZ, R26.H0_H0 ;  /* 0x2000001aff057230 */ /* 0x000fcc0000004100 */
[----:B------:R-:W0:Y:S02]  /*6230*/  F2I.S64.TRUNC R4, R5 ;  /* 0x0000000500047311 */ /* 0x000e24000020d900 */
[----:B0-----:R0:W-:Y:S01]  /*6240*/  STG.E.U8 [R2.64], R4 ;  /* 0x0000000402007986 */ /* 0x0011e2000c101124 */
[----:B------:R-:W-:Y:S05]  /*6250*/  BRA `(.L_x_4940) ;  /* 0x00000e4000007947 */ /* 0x000fea0003800000 */
.L_x_4937:
        /* <DEDUP_REMOVED lines=10> */
.L_x_4942:
[----:B------:R-:W-:-:S04]  /*6300*/  HADD2.F32 R26, -RZ, R26.H0_H0 ;  /* 0x2000001aff1a7230 */ /* 0x000fc80000004100 */
[----:B------:R-:W0:Y:S02]  /*6310*/  F2I.FTZ.TRUNC.NTZ R5, R26 ;  /* 0x0000001a00057305 */ /* 0x000e24000021f100 */
[----:B0-----:R0:W-:Y:S01]  /*6320*/  STG.E [R2.64], R5 ;  /* 0x0000000502007986 */ /* 0x0011e2000c101924 */
[----:B------:R-:W-:Y:S05]  /*6330*/  BRA `(.L_x_4940) ;  /* 0x00000d6000007947 */ /* 0x000fea0003800000 */
.L_x_4941:
[----:B------:R-:W-:-:S04]  /*6340*/  HADD2.F32 R26, -RZ, R26.H0_H0 ;  /* 0x2000001aff1a7230 */ /* 0x000fc80000004100 */
[----:B------:R-:W0:Y:S02]  /*6350*/  F2I.FTZ.TRUNC.NTZ R5, R26 ;  /* 0x0000001a00057305 */ /* 0x000e24000021f100 */
[----:B0-----:R0:W-:Y:S01]  /*6360*/  STG.E.U16 [R2.64], R5 ;  /* 0x0000000502007986 */ /* 0x0011e2000c101524 */
[----:B------:R-:W-:Y:S05]  /*6370*/  BRA `(.L_x_4940) ;  /* 0x00000d2000007947 */ /* 0x000fea0003800000 */
.L_x_4936:
        /* <DEDUP_REMOVED lines=9> */
.L_x_4944:
[----:B------:R0:W-:Y:S01]  /*6410*/  STG.E.U16 [R2.64], R26 ;  /* 0x0000001a02007986 */ /* 0x0001e2000c101524 */
[----:B------:R-:W-:Y:S05]  /*6420*/  BRA `(.L_x_4940) ;  /* 0x00000c7000007947 */ /* 0x000fea0003800000 */
.L_x_4943:
        /* <DEDUP_REMOVED lines=10> */
.L_x_4946:
[----:B------:R-:W-:-:S05]  /*64d0*/  HADD2.F32 R0, -RZ, R26.H0_H0 ;  /* 0x2000001aff007230 */ /* 0x000fca0000004100 */
[----:B------:R-:W-:-:S04]  /*64e0*/  F2FP.PACK_AB R0, RZ, R0 ;  /* 0x00000000ff00723e */ /* 0x000fc800000000ff */
[----:B------:R-:W-:-:S05]  /*64f0*/  PRMT R0, R0, 0x5410, RZ ;  /* 0x0000541000007816 */ /* 0x000fca00000000ff */
[----:B------:R0:W-:Y:S01]  /*6500*/  STG.E [R2.64], R0 ;  /* 0x0000000002007986 */ /* 0x0001e2000c101924 */
[----:B------:R-:W-:Y:S05]  /*6510*/  BRA `(.L_x_4940) ;  /* 0x00000b8000007947 */ /* 0x000fea0003800000 */
.L_x_4945:
[----:B------:R-:W-:-:S05]  /*6520*/  HADD2.F32 R4, -RZ, R26.H0_H0 ;  /* 0x2000001aff047230 */ /* 0x000fca0000004100 */
[----:B------:R-:W-:-:S06]  /*6530*/  FMUL.FTZ R4, R4, 1 ;  /* 0x3f80000004047820 */ /* 0x000fcc0000410000 */
[----:B------:R-:W0:Y:S02]  /*6540*/  F2F.F64.F32 R4, R4 ;  /* 0x0000000400047310 */ /* 0x000e240000201800 */
[----:B0-----:R0:W-:Y:S01]  /*6550*/  STG.E.64 [R2.64], R4 ;  /* 0x0000000402007986 */ /* 0x0011e2000c101b24 */
[----:B------:R-:W-:Y:S05]  /*6560*/  BRA `(.L_x_4940) ;  /* 0x00000b3000007947 */ /* 0x000fea0003800000 */
.L_x_4935:
        /* <DEDUP_REMOVED lines=13> */
.L_x_4949:
[----:B------:R-:W-:Y:S01]  /*6640*/  HADD2.F32 R26, -RZ, R26.H0_H0 ;  /* 0x2000001aff1a7230 */ /* 0x000fe20000004100 */
[----:B------:R-:W-:-:S04]  /*6650*/  CS2R R6, SRZ ;  /* 0x0000000000067805 */ /* 0x000fc8000001ff00 */
[----:B------:R-:W-:-:S06]  /*6660*/  FMUL.FTZ R4, R26, 1 ;  /* 0x3f8000001a047820 */ /* 0x000fcc0000410000 */
[----:B------:R-:W0:Y:S02]  /*6670*/  F2F.F64.F32 R4, R4 ;  /* 0x0000000400047310 */ /* 0x000e240000201800 */
[----:B0-----:R0:W-:Y:S01]  /*6680*/  STG.E.128 [R2.64], R4 ;  /* 0x0000000402007986 */ /* 0x0011e2000c101d24 */
[----:B------:R-:W-:Y:S05]  /*6690*/  BRA `(.L_x_4940) ;  /* 0x00000a0000007947 */ /* 0x000fea0003800000 */
.L_x_4948:
        /* <DEDUP_REMOVED lines=21> */
.L_x_4953:
[----:B------:R-:W-:Y:S05]  /*67f0*/  BSYNC B0 ;  /* 0x0000000000007941 */ /* 0x000fea0003800000 */
.L_x_4952:
[----:B------:R-:W-:-:S05]  /*6800*/  LOP3.LUT R5, R0, R5, RZ, 0xfc, !PT ;  /* 0x0000000500057212 */ /* 0x000fca00078efcff */
[----:B------:R0:W-:Y:S01]  /*6810*/  STG.E.U8 [R2.64], R5 ;  /* 0x0000000502007986 */ /* 0x0001e2000c101124 */
[----:B------:R-:W-:Y:S05]  /*6820*/  BRA `(.L_x_4940) ;  /* 0x0000087000007947 */ /* 0x000fea0003800000 */
.L_x_4951:
        /* <DEDUP_REMOVED lines=13> */
.L_x_4955:
[----:B------:R-:W-:Y:S01]  /*6900*/  IMAD.MOV.U32 R0, RZ, RZ, 0x7f ;  /* 0x0000007fff007424 */ /* 0x000fe200078e00ff */
[----:B------:R-:W-:-:S04]  /*6910*/  ISETP.GT.U32.AND P0, PT, R4, 0x7f800000, PT ;  /* 0x7f8000000400780c */ /* 0x000fc80003f04070 */
[----:B------:R-:W-:-:S04]  /*6920*/  SEL R0, R0, 0x7c, P0 ;  /* 0x0000007c00007807 */ /* 0x000fc80000000000 */
.L_x_4956:
[----:B------:R-:W-:Y:S05]  /*6930*/  BSYNC B0 ;  /* 0x0000000000007941 */ /* 0x000fea0003800000 */
.L_x_4954:
[----:B------:R-:W-:-:S04]  /*6940*/  LOP3.LUT R4, R5, 0x80000000, RZ, 0xc0, !PT ;  /* 0x8000000005047812 */ /* 0x000fc800078ec0ff */
[----:B------:R-:W-:-:S04]  /*6950*/  SHF.R.U32.HI R5, RZ, 0x18, R4 ;  /* 0x00000018ff057819 */ /* 0x000fc80000011604 */
[----:B------:R-:W-:-:S05]  /*6960*/  LOP3.LUT R5, R0, R5, RZ, 0xfc, !PT ;  /* 0x0000000500057212 */ /* 0x000fca00078efcff */
[----:B------:R0:W-:Y:S01]  /*6970*/  STG.E.U8 [R2.64], R5 ;  /* 0x0000000502007986 */ /* 0x0001e2000c101124 */
[----:B------:R-:W-:Y:S05]  /*6980*/  BRA `(.L_x_4940) ;  /* 0x0000071000007947 */ /* 0x000fea0003800000 */
.L_x_4950:
[----:B------:R-:W-:-:S05]  /*6990*/  HADD2.F32 R0, -RZ, R26.H0_H0 ;  /* 0x2000001aff007230 */ /* 0x000fca0000004100 */
[----:B------:R-:W-:-:S05]  /*69a0*/  F2FP.BF16.PACK_AB R0, RZ, R0 ;  /* 0x00000000ff00723e */ /* 0x000fca00000010ff */
[----:B------:R0:W-:Y:S01]  /*69b0*/  STG.E.U16 [R2.64], R0 ;  /* 0x0000000002007986 */ /* 0x0001e2000c101524 */
[----:B------:R-:W-:Y:S05]  /*69c0*/  BRA `(.L_x_4940) ;  /* 0x000006d000007947 */ /* 0x000fea0003800000 */
.L_x_4947:
        /* <DEDUP_REMOVED lines=12> */
.L_x_4959:
        /* <DEDUP_REMOVED lines=17> */
.L_x_4962:
[----:B------:R-:W-:-:S04]  /*6ba0*/  LOP3.LUT R0, R7, 0x80000000, RZ, 0xc0, !PT ;  /* 0x8000000007007812 */ /* 0x000fc800078ec0ff */
[----:B------:R-:W-:-:S04]  /*6bb0*/  SHF.R.U32.HI R5, RZ, 0x18, R0 ;  /* 0x00000018ff057819 */ /* 0x000fc80000011600 */
[----:B------:R-:W-:-:S04]  /*6bc0*/  LOP3.LUT R4, R4, R5, RZ, 0xfc, !PT ;  /* 0x0000000504047212 */ /* 0x000fc800078efcff */
[----:B------:R-:W-:Y:S02]  /*6bd0*/  PRMT R0, R4, 0x7610, R0 ;  /* 0x0000761004007816 */ /* 0x000fe40000000000 */
.L_x_4961:
[----:B------:R-:W-:Y:S05]  /*6be0*/  BSYNC B0 ;  /* 0x0000000000007941 */ /* 0x000fea0003800000 */
.L_x_4960:
[----:B------:R0:W-:Y:S01]  /*6bf0*/  STG.E.U8 [R2.64], R0 ;  /* 0x0000000002007986 */ /* 0x0001e2000c101124 */
[----:B------:R-:W-:Y:S05]  /*6c00*/  BRA `(.L_x_4940) ;  /* 0x0000049000007947 */ /* 0x000fea0003800000 */
.L_x_4958:
        /* <DEDUP_REMOVED lines=17> */
.L_x_4965:
[----:B------:R-:W-:-:S04]  /*6d20*/  LOP3.LUT R0, R7, 0x80000000, RZ, 0xc0, !PT ;  /* 0x8000000007007812 */ /* 0x000fc800078ec0ff */
[----:B------:R-:W-:-:S04]  /*6d30*/  SHF.R.U32.HI R5, RZ, 0x18, R0 ;  /* 0x00000018ff057819 */ /* 0x000fc80000011600 */
[----:B------:R-:W-:-:S04]  /*6d40*/  LOP3.LUT R4, R4, R5, RZ, 0xfc, !PT ;  /* 0x0000000504047212 */ /* 0x000fc800078efcff */
[----:B------:R-:W-:Y:S02]  /*6d50*/  PRMT R0, R4, 0x7610, R0 ;  /* 0x0000761004007816 */ /* 0x000fe40000000000 */
.L_x_4964:
[----:B------:R-:W-:Y:S05]  /*6d60*/  BSYNC B0 ;  /* 0x0000000000007941 */ /* 0x000fea0003800000 */
.L_x_4963:
[----:B------:R0:W-:Y:S01]  /*6d70*/  STG.E.U8 [R2.64], R0 ;  /* 0x0000000002007986 */ /* 0x0001e2000c101124 */
[----:B------:R-:W-:Y:S05]  /*6d80*/  BRA `(.L_x_4940) ;  /* 0x0000031000007947 */ /* 0x000fea0003800000 */
.L_x_4957:
        /* <DEDUP_REMOVED lines=22> */
.L_x_4939:
        /* <DEDUP_REMOVED lines=20> */
.L_x_4967:
[----:B------:R-:W-:-:S06]  /*7030*/  HADD2.F32 R4, -RZ, R26.H0_H0 ;  /* 0x2000001aff047230 */ /* 0x000fcc0000004100 */
[----:B------:R-:W0:Y:S02]  /*7040*/  F2I.U64.TRUNC R4, R4 ;  /* 0x0000000400047311 */ /* 0x000e24000020d800 */
[----:B0-----:R0:W-:Y:S01]  /*7050*/  STG.E.64 [R2.64], R4 ;  /* 0x0000000402007986 */ /* 0x0011e2000c101b24 */
[----:B------:R-:W-:Y:S05]  /*7060*/  BRA `(.L_x_4940) ;  /* 0x0000003000007947 */ /* 0x000fea0003800000 */
.L_x_4966:
[----:B------:R-:W-:-:S04]  /*7070*/  HADD2.F32 R26, -RZ, R26.H0_H0 ;  /* 0x2000001aff1a7230 */ /* 0x000fc80000004100 */
[----:B------:R-:W0:Y:S02]  /*7080*/  F2I.FTZ.U32.TRUNC.NTZ R5, R26 ;  /* 0x0000001a00057305 */ /* 0x000e24000021f000 */
[----:B0-----:R0:W-:Y:S02]  /*7090*/  STG.E [R2.64], R5 ;  /* 0x0000000502007986 */ /* 0x0011e4000c101924 */
.L_x_4940:
        /* <DEDUP_REMOVED lines=23> */
.L_x_4971:
[----:B------:R-:W-:-:S06]  /*7210*/  HADD2.F32 R5, -RZ, R22.H0_H0 ;  /* 0x20000016ff057230 */ /* 0x000fcc0000004100 */
[----:B------:R-:W0:Y:S02]  /*7220*/  F2I.S64.TRUNC R4, R5 ;  /* 0x0000000500047311 */ /* 0x000e24000020d900 */
[----:B0-----:R0:W-:Y:S01]  /*7230*/  STG.E.U8 [R2.64], R4 ;  /* 0x0000000402007986 */ /* 0x0011e2000c101124 */
[----:B------:R-:W-:Y:S05]  /*7240*/  BRA `(.L_x_4973) ;  /* 0x00000e4000007947 */ /* 0x000fea0003800000 */
.L_x_4970:
        /* <DEDUP_REMOVED lines=10> */
.L_x_4975:
[----:B------:R-:W-:-:S04]  /*72f0*/  HADD2.F32 R22, -RZ, R22.H0_H0 ;  /* 0x20000016ff167230 */ /* 0x000fc80000004100 */
[----:B------:R-:W0:Y:S02]  /*7300*/  F2I.FTZ.TRUNC.NTZ R5, R22 ;  /* 0x0000001600057305 */ /* 0x000e24000021f100 */
[----:B0-----:R0:W-:Y:S01]  /*7310*/  STG.E [R2.64], R5 ;  /* 0x0000000502007986 */ /* 0x0011e2000c101924 */
[----:B------:R-:W-:Y:S05]  /*7320*/  BRA `(.L_x_4973) ;  /* 0x00000d6000007947 */ /* 0x000fea0003800000 */
.L_x_4974:
[----:B------:R-:W-:-:S04]  /*7330*/  HADD2.F32 R22, -RZ, R22.H0_H0 ;  /* 0x20000016ff167230 */ /* 0x000fc80000004100 */
[----:B------:R-:W0:Y:S02]  /*7340*/  F2I.FTZ.TRUNC.NTZ R5, R22 ;  /* 0x0000001600057305 */ /* 0x000e24000021f100 */
[----:B0-----:R0:W-:Y:S01]  /*7350*/  STG.E.U16 [R2.64], R5 ;  /* 0x0000000502007986 */ /* 0x0011e2000c101524 */
[----:B------:R-:W-:Y:S05]  /*7360*/  BRA `(.L_x_4973) ;  /* 0x00000d2000007947 */ /* 0x000fea0003800000 */
.L_x_4969:
        /* <DEDUP_REMOVED lines=9> */
.L_x_4977:
[----:B------:R0:W-:Y:S01]  /*7400*/  STG.E.U16 [R2.64], R22 ;  /* 0x0000001602007986 */ /* 0x0001e2000c101524 */
[----:B------:R-:W-:Y:S05]  /*7410*/  BRA `(.L_x_4973) ;  /* 0x00000c7000007947 */ /* 0x000fea0003800000 */
.L_x_4976:
        /* <DEDUP_REMOVED lines=10> */
.L_x_4979:
[----:B------:R-:W-:-:S05]  /*74c0*/  HADD2.F32 R0, -RZ, R22.H0_H0 ;  /* 0x20000016ff007230 */ /* 0x000fca0000004100 */
[----:B------:R-:W-:-:S04]  /*74d0*/  F2FP.PACK_AB R0, RZ, R0 ;  /* 0x00000000ff00723e */ /* 0x000fc800000000ff */
[----:B------:R-:W-:-:S05]  /*74e0*/  PRMT R0, R0, 0x5410, RZ ;  /* 0x0000541000007816 */ /* 0x000fca00000000ff */
[----:B------:R0:W-:Y:S01]  /*74f0*/  STG.E [R2.64], R0 ;  /* 0x0000000002007986 */ /* 0x0001e2000c101924 */
[----:B------:R-:W-:Y:S05]  /*7500*/  BRA `(.L_x_4973) ;  /* 0x00000b8000007947 */ /* 0x000fea0003800000 */
.L_x_4978:
[----:B------:R-:W-:-:S05]  /*7510*/  HADD2.F32 R4, -RZ, R22.H0_H0 ;  /* 0x20000016ff047230 */ /* 0x000fca0000004100 */
[----:B------:R-:W-:-:S06]  /*7520*/  FMUL.FTZ R4, R4, 1 ;  /* 0x3f80000004047820 */ /* 0x000fcc0000410000 */
[----:B------:R-:W0:Y:S02]  /*7530*/  F2F.F64.F32 R4, R4 ;  /* 0x0000000400047310 */ /* 0x000e240000201800 */
[----:B0-----:R0:W-:Y:S01]  /*7540*/  STG.E.64 [R2.64], R4 ;  /* 0x0000000402007986 */ /* 0x0011e2000c101b24 */
[----:B------:R-:W-:Y:S05]  /*7550*/  BRA `(.L_x_4973) ;  /* 0x00000b3000007947 */ /* 0x000fea0003800000 */
.L_x_4968:
        /* <DEDUP_REMOVED lines=13> */
.L_x_4982:
[----:B------:R-:W-:Y:S01]  /*7630*/  HADD2.F32 R22, -RZ, R22.H0_H0 ;  /* 0x20000016ff167230 */ /* 0x000fe20000004100 */
[----:B------:R-:W-:-:S04]  /*7640*/  CS2R R6, SRZ ;  /* 0x0000000000067805 */ /* 0x000fc8000001ff00 */
[----:B------:R-:W-:-:S06]  /*7650*/  FMUL.FTZ R4, R22, 1 ;  /* 0x3f80000016047820 */ /* 0x000fcc0000410000 */
[----:B------:R-:W0:Y:S02]  /*7660*/  F2F.F64.F32 R4, R4 ;  /* 0x0000000400047310 */ /* 0x000e240000201800 */
[----:B0-----:R0:W-:Y:S01]  /*7670*/  STG.E.128 [R2.64], R4 ;  /* 0x0000000402007986 */ /* 0x0011e2000c101d24 */
[----:B------:R-:W-:Y:S05]  /*7680*/  BRA `(.L_x_4973) ;  /* 0x00000a0000007947 */ /* 0x000fea0003800000 */
.L_x_4981:
        /* <DEDUP_REMOVED lines=21> */
.L_x_4986:
[----:B------:R-:W-:Y:S05]  /*77e0*/  BSYNC B0 ;  /* 0x0000000000007941 */ /* 0x000fea0003800000 */
.L_x_4985:
[----:B------:R-:W-:-:S05]  /*77f0*/  LOP3.LUT R5, R0, R5, RZ, 0xfc, !PT ;  /* 0x0000000500057212 */ /* 0x000fca00078efcff */
[----:B------:R0:W-:Y:S01]  /*7800*/  STG.E.U8 [R2.64], R5 ;  /* 0x0000000502007986 */ /* 0x0001e2000c101124 */
[----:B------:R-:W-:Y:S05]  /*7810*/  BRA `(.L_x_4973) ;  /* 0x0000087000007947 */ /* 0x000fea0003800000 */
.L_x_4984:
        /* <DEDUP_REMOVED lines=13> */
.L_x_4988:
[----:B------:R-:W-:Y:S01]  /*78f0*/  IMAD.MOV.U32 R0, RZ, RZ, 0x7f ;  /* 0x0000007fff007424 */ /* 0x000fe200078e00ff */
[----:B------:R-:W-:-:S04]  /*7900*/  ISETP.GT.U32.AND P0, PT, R4, 0x7f800000, PT ;  /* 0x7f8000000400780c */ /* 0x000fc80003f04070 */
[----:B------:R-:W-:-:S04]  /*7910*/  SEL R0, R0, 0x7c, P0 ;  /* 0x0000007c00007807 */ /* 0x000fc80000000000 */
.L_x_4989:
[----:B------:R-:W-:Y:S05]  /*7920*/  BSYNC B0 ;  /* 0x0000000000007941 */ /* 0x000fea0003800000 */
.L_x_4987:
[----:B------:R-:W-:-:S04]  /*7930*/  LOP3.LUT R4, R5, 0x80000000, RZ, 0xc0, !PT ;  /* 0x8000000005047812 */ /* 0x000fc800078ec0ff */
[----:B------:R-:W-:-:S04]  /*7940*/  SHF.R.U32.HI R5, RZ, 0x18, R4 ;  /* 0x00000018ff057819 */ /* 0x000fc80000011604 */
[----:B------:R-:W-:-:S05]  /*7950*/  LOP3.LUT R5, R0, R5, RZ, 0xfc, !PT ;  /* 0x0000000500057212 */ /* 0x000fca00078efcff */
[----:B------:R0:W-:Y:S01]  /*7960*/  STG.E.U8 [R2.64], R5 ;  /* 0x0000000502007986 */ /* 0x0001e2000c101124 */
[----:B------:R-:W-:Y:S05]  /*7970*/  BRA `(.L_x_4973) ;  /* 0x0000071000007947 */ /* 0x000fea0003800000 */
.L_x_4983:
[----:B------:R-:W-:-:S05]  /*7980*/  HADD2.F32 R0, -RZ, R22.H0_H0 ;  /* 0x20000016ff007230 */ /* 0x000fca0000004100 */
[----:B------:R-:W-:-:S05]  /*7990*/  F2FP.BF16.PACK_AB R0, RZ, R0 ;  /* 0x00000000ff00723e */ /* 0x000fca00000010ff */
[----:B------:R0:W-:Y:S01]  /*79a0*/  STG.E.U16 [R2.64], R0 ;  /* 0x0000000002007986 */ /* 0x0001e2000c101524 */
[----:B------:R-:W-:Y:S05]  /*79b0*/  BRA `(.L_x_4973) ;  /* 0x000006d000007947 */ /* 0x000fea0003800000 */
.L_x_4980:
        /* <DEDUP_REMOVED lines=12> */
.L_x_4992:
        /* <DEDUP_REMOVED lines=17> */
.L_x_4995:
[----:B------:R-:W-:-:S04]  /*7b90*/  LOP3.LUT R0, R7, 0x80000000, RZ, 0xc0, !PT ;  /* 0x8000000007007812 */ /* 0x000fc800078ec0ff */
[----:B------:R-:W-:-:S04]  /*7ba0*/  SHF.R.U32.HI R5, RZ, 0x18, R0 ;  /* 0x00000018ff057819 */ /* 0x000fc80000011600 */
[----:B------:R-:W-:-:S04]  /*7bb0*/  LOP3.LUT R4, R4, R5, RZ, 0xfc, !PT ;  /* 0x0000000504047212 */ /* 0x000fc800078efcff */
[----:B------:R-:W-:Y:S02]  /*7bc0*/  PRMT R0, R4, 0x7610, R0 ;  /* 0x0000761004007816 */ /* 0x000fe40000000000 */
.L_x_4994:
[----:B------:R-:W-:Y:S05]  /*7bd0*/  BSYNC B0 ;  /* 0x0000000000007941 */ /* 0x000fea0003800000 */
.L_x_4993:
[----:B------:R0:W-:Y:S01]  /*7be0*/  STG.E.U8 [R2.64], R0 ;  /* 0x0000000002007986 */ /* 0x0001e2000c101124 */
[----:B------:R-:W-:Y:S05]  /*7bf0*/  BRA `(.L_x_4973) ;  /* 0x0000049000007947 */ /* 0x000fea0003800000 */
.L_x_4991:
        /* <DEDUP_REMOVED lines=17> */
.L_x_4998:
[----:B------:R-:W-:-:S04]  /*7d10*/  LOP3.LUT R0, R7, 0x80000000, RZ, 0xc0, !PT ;  /* 0x8000000007007812 */ /* 0x000fc800078ec0ff */
[----:B------:R-:W-:-:S04]  /*7d20*/  SHF.R.U32.HI R5, RZ, 0x18, R0 ;  /* 0x00000018ff057819 */ /* 0x000fc80000011600 */
[----:B------:R-:W-:-:S04]  /*7d30*/  LOP3.LUT R4, R4, R5, RZ, 0xfc, !PT ;  /* 0x0000000504047212 */ /* 0x000fc800078efcff */
[----:B------:R-:W-:Y:S02]  /*7d40*/  PRMT R0, R4, 0x7610, R0 ;  /* 0x0000761004007816 */ /* 0x000fe40000000000 */
.L_x_4997:
[----:B------:R-:W-:Y:S05]  /*7d50*/  BSYNC B0 ;  /* 0x0000000000007941 */ /* 0x000fea0003800000 */
.L_x_4996:
[----:B------:R0:W-:Y:S01]  /*7d60*/  STG.E.U8 [R2.64], R0 ;  /* 0x0000000002007986 */ /* 0x0001e2000c101124 */
[----:B------:R-:W-:Y:S05]  /*7d70*/  BRA `(.L_x_4973) ;  /* 0x0000031000007947 */ /* 0x000fea0003800000 */
.L_x_4990:
        /* <DEDUP_REMOVED lines=22> */
.L_x_4972:
        /* <DEDUP_REMOVED lines=20> */
.L_x_5000:
[----:B------:R-:W-:-:S06]  /*8020*/  HADD2.F32 R4, -RZ, R22.H0_H0 ;  /* 0x20000016ff047230 */ /* 0x000fcc0000004100 */
[----:B------:R-:W0:Y:S02]  /*8030*/  F2I.U64.TRUNC R4, R4 ;  /* 0x0000000400047311 */ /* 0x000e24000020d800 */
[----:B0-----:R0:W-:Y:S01]  /*8040*/  STG.E.64 [R2.64], R4 ;  /* 0x0000000402007986 */ /* 0x0011e2000c101b24 */
[----:B------:R-:W-:Y:S05]  /*8050*/  BRA `(.L_x_4973) ;  /* 0x0000003000007947 */ /* 0x000fea0003800000 */
.L_x_4999:
[----:B------:R-:W-:-:S04]  /*8060*/  HADD2.F32 R22, -RZ, R22.H0_H0 ;  /* 0x20000016ff167230 */ /* 0x000fc80000004100 */
[----:B------:R-:W0:Y:S02]  /*8070*/  F2I.FTZ.U32.TRUNC.NTZ R5, R22 ;  /* 0x0000001600057305 */ /* 0x000e24000021f000 */
[----:B0-----:R0:W-:Y:S02]  /*8080*/  STG.E [R2.64], R5 ;  /* 0x0000000502007986 */ /* 0x0011e4000c101924 */
.L_x_4973:
[----:B------:R-:W-:Y:S02]  /*8090*/  IADD3 R19, R19, 0x80, RZ ;  /* 0x0000008013137810 */ /* 0x000fe40007ffe0ff */
.L_x_4934:
[----:B------:R-:W-:Y:S05]  /*80a0*/  BSYNC B6 ;  /* 0x0000000000067941 */ /* 0x000fea0003800000 */
.L_x_4933:
        /* <DEDUP_REMOVED lines=21> */
.L_x_5004:
[----:B------:R-:W-:-:S06]  /*8200*/  HADD2.F32 R5, -RZ, R23.H0_H0 ;  /* 0x20000017ff057230 */ /* 0x000fcc0000004100 */
[----:B------:R-:W0:Y:S02]  /*8210*/  F2I.S64.TRUNC R4, R5 ;  /* 0x0000000500047311 */ /* 0x000e24000020d900 */
[----:B0-----:R-:W-:Y:S01]  /*8220*/  STG.E.U8 [R2.64], R4 ;  /* 0x0000000402007986 */ /* 0x001fe2000c101124 */
[----:B------:R-:W-:Y:S05]  /*8230*/  EXIT ;  /* 0x000000000000794d */ /* 0x000fea0003800000 */
.L_x_5003:
        /* <DEDUP_REMOVED lines=10> */
.L_x_5007:
[----:B------:R-:W-:-:S06]  /*82e0*/  HADD2.F32 R23, -RZ, R23.H0_H0 ;  /* 0x20000017ff177230 */ /* 0x000fcc0000004100 */
[----:B------:R-:W0:Y:S02]  /*82f0*/  F2I.FTZ.TRUNC.NTZ R23, R23 ;  /* 0x0000001700177305 */ /* 0x000e24000021f100 */
[----:B0-----:R-:W-:Y:S01]  /*8300*/  STG.E [R2.64], R23 ;  /* 0x0000001702007986 */ /* 0x001fe2000c101924 */
[----:B------:R-:W-:Y:S05]  /*8310*/  EXIT ;  /* 0x000000000000794d */ /* 0x000fea0003800000 */
.L_x_5006:
[----:B------:R-:W-:-:S06]  /*8320*/  HADD2.F32 R23, -RZ, R23.H0_H0 ;  /* 0x20000017ff177230 */ /* 0x000fcc0000004100 */
[----:B------:R-:W0:Y:S02]  /*8330*/  F2I.FTZ.TRUNC.NTZ R23, R23 ;  /* 0x0000001700177305 */ /* 0x000e24000021f100 */
[----:B0-----:R-:W-:Y:S01]  /*8340*/  STG.E.U16 [R2.64], R23 ;  /* 0x0000001702007986 */ /* 0x001fe2000c101524 */
[----:B------:R-:W-:Y:S05]  /*8350*/  EXIT ;  /* 0x000000000000794d */ /* 0x000fea0003800000 */
.L_x_5002:
        /* <DEDUP_REMOVED lines=9> */
.L_x_5009:
[----:B------:R-:W-:Y:S01]  /*83f0*/  STG.E.U16 [R2.64], R23 ;  /* 0x0000001702007986 */ /* 0x000fe2000c101524 */
[----:B------:R-:W-:Y:S05]  /*8400*/  EXIT ;  /* 0x000000000000794d */ /* 0x000fea0003800000 */
.L_x_5008:
        /* <DEDUP_REMOVED lines=10> */
.L_x_5011:
[----:B------:R-:W-:-:S05]  /*84b0*/  HADD2.F32 R0, -RZ, R23.H0_H0 ;  /* 0x20000017ff007230 */ /* 0x000fca0000004100 */
[----:B------:R-:W-:-:S04]  /*84c0*/  F2FP.PACK_AB R0, RZ, R0 ;  /* 0x00000000ff00723e */ /* 0x000fc800000000ff */
[----:B------:R-:W-:-:S05]  /*84d0*/  PRMT R0, R0, 0x5410, RZ ;  /* 0x0000541000007816 */ /* 0x000fca00000000ff */
[----:B------:R-:W-:Y:S01]  /*84e0*/  STG.E [R2.64], R0 ;  /* 0x0000000002007986 */ /* 0x000fe2000c101924 */
[----:B------:R-:W-:Y:S05]  /*84f0*/  EXIT ;  /* 0x000000000000794d */ /* 0x000fea0003800000 */
.L_x_5010:
[----:B------:R-:W-:-:S05]  /*8500*/  HADD2.F32 R4, -RZ, R23.H0_H0 ;  /* 0x20000017ff047230 */ /* 0x000fca0000004100 */
[----:B------:R-:W-:-:S06]  /*8510*/  FMUL.FTZ R4, R4, 1 ;  /* 0x3f80000004047820 */ /* 0x000fcc0000410000 */
[----:B------:R-:W0:Y:S02]  /*8520*/  F2F.F64.F32 R4, R4 ;  /* 0x0000000400047310 */ /* 0x000e240000201800 */
[----:B0-----:R-:W-:Y:S01]  /*8530*/  STG.E.64 [R2.64], R4 ;  /* 0x0000000402007986 */ /* 0x001fe2000c101b24 */
[----:B------:R-:W-:Y:S05]  /*8540*/  EXIT ;  /* 0x000000000000794d */ /* 0x000fea0003800000 */
.L_x_5001:
        /* <DEDUP_REMOVED lines=13> */
.L_x_5014:
[----:B------:R-:W-:Y:S01]  /*8620*/  HADD2.F32 R23, -RZ, R23.H0_H0 ;  /* 0x20000017ff177230 */ /* 0x000fe20000004100 */
[----:B------:R-:W-:-:S04]  /*8630*/  CS2R R6, SRZ ;  /* 0x0000000000067805 */ /* 0x000fc8000001ff00 */
[----:B------:R-:W-:-:S06]  /*8640*/  FMUL.FTZ R4, R23, 1 ;  /* 0x3f80000017047820 */ /* 0x000fcc0000410000 */
[----:B------:R-:W0:Y:S02]  /*8650*/  F2F.F64.F32 R4, R4 ;  /* 0x0000000400047310 */ /* 0x000e240000201800 */
[----:B0-----:R-:W-:Y:S01]  /*8660*/  STG.E.128 [R2.64], R4 ;  /* 0x0000000402007986 */ /* 0x001fe2000c101d24 */
[----:B------:R-:W-:Y:S05]  /*8670*/  EXIT ;  /* 0x000000000000794d */ /* 0x000fea0003800000 */
.L_x_5013:
        /* <DEDUP_REMOVED lines=21> */
.L_x_5018:
[----:B------:R-:W-:Y:S05]  /*87d0*/  BSYNC B0 ;  /* 0x0000000000007941 */ /* 0x000fea0003800000 */
.L_x_5017:
[----:B------:R-:W-:-:S05]  /*87e0*/  LOP3.LUT R5, R0, R5, RZ, 0xfc, !PT ;  /* 0x0000000500057212 */ /* 0x000fca00078efcff */
[----:B------:R-:W-:Y:S01]  /*87f0*/  STG.E.U8 [R2.64], R5 ;  /* 0x0000000502007986 */ /* 0x000fe2000c101124 */
[----:B------:R-:W-:Y:S05]  /*8800*/  EXIT ;  /* 0x000000000000794d */ /* 0x000fea0003800000 */
.L_x_5016:
        /* <DEDUP_REMOVED lines=13> */
.L_x_5020:
[----:B------:R-:W-:Y:S01]  /*88e0*/  IMAD.MOV.U32 R0, RZ, RZ, 0x7f ;  /* 0x0000007fff007424 */ /* 0x000fe200078e00ff */
[----:B------:R-:W-:-:S04]  /*88f0*/  ISETP.GT.U32.AND P0, PT, R4, 0x7f800000, PT ;  /* 0x7f8000000400780c */ /* 0x000fc80003f04070 */
[----:B------:R-:W-:-:S04]  /*8900*/  SEL R0, R0, 0x7c, P0 ;  /* 0x0000007c00007807 */ /* 0x000fc80000000000 */
.L_x_5021:
[----:B------:R-:W-:Y:S05]  /*8910*/  BSYNC B0 ;  /* 0x0000000000007941 */ /* 0x000fea0003800000 */
.L_x_5019:
[----:B------:R-:W-:-:S04]  /*8920*/  LOP3.LUT R4, R23, 0x80000000, RZ, 0xc0, !PT ;  /* 0x8000000017047812 */ /* 0x000fc800078ec0ff */
[----:B------:R-:W-:-:S04]  /*8930*/  SHF.R.U32.HI R5, RZ, 0x18, R4 ;  /* 0x00000018ff057819 */ /* 0x000fc80000011604 */
[----:B------:R-:W-:-:S05]  /*8940*/  LOP3.LUT R5, R0, R5, RZ, 0xfc, !PT ;  /* 0x0000000500057212 */ /* 0x000fca00078efcff */
[----:B------:R-:W-:Y:S01]  /*8950*/  STG.E.U8 [R2.64], R5 ;  /* 0x0000000502007986 */ /* 0x000fe2000c101124 */
[----:B------:R-:W-:Y:S05]  /*8960*/  EXIT ;  /* 0x000000000000794d */ /* 0x000fea0003800000 */
.L_x_5015:
[----:B------:R-:W-:-:S05]  /*8970*/  HADD2.F32 R0, -RZ, R23.H0_H0 ;  /* 0x20000017ff007230 */ /* 0x000fca0000004100 */
[----:B------:R-:W-:-:S05]  /*8980*/  F2FP.BF16.PACK_AB R0, RZ, R0 ;  /* 0x00000000ff00723e */ /* 0x000fca00000010ff */
[----:B------:R-:W-:Y:S01]  /*8990*/  STG.E.U16 [R2.64], R0 ;  /* 0x0000000002007986 */ /* 0x000fe2000c101524 */
[----:B------:R-:W-:Y:S05]  /*89a0*/  EXIT ;  /* 0x000000000000794d */ /* 0x000fea0003800000 */
.L_x_5012:
        /* <DEDUP_REMOVED lines=12> */
.L_x_5024:
        /* <DEDUP_REMOVED lines=17> */
.L_x_5027:
[----:B------:R-:W-:-:S04]  /*8b80*/  LOP3.LUT R0, R23, 0x80000000, RZ, 0xc0, !PT ;  /* 0x8000000017007812 */ /* 0x000fc800078ec0ff */
[----:B------:R-:W-:-:S04]  /*8b90*/  SHF.R.U32.HI R5, RZ, 0x18, R0 ;  /* 0x00000018ff057819 */ /* 0x000fc80000011600 */
[----:B------:R-:W-:-:S04]  /*8ba0*/  LOP3.LUT R4, R4, R5, RZ, 0xfc, !PT ;  /* 0x0000000504047212 */ /* 0x000fc800078efcff */
[----:B------:R-:W-:Y:S02]  /*8bb0*/  PRMT R0, R4, 0x7610, R0 ;  /* 0x0000761004007816 */ /* 0x000fe40000000000 */
.L_x_5026:
[----:B------:R-:W-:Y:S05]  /*8bc0*/  BSYNC B0 ;  /* 0x0000000000007941 */ /* 0x000fea0003800000 */
.L_x_5025:
[----:B------:R-:W-:Y:S01]  /*8bd0*/  STG.E.U8 [R2.64], R0 ;  /* 0x0000000002007986 */ /* 0x000fe2000c101124 */
[----:B------:R-:W-:Y:S05]  /*8be0*/  EXIT ;  /* 0x000000000000794d */ /* 0x000fea0003800000 */
.L_x_5023:
        /* <DEDUP_REMOVED lines=17> */
.L_x_5030:
[----:B------:R-:W-:-:S04]  /*8d00*/  LOP3.LUT R0, R23, 0x80000000, RZ, 0xc0, !PT ;  /* 0x8000000017007812 */ /* 0x000fc800078ec0ff */
[----:B------:R-:W-:-:S04]  /*8d10*/  SHF.R.U32.HI R5, RZ, 0x18, R0 ;  /* 0x00000018ff057819 */ /* 0x000fc80000011600 */
[----:B------:R-:W-:-:S04]  /*8d20*/  LOP3.LUT R4, R4, R5, RZ, 0xfc, !PT ;  /* 0x0000000504047212 */ /* 0x000fc800078efcff */
[----:B------:R-:W-:Y:S02]  /*8d30*/  PRMT R0, R4, 0x7610, R0 ;  /* 0x0000761004007816 */ /* 0x000fe40000000000 */
.L_x_5029:
[----:B------:R-:W-:Y:S05]  /*8d40*/  BSYNC B0 ;  /* 0x0000000000007941 */ /* 0x000fea0003800000 */
.L_x_5028:
[----:B------:R-:W-:Y:S01]  /*8d50*/  STG.E.U8 [R2.64], R0 ;  /* 0x0000000002007986 */ /* 0x000fe2000c101124 */
[----:B------:R-:W-:Y:S05]  /*8d60*/  EXIT ;  /* 0x000000000000794d */ /* 0x000fea0003800000 */
.L_x_5022:
        /* <DEDUP_REMOVED lines=22> */
.L_x_5005:
        /* <DEDUP_REMOVED lines=20> */
.L_x_5032:
[----:B------:R-:W-:-:S06]  /*9010*/  HADD2.F32 R4, -RZ, R23.H0_H0 ;  /* 0x20000017ff047230 */ /* 0x000fcc0000004100 */
[----:B------:R-:W0:Y:S02]  /*9020*/  F2I.U64.TRUNC R4, R4 ;  /* 0x0000000400047311 */ /* 0x000e24000020d800 */
[----:B0-----:R-:W-:Y:S01]  /*9030*/  STG.E.64 [R2.64], R4 ;  /* 0x0000000402007986 */ /* 0x001fe2000c101b24 */
[----:B------:R-:W-:Y:S05]  /*9040*/  EXIT ;  /* 0x000000000000794d */ /* 0x000fea0003800000 */
.L_x_5031:
[----:B------:R-:W-:-:S06]  /*9050*/  HADD2.F32 R23, -RZ, R23.H0_H0 ;  /* 0x20000017ff177230 */ /* 0x000fcc0000004100 */
[----:B------:R-:W0:Y:S02]  /*9060*/  F2I.FTZ.U32.TRUNC.NTZ R23, R23 ;  /* 0x0000001700177305 */ /* 0x000e24000021f000 */
[----:B0-----:R-:W-:Y:S01]  /*9070*/  STG.E [R2.64], R23 ;  /* 0x0000001702007986 */ /* 0x001fe2000c101924 */
[----:B------:R-:W-:Y:S05]  /*9080*/  EXIT ;  /* 0x000000000000794d */ /* 0x000fea0003800000 */
.L_x_5033:
        /* <DEDUP_REMOVED lines=15> */
.L_x_7128:


//--------------------- .text._ZN2at6native18elementwise_kernelILi128ELi4EZNS0_22gpu_kernel_impl_nocastIZZZNS0_65_GLOBAL__N__cd49fe81_27_ActivationSoftplusKernel_cu_9e10b42f_309415softplus_kernelERNS_18TensorIteratorBaseERKN3c106ScalarES9_ENKUlvE_clEvENKUlvE1_clEvEUlNS6_4HalfEE_EEvS5_RKT_EUliE_EEviT1_ --------------------------
	.section	.text._ZN2at6native18elementwise_kernelILi128ELi4EZNS0_22gpu_kernel_impl_nocastIZZZNS0_65_GLOBAL__N__cd49fe81_27_ActivationSoftplusKernel_cu_9e10b42f_309415softplus_kernelERNS_18TensorIteratorBaseERKN3c106ScalarES9_ENKUlvE_clEvENKUlvE1_clEvEUlNS6_4HalfEE_EEvS5_RKT_EUliE_EEviT1_,"ax",@progbits
	.sectioninfo	@"SHI_REGISTERS=13"
	.align	128
        .global         _ZN2at6native18elementwise_kernelILi128ELi4EZNS0_22gpu_kernel_impl_nocastIZZZNS0_65_GLOBAL__N__cd49fe81_27_ActivationSoftplusKernel_cu_9e10b42f_309415softplus_kernelERNS_18TensorIteratorBaseERKN3c106ScalarES9_ENKUlvE_clEvENKUlvE1_clEvEUlNS6_4HalfEE_EEvS5_RKT_EUliE_EEviT1_
        .type           _ZN2at6native18elementwise_kernelILi128ELi4EZNS0_22gpu_kernel_impl_nocastIZZZNS0_65_GLOBAL__N__cd49fe81_27_ActivationSoftplusKernel_cu_9e10b42f_309415softplus_kernelERNS_18TensorIteratorBaseERKN3c106ScalarES9_ENKUlvE_clEvENKUlvE1_clEvEUlNS6_4HalfEE_EEvS5_RKT_EUliE_EEviT1_,@function
        .size           _ZN2at6native18elementwise_kernelILi128ELi4EZNS0_22gpu_kernel_impl_nocastIZZZNS0_65_GLOBAL__N__cd49fe81_27_ActivationSoftplusKernel_cu_9e10b42f_309415softplus_kernelERNS_18TensorIteratorBaseERKN3c106ScalarES9_ENKUlvE_clEvENKUlvE1_clEvEUlNS6_4HalfEE_EEvS5_RKT_EUliE_EEviT1_,(.L_x_7129 - _ZN2at6native18elementwise_kernelILi128ELi4EZNS0_22gpu_kernel_impl_nocastIZZZNS0_65_GLOBAL__N__cd49fe81_27_ActivationSoftplusKernel_cu_9e10b42f_309415softplus_kernelERNS_18TensorIteratorBaseERKN3c106ScalarES9_ENKUlvE_clEvENKUlvE1_clEvEUlNS6_4HalfEE_EEvS5_RKT_EUliE_EEviT1_)
        .other          _ZN2at6native18elementwise_kernelILi128ELi4EZNS0_22gpu_kernel_impl_nocastIZZZNS0_65_GLOBAL__N__cd49fe81_27_ActivationSoftplusKernel_cu_9e10b42f_309415softplus_kernelERNS_18TensorIteratorBaseERKN3c106ScalarES9_ENKUlvE_clEvENKUlvE1_clEvEUlNS6_4HalfEE_EEvS5_RKT_EUliE_EEviT1_,@"STO_CUDA_ENTRY STV_DEFAULT"
_ZN2at6native18elementwise_kernelILi128ELi4EZNS0_22gpu_kernel_impl_nocastIZZZNS0_65_GLOBAL__N__cd49fe81_27_ActivationSoftplusKernel_cu_9e10b42f_309415softplus_kernelERNS_18TensorIteratorBaseERKN3c106ScalarES9_ENKUlvE_clEvENKUlvE1_clEvEUlNS6_4HalfEE_EEvS5_RKT_EUliE_EEviT1_:
.text._ZN2at6native18elementwise_kernelILi128ELi4EZNS0_22gpu_kernel_impl_nocastIZZZNS0_65_GLOBAL__N__cd49fe81_27_ActivationSoftplusKernel_cu_9e10b42f_309415softplus_kernelERNS_18TensorIteratorBaseERKN3c106ScalarES9_ENKUlvE_clEvENKUlvE1_clEvEUlNS6_4HalfEE_EEvS5_RKT_EUliE_EEviT1_:
        /* <DEDUP_REMOVED lines=237> */
.L_x_5036:
[----:B------:R-:W-:-:S04]  /*0ed0*/  IADD3 R4, P0, R3, c[0x0][0x368], RZ ;  /* 0x0000da0003047a10 */ /* 0x000fc80007f1e0ff */
[----:B------:R-:W-:-:S05]  /*0ee0*/  IADD3.X R5, RZ, c[0x0][0x36c], RZ, P0, !PT ;  /* 0x0000db00ff057a10 */ /* 0x000fca00007fe4ff */
[----:B------:R-:W2:Y:S01]  /*0ef0*/  LDG.E.U16 R4, [R4.64] ;  /* 0x0000000404047981 */ /* 0x000ea2000c1e1500 */
[----:B------:R-:W-:Y:S01]  /*0f00*/  IADD3 R2, P1, R2, c[0x0][0x360], RZ ;  /* 0x0000d80002027a10 */ /* 0x000fe20007f3e0ff */
[----:B------:R-:W-:Y:S01]  /*0f10*/  BSSY B1, `(.L_x_5037) ;  /* 0x000002a000017945 */ /* 0x000fe20003800000 */
[----:B--2---:R-:W-:-:S05]  /*0f20*/  HADD2.F32 R6, -RZ, R4.H0_H0 ;  /* 0x20000004ff067230 */ /* 0x004fca0000004100 */
        /* <DEDUP_REMOVED lines=9> */
[----:B------:R-:W0:Y:S08]  /*0fc0*/  MUFU.EX2 R9, R6 ;  /* 0x0000000600097308 */ /* 0x000e300000000800 */
[----:B------:R-:W-:Y:S01]  /*0fd0*/  MUFU.RCP R6, c[0x0][0x370] ;  /* 0x0000dc0000067b08 */ /* 0x000fe20000001000 */
        /* <DEDUP_REMOVED lines=24> */
[----:B------:R-:W-:-:S05]  /*1160*/  @P0 MOV R4, 0x7f800000 ;  /* 0x7f80000000040802 */ /* 0x000fca0000000f00 */
[----:B------:R-:W-:-:S05]  /*1170*/  @P0 FFMA.FTZ R5, R9, R4, +INF ;  /* 0x7f80000009050423 */ /* 0x000fca0000010004 */
[----:B------:R-:W-:Y:S02]  /*1180*/  FSEL R5, R5, -RZ, P1 ;  /* 0x800000ff05057208 */ /* 0x000fe40000800000 */
.L_x_5040:
[----:B------:R-:W-:Y:S05]  /*1190*/  BSYNC B2 ;  /* 0x0000000000027941 */ /* 0x000fea0003800000 */
.L_x_5039:
[----:B------:R-:W-:Y:S02]  /*11a0*/  FMUL.FTZ R6, R6, R5 ;  /* 0x0000000506067220 */ /* 0x000fe40000410000 */
.L_x_5038:
[----:B------:R-:W-:Y:S05]  /*11b0*/  BSYNC B1 ;  /* 0x0000000000017941 */ /* 0x000fea0003800000 */
.L_x_5037:
[----:B------:R-:W-:Y:S02]  /*11c0*/  F2FP.PACK_AB R6, RZ, R6 ;  /* 0x00000006ff06723e */ /* 0x000fe400000000ff */
[----:B------:R-:W-:-:S03]  /*11d0*/  IADD3 R0, R0, 0x80, RZ ;  /* 0x0000008000007810 */ /* 0x000fc60007ffe0ff */
[----:B------:R0:W-:Y:S04]  /*11e0*/  STG.E.U16 [R2.64], R6 ;  /* 0x0000000602007986 */ /* 0x0001e8000c101504 */
.L_x_5035:
[----:B------:R-:W-:Y:S05]  /*11f0*/  BSYNC B0 ;  /* 0x0000000000007941 */ /* 0x000fea0003800000 */
.L_x_5034:
        /* <DEDUP_REMOVED lines=230> */
.L_x_5043:
        /* <DEDUP_REMOVED lines=44> */
.L_x_5047:
[----:B------:R-:W-:Y:S05]  /*2320*/  BSYNC B2 ;  /* 0x0000000000027941 */ /* 0x000fea0003800000 */
.L_x_5046:
[----:B------:R-:W-:Y:S02]  /*2330*/  FMUL.FTZ R6, R6, R5 ;  /* 0x0000000506067220 */ /* 0x000fe40000410000 */
.L_x_5045:
[----:B------:R-:W-:Y:S05]  /*2340*/  BSYNC B1 ;  /* 0x0000000000017941 */ /* 0x000fea0003800000 */
.L_x_5044:
[----:B------:R-:W-:Y:S02]  /*2350*/  F2FP.PACK_AB R6, RZ, R6 ;  /* 0x00000006ff06723e */ /* 0x000fe400000000ff */
        /* <DEDUP_REMOVED lines=231> */
.L_x_5048:
        /* <DEDUP_REMOVED lines=44> */
.L_x_5052:
[----:B------:R-:W-:Y:S05]  /*3490*/  BSYNC B2 ;  /* 0x0000000000027941 */ /* 0x000fea0003800000 */
.L_x_5051:
[----:B------:R-:W-:Y:S02]  /*34a0*/  FMUL.FTZ R6, R6, R5 ;  /* 0x0000000506067220 */ /* 0x000fe40000410000 */
.L_x_5050:
[----:B------:R-:W-:Y:S05]  /*34b0*/  BSYNC B1 ;  /* 0x0000000000017941 */ /* 0x000fea0003800000 */
.L_x_5049:
[----:B------:R-:W-:Y:S02]  /*34c0*/  F2FP.PACK_AB R6, RZ, R6 ;  /* 0x00000006ff06723e */ /* 0x000fe400000000ff */
[----:B------:R-:W-:-:S03]  /*34d0*/  IADD3 R0, R0, 0x80, RZ ;  /* 0x0000008000007810 */ /* 0x000fc60007ffe0ff */
[----:B------:R0:W-:Y:S04]  /*34e0*/  STG.E.U16 [R2.64], R6 ;  /* 0x0000000602007986 */ /* 0x0001e8000c101504 */
.L_x_5042:
[----:B0-----:R-:W-:Y:S05]  /*34f0*/  BSYNC B0 ;  /* 0x0000000000007941 */ /* 0x001fea0003800000 */
.L_x_5041:
        /* <DEDUP_REMOVED lines=229> */
.L_x_5053:
[----:B------:R-:W-:-:S04]  /*4350*/  IADD3 R4, P0, R3, c[0x0][0x368], RZ ;  /* 0x0000da0003047a10 */ /* 0x000fc80007f1e0ff */
[----:B------:R-:W-:-:S05]  /*4360*/  IADD3.X R5, RZ, c[0x0][0x36c], RZ, P0, !PT ;  /* 0x0000db00ff057a10 */ /* 0x000fca00007fe4ff */
[----:B------:R-:W2:Y:S01]  /*4370*/  LDG.E.U16 R4, [R4.64] ;  /* 0x0000000404047981 */ /* 0x000ea2000c1e1500 */
[----:B------:R-:W-:Y:S01]  /*4380*/  IADD3 R2, P1, R2, c[0x0][0x360], RZ ;  /* 0x0000d80002027a10 */ /* 0x000fe20007f3e0ff */
[----:B------:R-:W-:Y:S03]  /*4390*/  BSSY B0, `(.L_x_5054) ;  /* 0x000002a000007945 */ /* 0x000fe60003800000 */
[----:B------:R-:W-:Y:S01]  /*43a0*/  IADD3.X R3, RZ, c[0x0][0x364], RZ, P1, !PT ;  /* 0x0000d900ff037a10 */ /* 0x000fe20000ffe4ff */
[----:B--2---:R-:W-:-:S05]  /*43b0*/  HADD2.F32 R6, -RZ, R4.H0_H0 ;  /* 0x20000004ff067230 */ /* 0x004fca0000004100 */
        /* <DEDUP_REMOVED lines=37> */
.L_x_5057:
[----:B-1----:R-:W-:Y:S05]  /*4610*/  BSYNC B1 ;  /* 0x0000000000017941 */ /* 0x002fea0003800000 */
.L_x_5056:
[----:B------:R-:W-:Y:S02]  /*4620*/  FMUL.FTZ R6, R9, R4 ;  /* 0x0000000409067220 */ /* 0x000fe40000410000 */
.L_x_5055:
[----:B------:R-:W-:Y:S05]  /*4630*/  BSYNC B0 ;  /* 0x0000000000007941 */ /* 0x000fea0003800000 */
.L_x_5054:
[----:B------:R-:W-:-:S05]  /*4640*/  F2FP.PACK_AB R6, RZ, R6 ;  /* 0x00000006ff06723e */ /* 0x000fca00000000ff */
[----:B------:R-:W-:Y:S01]  /*4650*/  STG.E.U16 [R2.64], R6 ;  /* 0x0000000602007986 */ /* 0x000fe2000c101504 */
[----:B------:R-:W-:Y:S05]  /*4660*/  EXIT ;  /* 0x000000000000794d */ /* 0x000fea0003800000 */
.L_x_5058:
        /* <DEDUP_REMOVED lines=9> */
.L_x_7129:


//--------------------- .text._ZN2at6native27unrolled_elementwise_kernelIZZZNS0_65_GLOBAL__N__cd49fe81_27_ActivationSoftplusKernel_cu_9e10b42f_309415softplus_kernelERNS_18TensorIteratorBaseERKN3c106ScalarES8_ENKUlvE_clEvENKUlvE1_clEvEUlNS5_4HalfEE_St5arrayIPcLm2EELi4E23TrivialOffsetCalculatorILi1EjESH_NS0_6memory15LoadWithoutCastENSI_16StoreWithoutCastEEEviT_T0_T2_T3_T4_T5_ --------------------------
	.section	.text._ZN2at6native27unrolled_elementwise_kernelIZZZNS0_65_GLOBAL__N__cd49fe81_27_ActivationSoftplusKernel_cu_9e10b42f_309415softplus_kernelERNS_18TensorIteratorBaseERKN3c106ScalarES8_ENKUlvE_clEvENKUlvE1_clEvEUlNS5_4HalfEE_St5arrayIPcLm2EELi4E23TrivialOffsetCalculatorILi1EjESH_NS0_6memory15LoadWithoutCastENSI_16StoreWithoutCastEEEviT_T0_T2_T3_T4_T5_,"ax",@progbits
	.sectioninfo	@"SHI_REGISTERS=19"
	.align	128
        .global         _ZN2at6native27unrolled_elementwise_kernelIZZZNS0_65_GLOBAL__N__cd49fe81_27_ActivationSoftplusKernel_cu_9e10b42f_309415softplus_kernelERNS_18TensorIteratorBaseERKN3c106ScalarES8_ENKUlvE_clEvENKUlvE1_clEvEUlNS5_4HalfEE_St5arrayIPcLm2EELi4E23TrivialOffsetCalculatorILi1EjESH_NS0_6memory15LoadWithoutCastENSI_16StoreWithoutCastEEEviT_T0_T2_T3_T4_T5_
        .type           _ZN2at6native27unrolled_elementwise_kernelIZZZNS0_65_GLOBAL__N__cd49fe81_27_ActivationSoftplusKernel_cu_9e10b42f_309415softplus_kernelERNS_18TensorIteratorBaseERKN3c106ScalarES8_ENKUlvE_clEvENKUlvE1_clEvEUlNS5_4HalfEE_St5arrayIPcLm2EELi4E23TrivialOffsetCalculatorILi1EjESH_NS0_6memory15LoadWithoutCastENSI_16StoreWithoutCastEEEviT_T0_T2_T3_T4_T5_,@function
        .size           _ZN2at6native27unrolled_elementwise_kernelIZZZNS0_65_GLOBAL__N__cd49fe81_27_ActivationSoftplusKernel_cu_9e10b42f_309415softplus_kernelERNS_18TensorIteratorBaseERKN3c106ScalarES8_ENKUlvE_clEvENKUlvE1_clEvEUlNS5_4HalfEE_St5arrayIPcLm2EELi4E23TrivialOffsetCalculatorILi1EjESH_NS0_6memory15LoadWithoutCastENSI_16StoreWithoutCastEEEviT_T0_T2_T3_T4_T5_,(.L_x_7130 - _ZN2at6native27unrolled_elementwise_kernelIZZZNS0_65_GLOBAL__N__cd49fe81_27_ActivationSoftplusKernel_cu_9e10b42f_309415softplus_kernelERNS_18TensorIteratorBaseERKN3c106ScalarES8_ENKUlvE_clEvENKUlvE1_clEvEUlNS5_4HalfEE_St5arrayIPcLm2EELi4E23TrivialOffsetCalculatorILi1EjESH_NS0_6memory15LoadWithoutCastENSI_16StoreWithoutCastEEEviT_T0_T2_T3_T4_T5_)
        .other          _ZN2at6native27unrolled_elementwise_kernelIZZZNS0_65_GLOBAL__N__cd49fe81_27_ActivationSoftplusKernel_cu_9e10b42f_309415softplus_kernelERNS_18TensorIteratorBaseERKN3c106ScalarES8_ENKUlvE_clEvENKUlvE1_clEvEUlNS5_4HalfEE_St5arrayIPcLm2EELi4E23TrivialOffsetCalculatorILi1EjESH_NS0_6memory15LoadWithoutCastENSI_16StoreWithoutCastEEEviT_T0_T2_T3_T4_T5_,@"STO_CUDA_ENTRY STV_DEFAULT"
_ZN2at6native27unrolled_elementwise_kernelIZZZNS0_65_GLOBAL__N__cd49fe81_27_ActivationSoftplusKernel_cu_9e10b42f_309415softplus_kernelERNS_18TensorIteratorBaseERKN3c106ScalarES8_ENKUlvE_clEvENKUlvE1_clEvEUlNS5_4HalfEE_St5arrayIPcLm2EELi4E23TrivialOffsetCalculatorILi1EjESH_NS0_6memory15LoadWithoutCastENSI_16StoreWithoutCastEEEviT_T0_T2_T3_T4_T5_:
.text._ZN2at6native27unrolled_elementwise_kernelIZZZNS0_65_GLOBAL__N__cd49fe81_27_ActivationSoftplusKernel_cu_9e10b42f_309415softplus_kernelERNS_18TensorIteratorBaseERKN3c106ScalarES8_ENKUlvE_clEvENKUlvE1_clEvEUlNS5_4HalfEE_St5arrayIPcLm2EELi4E23TrivialOffsetCalculatorILi1EjESH_NS0_6memory15LoadWithoutCastENSI_16StoreWithoutCastEEEviT_T0_T2_T3_T4_T5_:
        /* <DEDUP_REMOVED lines=12> */
[----:B------:R-:W-:Y:S01]  /*00c0*/  @!P0 LEA R8, R2, R7, 0x9 ;  /* 0x0000000702088211 */ /* 0x000fe200078e48ff */
[----:B------:R-:W-:Y:S01]  /*00d0*/  @!P0 IMAD.MOV.U32 R9, RZ, RZ, 0x2 ;  /* 0x00000002ff098424 */ /* 0x000fe200078e00ff */
[----:B------:R-:W-:-:S03]  /*00e0*/  @!P0 IADD3 R7, R7, 0x80, RZ ;  /* 0x0000008007078810 */ /* 0x000fc60007ffe0ff */
[----:B------:R-:W-:Y:S01]  /*00f0*/  @!P0 IMAD.WIDE.U32 R8, R8, R9, c[0x0][0x180] ;  /* 0x0000600008088625 */ /* 0x000fe200078e0009 */
[----:B------:R-:W-:-:S04]  /*0100*/  ISETP.GE.AND P1, PT, R7, R0, PT ;  /* 0x000000000700720c */ /* 0x000fc80003f26270 */
[----:B------:R0:W5:Y:S09]  /*0110*/  @!P0 LDG.E.U16 R16, [R8.64] ;  /* 0x0000000408108981 */ /* 0x000172000c1e1500 */
[----:B------:R-:W-:Y:S02]  /*0120*/  @!P1 LEA R10, R2, R7, 0x9 ;  /* 0x00000007020a9211 */ /* 0x000fe400078e48ff */
[----:B------:R-:W-:-:S02]  /*0130*/  @!P1 IADD3 R7, R7, 0x80, RZ ;  /* 0x0000008007079810 */ /* 0x000fc40007ffe0ff */
[----:B------:R-:W-:Y:S02]  /*0140*/  @!P1 MOV R11, 0x2 ;  /* 0x00000002000b9802 */ /* 0x000fe40000000f00 */
[----:B------:R-:W-:-:S03]  /*0150*/  ISETP.GE.AND P3, PT, R7, R0, PT ;  /* 0x000000000700720c */ /* 0x000fc60003f66270 */
[----:B------:R-:W-:-:S05]  /*0160*/  @!P1 IMAD.WIDE.U32 R10, R10, R11, c[0x0][0x180] ;  /* 0x000060000a0a9625 */ /* 0x000fca00078e000b */
[----:B------:R0:W5:Y:S05]  /*0170*/  @!P1 LDG.E.U16 R6, [R10.64] ;  /* 0x000000040a069981 */ /* 0x00016a000c1e1500 */
[----:B------:R-:W-:Y:S02]  /*0180*/  @!P3 LEA R14, R2, R7, 0x9 ;  /* 0x00000007020eb211 */ /* 0x000fe400078e48ff */
[----:B------:R-:W-:Y:S02]  /*0190*/  @!P3 IADD3 R7, R7, 0x80, RZ ;  /* 0x000000800707b810 */ /* 0x000fe40007ffe0ff */
[----:B------:R-:W-:Y:S02]  /*01a0*/  @!P3 MOV R15, 0x2 ;  /* 0x00000002000fb802 */ /* 0x000fe40000000f00 */
[----:B------:R-:W-:-:S03]  /*01b0*/  ISETP.GE.AND P2, PT, R7, R0, PT ;  /* 0x000000000700720c */ /* 0x000fc60003f46270 */
[----:B------:R-:W-:-:S05]  /*01c0*/  @!P3 IMAD.WIDE.U32 R14, R14, R15, c[0x0][0x180] ;  /* 0x000060000e0eb625 */ /* 0x000fca00078e000f */
[----:B------:R0:W5:Y:S05]  /*01d0*/  @!P3 LDG.E.U16 R5, [R14.64] ;  /* 0x000000040e05b981 */ /* 0x00016a000c1e1500 */
[----:B------:R-:W-:Y:S02]  /*01e0*/  @!P2 LEA R12, R2, R7, 0x9 ;  /* 0x00000007020ca211 */ /* 0x000fe400078e48ff */
[----:B------:R-:W-:-:S05]  /*01f0*/  @!P2 MOV R13, 0x2 ;  /* 0x00000002000da802 */ /* 0x000fca0000000f00 */
[----:B------:R-:W-:-:S05]  /*0200*/  @!P2 IMAD.WIDE.U32 R12, R12, R13, c[0x0][0x180] ;  /* 0x000060000c0ca625 */ /* 0x000fca00078e000d */
[----:B------:R0:W5:Y:S01]  /*0210*/  @!P2 LDG.E.U16 R4, [R12.64] ;  /* 0x000000040c04a981 */ /* 0x000162000c1e1500 */
[----:B------:R-:W-:Y:S01]  /*0220*/  BSSY B0, `(.L_x_5059) ;  /* 0x000002d000007945 */ /* 0x000fe20003800000 */
[----:B------:R-:W-:Y:S01]  /*0230*/  IMAD.MOV.U32 R7, RZ, RZ, R3 ;  /* 0x000000ffff077224 */ /* 0x000fe200078e0003 */
[----:B------:R-:W-:Y:S05]  /*0240*/  @P0 BRA `(.L_x_5060) ;  /* 0x000002a000000947 */ /* 0x000fea0003800000 */
[----:B0----5:R-:W-:Y:S01]  /*0250*/  HADD2.F32 R8, -RZ, R16.H0_H0 ;  /* 0x20000010ff087230 */ /* 0x021fe20000004100 */
        /* <DEDUP_REMOVED lines=37> */
.L_x_5064:
[----:B-1----:R-:W-:Y:S05]  /*04b0*/  BSYNC B2 ;  /* 0x0000000000027941 */ /* 0x002fea0003800000 */
.L_x_5063:
[----:B------:R-:W-:Y:S02]  /*04c0*/  FMUL.FTZ R8, R13, R10 ;  /* 0x0000000a0d087220 */ /* 0x000fe40000410000 */
.L_x_5062:
[----:B------:R-:W-:Y:S05]  /*04d0*/  BSYNC B1 ;  /* 0x0000000000017941 */ /* 0x000fea0003800000 */
.L_x_5061:
[----:B------:R-:W-:Y:S02]  /*04e0*/  F2FP.PACK_AB R8, RZ, R8 ;  /* 0x00000008ff08723e */ /* 0x000fe400000000ff */
.L_x_5060:
[----:B------:R-:W-:Y:S05]  /*04f0*/  BSYNC B0 ;  /* 0x0000000000007941 */ /* 0x000fea0003800000 */
.L_x_5059:
        /* <DEDUP_REMOVED lines=42> */
.L_x_5070:
[----:B-1----:R-:W-:Y:S05]  /*07a0*/  BSYNC B2 ;  /* 0x0000000000027941 */ /* 0x002fea0003800000 */
.L_x_5069:
[----:B------:R-:W-:Y:S02]  /*07b0*/  FMUL.FTZ R6, R13, R10 ;  /* 0x0000000a0d067220 */ /* 0x000fe40000410000 */
.L_x_5068:
[----:B------:R-:W-:Y:S05]  /*07c0*/  BSYNC B1 ;  /* 0x0000000000017941 */ /* 0x000fea0003800000 */
.L_x_5067:
[----:B------:R-:W-:Y:S02]  /*07d0*/  F2FP.PACK_AB R6, RZ, R6 ;  /* 0x00000006ff06723e */ /* 0x000fe400000000ff */
.L_x_5066:
[----:B------:R-:W-:Y:S05]  /*07e0*/  BSYNC B0 ;  /* 0x0000000000007941 */ /* 0x000fea0003800000 */
.L_x_5065:
        /* <DEDUP_REMOVED lines=42> */
.L_x_5076:
[----:B-1----:R-:W-:Y:S05]  /*0a90*/  BSYNC B2 ;  /* 0x0000000000027941 */ /* 0x002fea0003800000 */
.L_x_5075:
[----:B------:R-:W-:Y:S02]  /*0aa0*/  FMUL.FTZ R5, R14, R9 ;  /* 0x000000090e057220 */ /* 0x000fe40000410000 */
.L_x_5074:
[----:B------:R-:W-:Y:S05]  /*0ab0*/  BSYNC B1 ;  /* 0x0000000000017941 */ /* 0x000fea0003800000 */
.L_x_5073:
[----:B------:R-:W-:Y:S02]  /*0ac0*/  F2FP.PACK_AB R5, RZ, R5 ;  /* 0x00000005ff05723e */ /* 0x000fe400000000ff */
.L_x_5072:
[----:B------:R-:W-:Y:S05]  /*0ad0*/  BSYNC B0 ;  /* 0x0000000000007941 */ /* 0x000fea0003800000 */
.L_x_5071:
        /* <DEDUP_REMOVED lines=42> */
.L_x_5082:
[----:B-1----:R-:W-:Y:S05]  /*0d80*/  BSYNC B2 ;  /* 0x0000000000027941 */ /* 0x002fea0003800000 */
.L_x_5081:
[----:B------:R-:W-:Y:S02]  /*0d90*/  FMUL.FTZ R4, R13, R10 ;  /* 0x0000000a0d047220 */ /* 0x000fe40000410000 */
.L_x_5080:
[----:B------:R-:W-:Y:S05]  /*0da0*/  BSYNC B1 ;  /* 0x0000000000017941 */ /* 0x000fea0003800000 */
.L_x_5079:
[----:B------:R-:W-:Y:S02]  /*0db0*/  F2FP.PACK_AB R10, RZ, R4 ;  /* 0x00000004ff0a723e */ /* 0x000fe400000000ff */
.L_x_5078:
[----:B------:R-:W-:Y:S05]  /*0dc0*/  BSYNC B0 ;  /* 0x0000000000007941 */ /* 0x000fea0003800000 */
.L_x_5077:
[----:B------:R-:W-:Y:S01]  /*0dd0*/  @!P0 LEA R9, R2, R3, 0x9 ;  /* 0x0000000302098211 */ /* 0x000fe200078e48ff */
[----:B-----5:R-:W-:Y:S01]  /*0de0*/  @!P0 IMAD.MOV.U32 R4, RZ, RZ, 0x2 ;  /* 0x00000002ff048424 */ /* 0x020fe200078e00ff */
[----:B------:R-:W-:Y:S01]  /*0df0*/  @!P0 IADD3 R7, R3, 0x80, RZ ;  /* 0x0000008003078810 */ /* 0x000fe20007ffe0ff */
[----:B------:R-:W-:Y:S01]  /*0e00*/  BSSY B0, `(.L_x_5083) ;  /* 0x0000011000007945 */ /* 0x000fe20003800000 */
[----:B------:R-:W-:Y:S01]  /*0e10*/  PRMT R3, R8, 0x7610, R3 ;  /* 0x0000761008037816 */ /* 0x000fe20000000003 */
[----:B------:R-:W-:Y:S01]  /*0e20*/  @!P0 IMAD.WIDE.U32 R8, R9, R4, c[0x0][0x178] ;  /* 0x00005e0009088625 */ /* 0x000fe200078e0004 */
[----:B------:R-:W-:-:S04]  /*0e30*/  ISETP.GE.AND P1, PT, R7, R0, PT ;  /* 0x000000000700720c */ /* 0x000fc80003f26270 */
[----:B------:R0:W-:Y:S09]  /*0e40*/  @!P0 STG.E.U16 [R8.64], R3 ;  /* 0x0000000308008986 */ /* 0x0001f2000c101504 */
[----:B------:R-:W-:Y:S05]  /*0e50*/  @P1 BRA `(.L_x_5084) ;  /* 0x000000b000001947 */ /* 0x000fea0003800000 */
[----:B------:R-:W-:Y:S01]  /*0e60*/  LEA R4, R2, R7, 0x9 ;  /* 0x0000000702047211 */ /* 0x000fe200078e48ff */
[----:B0-----:R-:W-:Y:S01]  /*0e70*/  HFMA2.MMA R9, -RZ, RZ, 0, 1.1920928955078125e-07 ;  /* 0x00000002ff097435 */ /* 0x001fe200000001ff */
[----:B------:R-:W-:-:S02]  /*0e80*/  IADD3 R7, R7, 0x80, RZ ;  /* 0x0000008007077810 */ /* 0x000fc40007ffe0ff */
[----:B------:R-:W-:Y:S02]  /*0e90*/  PRMT R3, R5, 0x7610, R3 ;  /* 0x0000761005037816 */ /* 0x000fe40000000003 */
[----:B------:R-:W-:-:S05]  /*0ea0*/  ISETP.GE.AND P0, PT, R7, R0, PT ;  /* 0x000000000700720c */ /* 0x000fca0003f06270 */
[----:B------:R-:W-:-:S05]  /*0eb0*/  IMAD.WIDE.U32 R4, R4, R9, c[0x0][0x178] ;  /* 0x00005e0004047625 */ /* 0x000fca00078e0009 */
[----:B------:R0:W-:Y:S03]  /*0ec0*/  STG.E.U16 [R4.64], R6 ;  /* 0x0000000604007986 */ /* 0x0001e6000c101504 */
[----:B------:R-:W-:Y:S02]  /*0ed0*/  @!P0 LEA R8, R2, R7, 0x9 ;  /* 0x0000000702088211 */ /* 0x000fe400078e48ff */
[----:B------:R-:W-:-:S03]  /*0ee0*/  @!P0 IADD3 R7, R7, 0x80, RZ ;  /* 0x0000008007078810 */ /* 0x000fc60007ffe0ff */
[----:B------:R-:W-:-:S05]  /*0ef0*/  @!P0 IMAD.WIDE.U32 R8, R8, R9, c[0x0][0x178] ;  /* 0x00005e0008088625 */ /* 0x000fca00078e0009 */
[----:B------:R0:W-:Y:S02]  /*0f00*/  @!P0 STG.E.U16 [R8.64], R3 ;  /* 0x0000000308008986 */ /* 0x0001e4000c101504 */
.L_x_5084:
[----:B------:R-:W-:Y:S05]  /*0f10*/  BSYNC B0 ;  /* 0x0000000000007941 */ /* 0x000fea0003800000 */
.L_x_5083:
[----:B------:R-:W-:-:S13]  /*0f20*/  ISETP.GE.AND P0, PT, R7, R0, PT ;  /* 0x000000000700720c */ /* 0x000fda0003f06270 */
[----:B------:R-:W-:Y:S05]  /*0f30*/  @P0 EXIT ;  /* 0x000000000000094d */ /* 0x000fea0003800000 */
[----:B------:R-:W-:Y:S02]  /*0f40*/  LEA R2, R2, R7, 0x9 ;  /* 0x0000000702027211 */ /* 0x000fe400078e48ff */
[----:B0-----:R-:W-:-:S05]  /*0f50*/  MOV R3, 0x2 ;  /* 0x0000000200037802 */ /* 0x001fca0000000f00 */
[----:B------:R-:W-:-:S05]  /*0f60*/  IMAD.WIDE.U32 R2, R2, R3, c[0x0][0x178] ;  /* 0x00005e0002027625 */ /* 0x000fca00078e0003 */
[----:B------:R-:W-:Y:S01]  /*0f70*/  STG.E.U16 [R2.64], R10 ;  /* 0x0000000a02007986 */ /* 0x000fe2000c101504 */
[----:B------:R-:W-:Y:S05]  /*0f80*/  EXIT ;  /* 0x000000000000794d */ /* 0x000fea0003800000 */
.L_x_5085:
        /* <DEDUP_REMOVED lines=15> */
.L_x_7130:


//--------------------- .text._ZN2at6native29vectorized_elementwise_kernelILi2EZZZNS0_65_GLOBAL__N__cd49fe81_27_ActivationSoftplusKernel_cu_9e10b42f_309415softplus_kernelERNS_18TensorIteratorBaseERKN3c106ScalarES8_ENKUlvE_clEvENKUlvE1_clEvEUlNS5_4HalfEE_St5arrayIPcLm2EEEEviT0_T1_ --------------------------
	.section	.text._ZN2at6native29vectorized_elementwise_kernelILi2EZZZNS0_65_GLOBAL__N__cd49fe81_27_ActivationSoftplusKernel_cu_9e10b42f_309415softplus_kernelERNS_18TensorIteratorBaseERKN3c106ScalarES8_ENKUlvE_clEvENKUlvE1_clEvEUlNS5_4HalfEE_St5arrayIPcLm2EEEEviT0_T1_,"ax",@progbits
	.sectioninfo	@"SHI_REGISTERS=30"
	.align	128
        .global         _ZN2at6native29vectorized_elementwise_kernelILi2EZZZNS0_65_GLOBAL__N__cd49fe81_27_ActivationSoftplusKernel_cu_9e10b42f_309415softplus_kernelERNS_18TensorIteratorBaseERKN3c106ScalarES8_ENKUlvE_clEvENKUlvE1_clEvEUlNS5_4HalfEE_St5arrayIPcLm2EEEEviT0_T1_
        .type           _ZN2at6native29vectorized_elementwise_kernelILi2EZZZNS0_65_GLOBAL__N__cd49fe81_27_ActivationSoftplusKernel_cu_9e10b42f_309415softplus_kernelERNS_18TensorIteratorBaseERKN3c106ScalarES8_ENKUlvE_clEvENKUlvE1_clEvEUlNS5_4HalfEE_St5arrayIPcLm2EEEEviT0_T1_,@function
        .size           _ZN2at6native29vectorized_elementwise_kernelILi2EZZZNS0_65_GLOBAL__N__cd49fe81_27_ActivationSoftplusKernel_cu_9e10b42f_309415softplus_kernelERNS_18TensorIteratorBaseERKN3c106ScalarES8_ENKUlvE_clEvENKUlvE1_clEvEUlNS5_4HalfEE_St5arrayIPcLm2EEEEviT0_T1_,(.L_x_7131 - _ZN2at6native29vectorized_elementwise_kernelILi2EZZZNS0_65_GLOBAL__N__cd49fe81_27_ActivationSoftplusKernel_cu_9e10b42f_309415softplus_kernelERNS_18TensorIteratorBaseERKN3c106ScalarES8_ENKUlvE_clEvENKUlvE1_clEvEUlNS5_4HalfEE_St5arrayIPcLm2EEEEviT0_T1_)
        .other          _ZN2at6native29vectorized_elementwise_kernelILi2EZZZNS0_65_GLOBAL__N__cd49fe81_27_ActivationSoftplusKernel_cu_9e10b42f_309415softplus_kernelERNS_18TensorIteratorBaseERKN3c106ScalarES8_ENKUlvE_clEvENKUlvE1_clEvEUlNS5_4HalfEE_St5arrayIPcLm2EEEEviT0_T1_,@"STO_CUDA_ENTRY STV_DEFAULT"
_ZN2at6native29vectorized_elementwise_kernelILi2EZZZNS0_65_GLOBAL__N__cd49fe81_27_ActivationSoftplusKernel_cu_9e10b42f_309415softplus_kernelERNS_18TensorIteratorBaseERKN3c106ScalarES8_ENKUlvE_clEvENKUlvE1_clEvEUlNS5_4HalfEE_St5arrayIPcLm2EEEEviT0_T1_:
.text._ZN2at6native29vectorized_elementwise_kernelILi2EZZZNS0_65_GLOBAL__N__cd49fe81_27_ActivationSoftplusKernel_cu_9e10b42f_309415softplus_kernelERNS_18TensorIteratorBaseERKN3c106ScalarES8_ENKUlvE_clEvENKUlvE1_clEvEUlNS5_4HalfEE_St5arrayIPcLm2EEEEviT0_T1_:
        /* <DEDUP_REMOVED lines=16> */
[----:B--2---:R-:W-:-:S05]  /*0100*/  HADD2.F32 R7, -RZ, R6.H0_H0 ;  /* 0x20000006ff077230 */ /* 0x004fca0000004100 */
        /* <DEDUP_REMOVED lines=36> */
.L_x_5090:
[----:B-1----:R-:W-:Y:S05]  /*0350*/  BSYNC B1 ;  /* 0x0000000000017941 */ /* 0x002fea0003800000 */
.L_x_5089:
[----:B------:R-:W-:Y:S02]  /*0360*/  FMUL.FTZ R7, R14, R9 ;  /* 0x000000090e077220 */ /* 0x000fe40000410000 */
.L_x_5088:
[----:B0-----:R-:W-:Y:S05]  /*0370*/  BSYNC B0 ;  /* 0x0000000000007941 */ /* 0x001fea0003800000 */
.L_x_5087:
[----:B------:R-:W-:Y:S01]  /*0380*/  HADD2.F32 R6, -RZ, R6.H1_H1 ;  /* 0x30000006ff067230 */ /* 0x000fe20000004100 */
        /* <DEDUP_REMOVED lines=37> */
.L_x_5094:
[----:B-1----:R-:W-:Y:S05]  /*05e0*/  BSYNC B1 ;  /* 0x0000000000017941 */ /* 0x002fea0003800000 */
.L_x_5093:
[----:B------:R-:W-:Y:S02]  /*05f0*/  FMUL.FTZ R6, R13, R8 ;  /* 0x000000080d067220 */ /* 0x000fe40000410000 */
.L_x_5092:
[----:B------:R-:W-:Y:S05]  /*0600*/  BSYNC B0 ;  /* 0x0000000000007941 */ /* 0x000fea0003800000 */
.L_x_5091:
        /* <DEDUP_REMOVED lines=38> */
.L_x_5098:
[----:B-1----:R-:W-:Y:S05]  /*0870*/  BSYNC B1 ;  /* 0x0000000000017941 */ /* 0x002fea0003800000 */
.L_x_5097:
[----:B------:R-:W-:Y:S02]  /*0880*/  FMUL.FTZ R8, R13, R10 ;  /* 0x0000000a0d087220 */ /* 0x000fe40000410000 */
.L_x_5096:
[----:B------:R-:W-:Y:S05]  /*0890*/  BSYNC B0 ;  /* 0x0000000000007941 */ /* 0x000fea0003800000 */
.L_x_5095:
        /* <DEDUP_REMOVED lines=38> */
.L_x_5102:
[----:B-1----:R-:W-:Y:S05]  /*0b00*/  BSYNC B1 ;  /* 0x0000000000017941 */ /* 0x002fea0003800000 */
.L_x_5101:
[----:B------:R-:W-:Y:S02]  /*0b10*/  FMUL.FTZ R5, R16, R9 ;  /* 0x0000000910057220 */ /* 0x000fe40000410000 */
.L_x_5100:
[----:B------:R-:W-:Y:S05]  /*0b20*/  BSYNC B0 ;  /* 0x0000000000007941 */ /* 0x000fea0003800000 */
.L_x_5099:
[----:B------:R-:W-:Y:S01]  /*0b30*/  HADD2.F32 R9, -RZ, R4.H0_H0 ;  /* 0x20000004ff097230 */ /* 0x000fe20000004100 */
        /* <DEDUP_REMOVED lines=37> */
.L_x_5106:
[----:B-1----:R-:W-:Y:S05]  /*0d90*/  BSYNC B1 ;  /* 0x0000000000017941 */ /* 0x002fea0003800000 */
.L_x_5105:
[----:B------:R-:W-:Y:S02]  /*0da0*/  FMUL.FTZ R9, R16, R11 ;  /* 0x0000000b10097220 */ /* 0x000fe40000410000 */
.L_x_5104:
[----:B------:R-:W-:Y:S05]  /*0db0*/  BSYNC B0 ;  /* 0x0000000000007941 */ /* 0x000fea0003800000 */
.L_x_5103:
        /* <DEDUP_REMOVED lines=38> */
.L_x_5110:
[----:B-1----:R-:W-:Y:S05]  /*1020*/  BSYNC B1 ;  /* 0x0000000000017941 */ /* 0x002fea0003800000 */
.L_x_5109:
[----:B------:R-:W-:Y:S02]  /*1030*/  FMUL.FTZ R4, R15, R10 ;  /* 0x0000000a0f047220 */ /* 0x000fe40000410000 */
.L_x_5108:
[----:B------:R-:W-:Y:S05]  /*1040*/  BSYNC B0 ;  /* 0x0000000000007941 */ /* 0x000fea0003800000 */
.L_x_5107:
        /* <DEDUP_REMOVED lines=38> */
.L_x_5114:
[----:B-1----:R-:W-:Y:S05]  /*12b0*/  BSYNC B1 ;  /* 0x0000000000017941 */ /* 0x002fea0003800000 */
.L_x_5113:
[----:B------:R-:W-:Y:S02]  /*12c0*/  FMUL.FTZ R10, R16, R13 ;  /* 0x0000000d100a7220 */ /* 0x000fe40000410000 */
.L_x_5112:
[----:B------:R-:W-:Y:S05]  /*12d0*/  BSYNC B0 ;  /* 0x0000000000007941 */ /* 0x000fea0003800000 */
.L_x_5111:
        /* <DEDUP_REMOVED lines=38> */
.L_x_5118:
[----:B-1----:R-:W-:Y:S05]  /*1540*/  BSYNC B1 ;  /* 0x0000000000017941 */ /* 0x002fea0003800000 */
.L_x_5117:
[----:B------:R-:W-:Y:S02]  /*1550*/  FMUL.FTZ R11, R16, R13 ;  /* 0x0000000d100b7220 */ /* 0x000fe40000410000 */
.L_x_5116:
[----:B------:R-:W-:Y:S05]  /*1560*/  BSYNC B0 ;  /* 0x0000000000007941 */ /* 0x000fea0003800000 */
.L_x_5115:
[----:B------:R-:W-:Y:S01]  /*1570*/  IMAD.WIDE.U32 R12, R12, R3, c[0x0][0x178] ;  /* 0x00005e000c0c7625 */ /* 0x000fe200078e0003 */
[----:B------:R-:W-:Y:S02]  /*1580*/  F2FP.PACK_AB R7, R6, R7 ;  /* 0x000000070607723e */ /* 0x000fe400000000ff */
[----:B------:R-:W-:Y:S02]  /*1590*/  F2FP.PACK_AB R5, R5, R8 ;  /* 0x000000080505723e */ /* 0x000fe400000000ff */
[----:B------:R-:W-:Y:S01]  /*15a0*/  F2FP.PACK_AB R9, R4, R9 ;  /* 0x000000090409723e */ /* 0x000fe200000000ff */
[----:B------:R-:W-:Y:S01]  /*15b0*/  IMAD.WIDE R12, R0, 0x4, R12 ;  /* 0x00000004000c7825 */ /* 0x000fe200078e020c */
[----:B------:R-:W-:-:S04]  /*15c0*/  F2FP.PACK_AB R11, R11, R10 ;  /* 0x0000000a0b0b723e */ /* 0x000fc800000000ff */
[----:B------:R-:W-:Y:S04]  /*15d0*/  STG.E [R12.64], R7 ;  /* 0x000000070c007986 */ /* 0x000fe8000c101904 */
[----:B------:R-:W-:Y:S04]  /*15e0*/  STG.E [R12.64+0x200], R5 ;  /* 0x000200050c007986 */ /* 0x000fe8000c101904 */
[----:B------:R-:W-:Y:S04]  /*15f0*/  STG.E [R12.64+0x400], R9 ;  /* 0x000400090c007986 */ /* 0x000fe8000c101904 */
[----:B------:R-:W-:Y:S01]  /*1600*/  STG.E [R12.64+0x600], R11 ;  /* 0x0006000b0c007986 */ /* 0x000fe2000c101904 */
[----:B------:R-:W-:Y:S05]  /*1610*/  EXIT ;  /* 0x000000000000794d */ /* 0x000fea0003800000 */
.L_x_5086:
        /* <DEDUP_REMOVED lines=59> */
[----:B--2--5:R-:W-:Y:S01]  /*19d0*/  HADD2.F32 R2, -RZ, R21.H0_H0 ;  /* 0x20000015ff027230 */ /* 0x024fe20000004100 */
        /* <DEDUP_REMOVED lines=37> */
.L_x_5124:
[----:B-1----:R-:W-:Y:S05]  /*1c30*/  BSYNC B2 ;  /* 0x0000000000027941 */ /* 0x002fea0003800000 */
.L_x_5123:
[----:B------:R-:W-:Y:S02]  /*1c40*/  FMUL.FTZ R2, R7, R4 ;  /* 0x0000000407027220 */ /* 0x000fe40000410000 */
.L_x_5122:
[----:B------:R-:W-:Y:S05]  /*1c50*/  BSYNC B1 ;  /* 0x0000000000017941 */ /* 0x000fea0003800000 */
.L_x_5121:
[----:B------:R-:W-:Y:S02]  /*1c60*/  F2FP.PACK_AB R2, RZ, R2 ;  /* 0x00000002ff02723e */ /* 0x000fe400000000ff */
.L_x_5120:
[----:B------:R-:W-:Y:S05]  /*1c70*/  BSYNC B0 ;  /* 0x0000000000007941 */ /* 0x000fea0003800000 */
.L_x_5119:
[----:B--2---:R-:W-:Y:S01]  /*1c80*/  IADD3 R3, R13, 0x80, RZ ;  /* 0x000000800d037810 */ /* 0x004fe20007ffe0ff */
        /* <DEDUP_REMOVED lines=41> */
.L_x_5130:
[----:B-1----:R-:W-:Y:S05]  /*1f20*/  BSYNC B2 ;  /* 0x0000000000027941 */ /* 0x002fea0003800000 */
.L_x_5129:
[----:B------:R-:W-:Y:S02]  /*1f30*/  FMUL.FTZ R3, R8, R5 ;  /* 0x0000000508037220 */ /* 0x000fe40000410000 */
.L_x_5128:
[----:B------:R-:W-:Y:S05]  /*1f40*/  BSYNC B1 ;  /* 0x0000000000017941 */ /* 0x000fea0003800000 */
.L_x_5127:
[----:B------:R-:W-:Y:S02]  /*1f50*/  F2FP.PACK_AB R3, RZ, R3 ;  /* 0x00000003ff03723e */ /* 0x000fe400000000ff */
.L_x_5126:
[----:B------:R-:W-:Y:S05]  /*1f60*/  BSYNC B0 ;  /* 0x0000000000007941 */ /* 0x000fea0003800000 */
.L_x_5125:
        /* <DEDUP_REMOVED lines=42> */
.L_x_5136:
[----:B-1----:R-:W-:Y:S05]  /*2210*/  BSYNC B2 ;  /* 0x0000000000027941 */ /* 0x002fea0003800000 */
.L_x_5135:
[----:B------:R-:W-:Y:S02]  /*2220*/  FMUL.FTZ R4, R9, R6 ;  /* 0x0000000609047220 */ /* 0x000fe40000410000 */
.L_x_5134:
[----:B------:R-:W-:Y:S05]  /*2230*/  BSYNC B1 ;  /* 0x0000000000017941 */ /* 0x000fea0003800000 */
.L_x_5133:
[----:B------:R-:W-:Y:S02]  /*2240*/  F2FP.PACK_AB R4, RZ, R4 ;  /* 0x00000004ff04723e */ /* 0x000fe400000000ff */
.L_x_5132:
[----:B------:R-:W-:Y:S05]  /*2250*/  BSYNC B0 ;  /* 0x0000000000007941 */ /* 0x000fea0003800000 */
.L_x_5131:
        /* <DEDUP_REMOVED lines=42> */
.L_x_5142:
[----:B-1----:R-:W-:Y:S05]  /*2500*/  BSYNC B2 ;  /* 0x0000000000027941 */ /* 0x002fea0003800000 */
.L_x_5141:
[----:B------:R-:W-:Y:S02]  /*2510*/  FMUL.FTZ R5, R10, R7 ;  /* 0x000000070a057220 */ /* 0x000fe40000410000 */
.L_x_5140:
[----:B------:R-:W-:Y:S05]  /*2520*/  BSYNC B1 ;  /* 0x0000000000017941 */ /* 0x000fea0003800000 */
.L_x_5139:
[----:B------:R-:W-:Y:S02]  /*2530*/  F2FP.PACK_AB R5, RZ, R5 ;  /* 0x00000005ff05723e */ /* 0x000fe400000000ff */
.L_x_5138:
[----:B------:R-:W-:Y:S05]  /*2540*/  BSYNC B0 ;  /* 0x0000000000007941 */ /* 0x000fea0003800000 */
.L_x_5137:
        /* <DEDUP_REMOVED lines=42> */
.L_x_5148:
[----:B-1----:R-:W-:Y:S05]  /*27f0*/  BSYNC B2 ;  /* 0x0000000000027941 */ /* 0x002fea0003800000 */
.L_x_5147:
[----:B------:R-:W-:Y:S02]  /*2800*/  FMUL.FTZ R6, R11, R8 ;  /* 0x000000080b067220 */ /* 0x000fe40000410000 */
.L_x_5146:
[----:B------:R-:W-:Y:S05]  /*2810*/  BSYNC B1 ;  /* 0x0000000000017941 */ /* 0x000fea0003800000 */
.L_x_5145:
[----:B------:R-:W-:Y:S02]  /*2820*/  F2FP.PACK_AB R6, RZ, R6 ;  /* 0x00000006ff06723e */ /* 0x000fe400000000ff */
.L_x_5144:
[----:B------:R-:W-:Y:S05]  /*2830*/  BSYNC B0 ;  /* 0x0000000000007941 */ /* 0x000fea0003800000 */
.L_x_5143:
        /* <DEDUP_REMOVED lines=42> */
.L_x_5154:
[----:B-1----:R-:W-:Y:S05]  /*2ae0*/  BSYNC B2 ;  /* 0x0000000000027941 */ /* 0x002fea0003800000 */
.L_x_5153:
[----:B------:R-:W-:Y:S02]  /*2af0*/  FMUL.FTZ R7, R16, R9 ;  /* 0x0000000910077220 */ /* 0x000fe40000410000 */
.L_x_5152:
[----:B------:R-:W-:Y:S05]  /*2b00*/  BSYNC B1 ;  /* 0x0000000000017941 */ /* 0x000fea0003800000 */
.L_x_5151:
[----:B------:R-:W-:Y:S02]  /*2b10*/  F2FP.PACK_AB R7, RZ, R7 ;  /* 0x00000007ff07723e */ /* 0x000fe400000000ff */
.L_x_5150:
[----:B------:R-:W-:Y:S05]  /*2b20*/  BSYNC B0 ;  /* 0x0000000000007941 */ /* 0x000fea0003800000 */
.L_x_5149:
        /* <DEDUP_REMOVED lines=42> */
.L_x_5160:
[----:B-1----:R-:W-:Y:S05]  /*2dd0*/  BSYNC B2 ;  /* 0x0000000000027941 */ /* 0x002fea0003800000 */
.L_x_5159:
[----:B------:R-:W-:Y:S02]  /*2de0*/  FMUL.FTZ R8, R15, R10 ;  /* 0x0000000a0f087220 */ /* 0x000fe40000410000 */
.L_x_5158:
[----:B------:R-:W-:Y:S05]  /*2df0*/  BSYNC B1 ;  /* 0x0000000000017941 */ /* 0x000fea0003800000 */
.L_x_5157:
[----:B------:R-:W-:Y:S02]  /*2e00*/  F2FP.PACK_AB R8, RZ, R8 ;  /* 0x00000008ff08723e */ /* 0x000fe400000000ff */
.L_x_5156:
[----:B------:R-:W-:Y:S05]  /*2e10*/  BSYNC B0 ;  /* 0x0000000000007941 */ /* 0x000fea0003800000 */
.L_x_5155:
        /* <DEDUP_REMOVED lines=42> */
.L_x_5166:
[----:B-1----:R-:W-:Y:S05]  /*30c0*/  BSYNC B2 ;  /* 0x0000000000027941 */ /* 0x002fea0003800000 */
.L_x_5165:
[----:B------:R-:W-:Y:S02]  /*30d0*/  FMUL.FTZ R9, R16, R11 ;  /* 0x0000000b10097220 */ /* 0x000fe40000410000 */
.L_x_5164:
[----:B------:R-:W-:Y:S05]  /*30e0*/  BSYNC B1 ;  /* 0x0000000000017941 */ /* 0x000fea0003800000 */
.L_x_5163:
[----:B------:R-:W-:Y:S02]  /*30f0*/  F2FP.PACK_AB R9, RZ, R9 ;  /* 0x00000009ff09723e */ /* 0x000fe400000000ff */
.L_x_5162:
[----:B------:R-:W-:Y:S05]  /*3100*/  BSYNC B0 ;  /* 0x0000000000007941 */ /* 0x000fea0003800000 */
.L_x_5161:
        /* <DEDUP_REMOVED lines=22> */
.L_x_5169:
[----:B0-----:R-:W-:-:S13]  /*3270*/  ISETP.GE.AND P0, PT, R13, R0, PT ;  /* 0x000000000d00720c */ /* 0x001fda0003f06270 */
[----:B------:R-:W-:Y:S05]  /*3280*/  @P0 BRA `(.L_x_5171) ;  /* 0x000000c000000947 */ /* 0x000fea0003800000 */
[----:B------:R-:W-:Y:S02]  /*3290*/  IADD3 R2, R12, R13, RZ ;  /* 0x0000000d0c027210 */ /* 0x000fe40007ffe0ff */
[----:B------:R-:W-:Y:S02]  /*32a0*/  MOV R3, 0x2 ;  /* 0x0000000200037802 */ /* 0x000fe40000000f00 */
[----:B------:R-:W-:-:S03]  /*32b0*/  IADD3 R13, R13, 0x80, RZ ;  /* 0x000000800d0d7810 */ /* 0x000fc60007ffe0ff */
[----:B------:R-:W-:-:S05]  /*32c0*/  IMAD.WIDE.U32 R2, R2, R3, c[0x0][0x178] ;  /* 0x00005e0002027625 */ /* 0x000fca00078e0003 */
[----:B------:R0:W-:Y:S02]  /*32d0*/  STG.E.U16 [R2.64], R5 ;  /* 0x0000000502007986 */ /* 0x0001e4000c101504 */
.L_x_5170:
[----:B------:R-:W-:-:S13]  /*32e0*/  ISETP.GE.AND P0, PT, R13, R0, PT ;  /* 0x000000000d00720c */ /* 0x000fda0003f06270 */
[----:B------:R-:W-:Y:S05]  /*32f0*/  @P0 BRA `(.L_x_5172) ;  /* 0x000000d000000947 */ /* 0x000fea0003800000 */
[----:B0-----:R-:W-:Y:S01]  /*3300*/  HFMA2.MMA R3, -RZ, RZ, 0, 1.1920928955078125e-07 ;  /* 0x00000002ff037435 */ /* 0x001fe200000001ff */
[----:B------:R-:W-:Y:S02]  /*3310*/  IADD3 R2, R12, R13, RZ ;  /* 0x0000000d0c027210 */ /* 0x000fe40007ffe0ff */
[----:B------:R-:W-:-:S07]  /*3320*/  IADD3 R13, R13, 0x80, RZ ;  /* 0x000000800d0d7810 */ /* 0x000fce0007ffe0ff */
[----:B------:R-:W-:-:S05]  /*3330*/  IMAD.WIDE.U32 R2, R2, R3, c[0x0][0x178] ;  /* 0x00005e0002027625 */ /* 0x000fca00078e0003 */
[----:B------:R0:W-:Y:S02]  /*3340*/  STG.E.U16 [R2.64], R6 ;  /* 0x0000000602007986 */ /* 0x0001e4000c101504 */
.L_x_5171:
        /* <DEDUP_REMOVED lines=8> */
.L_x_5172:
[----:B------:R-:W-:Y:S05]  /*33d0*/  BSYNC B1 ;  /* 0x0000000000017941 */ /* 0x000fea0003800000 */
.L_x_5168:
[----:B------:R-:W-:-:S13]  /*33e0*/  ISETP.GE.AND P0, PT, R13, R0, PT ;  /* 0x000000000d00720c */ /* 0x000fda0003f06270 */
[----:B0-----:R-:W-:Y:S02]  /*33f0*/  @!P0 IADD3 R2, R12, R13, RZ ;  /* 0x0000000d0c028210 */ /* 0x001fe40007ffe0ff */
[----:B------:R-:W-:Y:S02]  /*3400*/  @!P0 MOV R3, 0x2 ;  /* 0x0000000200038802 */ /* 0x000fe40000000f00 */
[----:B------:R-:W-:-:S03]  /*3410*/  @!P0 IADD3 R13, R13, 0x80, RZ ;  /* 0x000000800d0d8810 */ /* 0x000fc60007ffe0ff */
[----:B------:R-:W-:-:S05]  /*3420*/  @!P0 IMAD.WIDE.U32 R2, R2, R3, c[0x0][0x178] ;  /* 0x00005e0002028625 */ /* 0x000fca00078e0003 */
[----:B------:R0:W-:Y:S02]  /*3430*/  @!P0 STG.E.U16 [R2.64], R8 ;  /* 0x0000000802008986 */ /* 0x0001e4000c101504 */
.L_x_5173:
[----:B------:R-:W-:Y:S05]  /*3440*/  BSYNC B0 ;  /* 0x0000000000007941 */ /* 0x000fea0003800000 */
.L_x_5167:
        /* <DEDUP_REMOVED lines=8> */
.L_x_5174:
        /* <DEDUP_REMOVED lines=11> */
.L_x_7131:


//--------------------- .text._ZN2at6native29vectorized_elementwise_kernelILi4EZZZNS0_65_GLOBAL__N__cd49fe81_27_ActivationSoftplusKernel_cu_9e10b42f_309415softplus_kernelERNS_18TensorIteratorBaseERKN3c106ScalarES8_ENKUlvE_clEvENKUlvE1_clEvEUlNS5_4HalfEE_St5arrayIPcLm2EEEEviT0_T1_ --------------------------
	.section	.text._ZN2at6native29vectorized_elementwise_kernelILi4EZZZNS0_65_GLOBAL__N__cd49fe81_27_ActivationSoftplusKernel_cu_9e10b42f_309415softplus_kernelERNS_18TensorIteratorBaseERKN3c106ScalarES8_ENKUlvE_clEvENKUlvE1_clEvEUlNS5_4HalfEE_St5arrayIPcLm2EEEEviT0_T1_,"ax",@progbits
	.sectioninfo	@"SHI_REGISTERS=30"
	.align	128
        .global         _ZN2at6native29vectorized_elementwise_kernelILi4EZZZNS0_65_GLOBAL__N__cd49fe81_27_ActivationSoftplusKernel_cu_9e10b42f_309415softplus_kernelERNS_18TensorIteratorBaseERKN3c106ScalarES8_ENKUlvE_clEvENKUlvE1_clEvEUlNS5_4HalfEE_St5arrayIPcLm2EEEEviT0_T1_
        .type           _ZN2at6native29vectorized_elementwise_kernelILi4EZZZNS0_65_GLOBAL__N__cd49fe81_27_ActivationSoftplusKernel_cu_9e10b42f_309415softplus_kernelERNS_18TensorIteratorBaseERKN3c106ScalarES8_ENKUlvE_clEvENKUlvE1_clEvEUlNS5_4HalfEE_St5arrayIPcLm2EEEEviT0_T1_,@function
        .size           _ZN2at6native29vectorized_elementwise_kernelILi4EZZZNS0_65_GLOBAL__N__cd49fe81_27_ActivationSoftplusKernel_cu_9e10b42f_309415softplus_kernelERNS_18TensorIteratorBaseERKN3c106ScalarES8_ENKUlvE_clEvENKUlvE1_clEvEUlNS5_4HalfEE_St5arrayIPcLm2EEEEviT0_T1_,(.L_x_7132 - _ZN2at6native29vectorized_elementwise_kernelILi4EZZZNS0_65_GLOBAL__N__cd49fe81_27_ActivationSoftplusKernel_cu_9e10b42f_309415softplus_kernelERNS_18TensorIteratorBaseERKN3c106ScalarES8_ENKUlvE_clEvENKUlvE1_clEvEUlNS5_4HalfEE_St5arrayIPcLm2EEEEviT0_T1_)
        .other          _ZN2at6native29vectorized_elementwise_kernelILi4EZZZNS0_65_GLOBAL__N__cd49fe81_27_ActivationSoftplusKernel_cu_9e10b42f_309415softplus_kernelERNS_18TensorIteratorBaseERKN3c106ScalarES8_ENKUlvE_clEvENKUlvE1_clEvEUlNS5_4HalfEE_St5arrayIPcLm2EEEEviT0_T1_,@"STO_CUDA_ENTRY STV_DEFAULT"
_ZN2at6native29vectorized_elementwise_kernelILi4EZZZNS0_65_GLOBAL__N__cd49fe81_27_ActivationSoftplusKernel_cu_9e10b42f_309415softplus_kernelERNS_18TensorIteratorBaseERKN3c106ScalarES8_ENKUlvE_clEvENKUlvE1_clEvEUlNS5_4HalfEE_St5arrayIPcLm2EEEEviT0_T1_:
.text._ZN2at6native29vectorized_elementwise_kernelILi4EZZZNS0_65_GLOBAL__N__cd49fe81_27_ActivationSoftplusKernel_cu_9e10b42f_309415softplus_kernelERNS_18TensorIteratorBaseERKN3c106ScalarES8_ENKUlvE_clEvENKUlvE1_clEvEUlNS5_4HalfEE_St5arrayIPcLm2EEEEviT0_T1_:
        /* <DEDUP_REMOVED lines=51> */
.L_x_5179:
[----:B-1----:R-:W-:Y:S05]  /*0330*/  BSYNC B1 ;  /* 0x0000000000017941 */ /* 0x002fea0003800000 */
.L_x_5178:
[----:B------:R-:W-:Y:S02]  /*0340*/  FMUL.FTZ R8, R13, R10 ;  /* 0x0000000a0d087220 */ /* 0x000fe40000410000 */
.L_x_5177:
[----:B0-----:R-:W-:Y:S05]  /*0350*/  BSYNC B0 ;  /* 0x0000000000007941 */ /* 0x001fea0003800000 */
.L_x_5176:
        /* <DEDUP_REMOVED lines=38> */
.L_x_5183:
[----:B-1----:R-:W-:Y:S05]  /*05c0*/  BSYNC B1 ;  /* 0x0000000000017941 */ /* 0x002fea0003800000 */
.L_x_5182:
[----:B------:R-:W-:Y:S02]  /*05d0*/  FMUL.FTZ R9, R13, R10 ;  /* 0x0000000a0d097220 */ /* 0x000fe40000410000 */
.L_x_5181:
[----:B------:R-:W-:Y:S05]  /*05e0*/  BSYNC B0 ;  /* 0x0000000000007941 */ /* 0x000fea0003800000 */
.L_x_5180:
        /* <DEDUP_REMOVED lines=38> */
.L_x_5187:
[----:B-1----:R-:W-:Y:S05]  /*0850*/  BSYNC B1 ;  /* 0x0000000000017941 */ /* 0x002fea0003800000 */
.L_x_5186:
[----:B------:R-:W-:Y:S02]  /*0860*/  FMUL.FTZ R6, R15, R10 ;  /* 0x0000000a0f067220 */ /* 0x000fe40000410000 */
.L_x_5185:
[----:B------:R-:W-:Y:S05]  /*0870*/  BSYNC B0 ;  /* 0x0000000000007941 */ /* 0x000fea0003800000 */
.L_x_5184:
        /* <DEDUP_REMOVED lines=38> */
.L_x_5191:
[----:B-1----:R-:W-:Y:S05]  /*0ae0*/  BSYNC B1 ;  /* 0x0000000000017941 */ /* 0x002fea0003800000 */
.L_x_5190:
[----:B------:R-:W-:Y:S02]  /*0af0*/  FMUL.FTZ R7, R14, R11 ;  /* 0x0000000b0e077220 */ /* 0x000fe40000410000 */
.L_x_5189:
[----:B------:R-:W-:Y:S05]  /*0b00*/  BSYNC B0 ;  /* 0x0000000000007941 */ /* 0x000fea0003800000 */
.L_x_5188:
        /* <DEDUP_REMOVED lines=38> */
.L_x_5195:
[----:B-1----:R-:W-:Y:S05]  /*0d70*/  BSYNC B1 ;  /* 0x0000000000017941 */ /* 0x002fea0003800000 */
.L_x_5194:
[----:B------:R-:W-:Y:S02]  /*0d80*/  FMUL.FTZ R10, R15, R12 ;  /* 0x0000000c0f0a7220 */ /* 0x000fe40000410000 */
.L_x_5193:
[----:B------:R-:W-:Y:S05]  /*0d90*/  BSYNC B0 ;  /* 0x0000000000007941 */ /* 0x000fea0003800000 */
.L_x_5192:
        /* <DEDUP_REMOVED lines=38> */
.L_x_5199:
[----:B-1----:R-:W-:Y:S05]  /*1000*/  BSYNC B1 ;  /* 0x0000000000017941 */ /* 0x002fea0003800000 */
.L_x_5198:
[----:B------:R-:W-:Y:S02]  /*1010*/  FMUL.FTZ R11, R15, R12 ;  /* 0x0000000c0f0b7220 */ /* 0x000fe40000410000 */
.L_x_5197:
[----:B------:R-:W-:Y:S05]  /*1020*/  BSYNC B0 ;  /* 0x0000000000007941 */ /* 0x000fea0003800000 */
.L_x_5196:
        /* <DEDUP_REMOVED lines=38> */
.L_x_5203:
[----:B-1----:R-:W-:Y:S05]  /*1290*/  BSYNC B1 ;  /* 0x0000000000017941 */ /* 0x002fea0003800000 */
.L_x_5202:
[----:B------:R-:W-:Y:S02]  /*12a0*/  FMUL.FTZ R2, R17, R12 ;  /* 0x0000000c11027220 */ /* 0x000fe40000410000 */
.L_x_5201:
[----:B------:R-:W-:Y:S05]  /*12b0*/  BSYNC B0 ;  /* 0x0000000000007941 */ /* 0x000fea0003800000 */
.L_x_5200:
        /* <DEDUP_REMOVED lines=38> */
.L_x_5207:
[----:B-1----:R-:W-:Y:S05]  /*1520*/  BSYNC B1 ;  /* 0x0000000000017941 */ /* 0x002fea0003800000 */
.L_x_5206:
[----:B------:R-:W-:Y:S02]  /*1530*/  FMUL.FTZ R15, R16, R13 ;  /* 0x0000000d100f7220 */ /* 0x000fe40000410000 */
.L_x_5205:
[----:B------:R-:W-:Y:S05]  /*1540*/  BSYNC B0 ;  /* 0x0000000000007941 */ /* 0x000fea0003800000 */
.L_x_5204:
[----:B------:R-:W-:Y:S01]  /*1550*/  IMAD.WIDE.U32 R12, R0, R5, c[0x0][0x178] ;  /* 0x00005e00000c7625 */ /* 0x000fe200078e0005 */
[----:B------:R-:W-:Y:S02]  /*1560*/  F2FP.PACK_AB R8, R9, R8 ;  /* 0x000000080908723e */ /* 0x000fe400000000ff */
[----:B------:R-:W-:Y:S02]  /*1570*/  F2FP.PACK_AB R10, R11, R10 ;  /* 0x0000000a0b0a723e */ /* 0x000fe400000000ff */
[----:B------:R-:W-:Y:S01]  /*1580*/  F2FP.PACK_AB R9, R7, R6 ;  /* 0x000000060709723e */ /* 0x000fe200000000ff */
[----:B------:R-:W-:Y:S01]  /*1590*/  IMAD.WIDE R12, R4, 0x8, R12 ;  /* 0x00000008040c7825 */ /* 0x000fe200078e020c */
[----:B------:R-:W-:-:S04]  /*15a0*/  F2FP.PACK_AB R11, R15, R2 ;  /* 0x000000020f0b723e */ /* 0x000fc800000000ff */
[----:B------:R-:W-:Y:S04]  /*15b0*/  STG.E.64 [R12.64], R8 ;  /* 0x000000080c007986 */ /* 0x000fe8000c101b04 */
[----:B------:R-:W-:Y:S01]  /*15c0*/  STG.E.64 [R12.64+0x400], R10 ;  /* 0x0004000a0c007986 */ /* 0x000fe2000c101b04 */
[----:B------:R-:W-:Y:S05]  /*15d0*/  EXIT ;  /* 0x000000000000794d */ /* 0x000fea0003800000 */
.L_x_5175:
        /* <DEDUP_REMOVED lines=97> */
.L_x_5213:
[----:B-1----:R-:W-:Y:S05]  /*1bf0*/  BSYNC B2 ;  /* 0x0000000000027941 */ /* 0x002fea0003800000 */
.L_x_5212:
[----:B------:R-:W-:Y:S02]  /*1c00*/  FMUL.FTZ R2, R7, R4 ;  /* 0x0000000407027220 */ /* 0x000fe40000410000 */
.L_x_5211:
[----:B------:R-:W-:Y:S05]  /*1c10*/  BSYNC B1 ;  /* 0x0000000000017941 */ /* 0x000fea0003800000 */
.L_x_5210:
[----:B------:R-:W-:Y:S02]  /*1c20*/  F2FP.PACK_AB R2, RZ, R2 ;  /* 0x00000002ff02723e */ /* 0x000fe400000000ff */
.L_x_5209:
[----:B------:R-:W-:Y:S05]  /*1c30*/  BSYNC B0 ;  /* 0x0000000000007941 */ /* 0x000fea0003800000 */
.L_x_5208:
        /* <DEDUP_REMOVED lines=42> */
.L_x_5219:
[----:B-1----:R-:W-:Y:S05]  /*1ee0*/  BSYNC B2 ;  /* 0x0000000000027941 */ /* 0x002fea0003800000 */
.L_x_5218:
[----:B------:R-:W-:Y:S02]  /*1ef0*/  FMUL.FTZ R3, R8, R5 ;  /* 0x0000000508037220 */ /* 0x000fe40000410000 */
.L_x_5217:
[----:B------:R-:W-:Y:S05]  /*1f00*/  BSYNC B1 ;  /* 0x0000000000017941 */ /* 0x000fea0003800000 */
.L_x_5216:
[----:B------:R-:W-:Y:S02]  /*1f10*/  F2FP.PACK_AB R3, RZ, R3 ;  /* 0x00000003ff03723e */ /* 0x000fe400000000ff */
.L_x_5215:
[----:B------:R-:W-:Y:S05]  /*1f20*/  BSYNC B0 ;  /* 0x0000000000007941 */ /* 0x000fea0003800000 */
.L_x_5214:
        /* <DEDUP_REMOVED lines=42> */
.L_x_5225:
[----:B-1----:R-:W-:Y:S05]  /*21d0*/  BSYNC B2 ;  /* 0x0000000000027941 */ /* 0x002fea0003800000 */
.L_x_5224:
[----:B------:R-:W-:Y:S02]  /*21e0*/  FMUL.FTZ R4, R9, R6 ;  /* 0x0000000609047220 */ /* 0x000fe40000410000 */
.L_x_5223:
[----:B------:R-:W-:Y:S05]  /*21f0*/  BSYNC B1 ;  /* 0x0000000000017941 */ /* 0x000fea0003800000 */
.L_x_5222:
[----:B------:R-:W-:Y:S02]  /*2200*/  F2FP.PACK_AB R4, RZ, R4 ;  /* 0x00000004ff04723e */ /* 0x000fe400000000ff */
.L_x_5221:
[----:B------:R-:W-:Y:S05]  /*2210*/  BSYNC B0 ;  /* 0x0000000000007941 */ /* 0x000fea0003800000 */
.L_x_5220:
        /* <DEDUP_REMOVED lines=42> */
.L_x_5231:
[----:B-1----:R-:W-:Y:S05]  /*24c0*/  BSYNC B2 ;  /* 0x0000000000027941 */ /* 0x002fea0003800000 */
.L_x_5230:
[----:B------:R-:W-:Y:S02]  /*24d0*/  FMUL.FTZ R5, R10, R7 ;  /* 0x000000070a057220 */ /* 0x000fe40000410000 */
.L_x_5229:
[----:B------:R-:W-:Y:S05]  /*24e0*/  BSYNC B1 ;  /* 0x0000000000017941 */ /* 0x000fea0003800000 */
.L_x_5228:
[----:B------:R-:W-:Y:S02]  /*24f0*/  F2FP.PACK_AB R5, RZ, R5 ;  /* 0x00000005ff05723e */ /* 0x000fe400000000ff */
.L_x_5227:
[----:B------:R-:W-:Y:S05]  /*2500*/  BSYNC B0 ;  /* 0x0000000000007941 */ /* 0x000fea0003800000 */
.L_x_5226:
        /* <DEDUP_REMOVED lines=42> */
.L_x_5237:
[----:B-1----:R-:W-:Y:S05]  /*27b0*/  BSYNC B2 ;  /* 0x0000000000027941 */ /* 0x002fea0003800000 */
.L_x_5236:
[----:B------:R-:W-:Y:S02]  /*27c0*/  FMUL.FTZ R6, R11, R8 ;  /* 0x000000080b067220 */ /* 0x000fe40000410000 */
.L_x_5235:
[----:B------:R-:W-:Y:S05]  /*27d0*/  BSYNC B1 ;  /* 0x0000000000017941 */ /* 0x000fea0003800000 */
.L_x_5234:
[----:B------:R-:W-:Y:S02]  /*27e0*/  F2FP.PACK_AB R6, RZ, R6 ;  /* 0x00000006ff06723e */ /* 0x000fe400000000ff */
.L_x_5233:
[----:B------:R-:W-:Y:S05]  /*27f0*/  BSYNC B0 ;  /* 0x0000000000007941 */ /* 0x000fea0003800000 */
.L_x_5232:
        /* <DEDUP_REMOVED lines=42> */
.L_x_5243:
[----:B-1----:R-:W-:Y:S05]  /*2aa0*/  BSYNC B2 ;  /* 0x0000000000027941 */ /* 0x002fea0003800000 */
.L_x_5242:
[----:B------:R-:W-:Y:S02]  /*2ab0*/  FMUL.FTZ R7, R16, R9 ;  /* 0x0000000910077220 */ /* 0x000fe40000410000 */
.L_x_5241:
[----:B------:R-:W-:Y:S05]  /*2ac0*/  BSYNC B1 ;  /* 0x0000000000017941 */ /* 0x000fea0003800000 */
.L_x_5240:
[----:B------:R-:W-:Y:S02]  /*2ad0*/  F2FP.PACK_AB R7, RZ, R7 ;  /* 0x00000007ff07723e */ /* 0x000fe400000000ff */
.L_x_5239:
[----:B------:R-:W-:Y:S05]  /*2ae0*/  BSYNC B0 ;  /* 0x0000000000007941 */ /* 0x000fea0003800000 */
.L_x_5238:
        /* <DEDUP_REMOVED lines=42> */
.L_x_5249:
[----:B-1----:R-:W-:Y:S05]  /*2d90*/  BSYNC B2 ;  /* 0x0000000000027941 */ /* 0x002fea0003800000 */
.L_x_5248:
[----:B------:R-:W-:Y:S02]  /*2da0*/  FMUL.FTZ R8, R15, R10 ;  /* 0x0000000a0f087220 */ /* 0x000fe40000410000 */
.L_x_5247:
[----:B------:R-:W-:Y:S05]  /*2db0*/  BSYNC B1 ;  /* 0x0000000000017941 */ /* 0x000fea0003800000 */
.L_x_5246:
[----:B------:R-:W-:Y:S02]  /*2dc0*/  F2FP.PACK_AB R8, RZ, R8 ;  /* 0x00000008ff08723e */ /* 0x000fe400000000ff */
.L_x_5245:
[----:B------:R-:W-:Y:S05]  /*2dd0*/  BSYNC B0 ;  /* 0x0000000000007941 */ /* 0x000fea0003800000 */
.L_x_5244:
        /* <DEDUP_REMOVED lines=42> */
.L_x_5255:
[----:B-1----:R-:W-:Y:S05]  /*3080*/  BSYNC B2 ;  /* 0x0000000000027941 */ /* 0x002fea0003800000 */
.L_x_5254:
[----:B------:R-:W-:Y:S02]  /*3090*/  FMUL.FTZ R9, R16, R11 ;  /* 0x0000000b10097220 */ /* 0x000fe40000410000 */
.L_x_5253:
[----:B------:R-:W-:Y:S05]  /*30a0*/  BSYNC B1 ;  /* 0x0000000000017941 */ /* 0x000fea0003800000 */
.L_x_5252:
[----:B------:R-:W-:Y:S02]  /*30b0*/  F2FP.PACK_AB R9, RZ, R9 ;  /* 0x00000009ff09723e */ /* 0x000fe400000000ff */
.L_x_5251:
[----:B------:R-:W-:Y:S05]  /*30c0*/  BSYNC B0 ;  /* 0x0000000000007941 */ /* 0x000fea0003800000 */
.L_x_5250:
        /* <DEDUP_REMOVED lines=22> */
.L_x_5258:
[----:B0-----:R-:W-:-:S13]  /*3230*/  ISETP.GE.AND P0, PT, R13, R12, PT ;  /* 0x0000000c0d00720c */ /* 0x001fda0003f06270 */
[----:B------:R-:W-:Y:S05]  /*3240*/  @P0 BRA `(.L_x_5260) ;  /* 0x000000c000000947 */ /* 0x000fea0003800000 */
[----:B------:R-:W-:Y:S02]  /*3250*/  IADD3 R2, R0, R13, RZ ;  /* 0x0000000d00027210 */ /* 0x000fe40007ffe0ff */
[----:B------:R-:W-:Y:S02]  /*3260*/  MOV R3, 0x2 ;  /* 0x0000000200037802 */ /* 0x000fe40000000f00 */
[----:B------:R-:W-:-:S03]  /*3270*/  IADD3 R13, R13, 0x80, RZ ;  /* 0x000000800d0d7810 */ /* 0x000fc60007ffe0ff */
[----:B------:R-:W-:-:S05]  /*3280*/  IMAD.WIDE.U32 R2, R2, R3, c[0x0][0x178] ;  /* 0x00005e0002027625 */ /* 0x000fca00078e0003 */
[----:B------:R0:W-:Y:S02]  /*3290*/  STG.E.U16 [R2.64], R5 ;  /* 0x0000000502007986 */ /* 0x0001e4000c101504 */
.L_x_5259:
[----:B------:R-:W-:-:S13]  /*32a0*/  ISETP.GE.AND P0, PT, R13, R12, PT ;  /* 0x0000000c0d00720c */ /* 0x000fda0003f06270 */
[----:B------:R-:W-:Y:S05]  /*32b0*/  @P0 BRA `(.L_x_5261) ;  /* 0x000000d000000947 */ /* 0x000fea0003800000 */
[----:B0-----:R-:W-:Y:S01]  /*32c0*/  HFMA2.MMA R3, -RZ, RZ, 0, 1.1920928955078125e-07 ;  /* 0x00000002ff037435 */ /* 0x001fe200000001ff */
[----:B------:R-:W-:Y:S02]  /*32d0*/  IADD3 R2, R0, R13, RZ ;  /* 0x0000000d00027210 */ /* 0x000fe40007ffe0ff */
[----:B------:R-:W-:-:S07]  /*32e0*/  IADD3 R13, R13, 0x80, RZ ;  /* 0x000000800d0d7810 */ /* 0x000fce0007ffe0ff */
[----:B------:R-:W-:-:S05]  /*32f0*/  IMAD.WIDE.U32 R2, R2, R3, c[0x0][0x178] ;  /* 0x00005e0002027625 */ /* 0x000fca00078e0003 */
[----:B------:R0:W-:Y:S02]  /*3300*/  STG.E.U16 [R2.64], R6 ;  /* 0x0000000602007986 */ /* 0x0001e4000c101504 */
.L_x_5260:
        /* <DEDUP_REMOVED lines=8> */
.L_x_5261:
[----:B------:R-:W-:Y:S05]  /*3390*/  BSYNC B1 ;  /* 0x0000000000017941 */ /* 0x000fea0003800000 */
.L_x_5257:
[----:B------:R-:W-:-:S13]  /*33a0*/  ISETP.GE.AND P0, PT, R13, R12, PT ;  /* 0x0000000c0d00720c */ /* 0x000fda0003f06270 */
[----:B0-----:R-:W-:Y:S02]  /*33b0*/  @!P0 IADD3 R2, R0, R13, RZ ;  /* 0x0000000d00028210 */ /* 0x001fe40007ffe0ff */
[----:B------:R-:W-:Y:S02]  /*33c0*/  @!P0 MOV R3, 0x2 ;  /* 0x0000000200038802 */ /* 0x000fe40000000f00 */
[----:B------:R-:W-:-:S03]  /*33d0*/  @!P0 IADD3 R13, R13, 0x80, RZ ;  /* 0x000000800d0d8810 */ /* 0x000fc60007ffe0ff */
[----:B------:R-:W-:-:S05]  /*33e0*/  @!P0 IMAD.WIDE.U32 R2, R2, R3, c[0x0][0x178] ;  /* 0x00005e0002028625 */ /* 0x000fca00078e0003 */
[----:B------:R0:W-:Y:S02]  /*33f0*/  @!P0 STG.E.U16 [R2.64], R8 ;  /* 0x0000000802008986 */ /* 0x0001e4000c101504 */
.L_x_5262:
[----:B------:R-:W-:Y:S05]  /*3400*/  BSYNC B0 ;  /* 0x0000000000007941 */ /* 0x000fea0003800000 */
.L_x_5256:
        /* <DEDUP_REMOVED lines=8> */
.L_x_5263:
        /* <DEDUP_REMOVED lines=15> */
.L_x_7132:


//--------------------- .text._ZN2at6native29vectorized_elementwise_kernelILi8EZZZNS0_65_GLOBAL__N__cd49fe81_27_ActivationSoftplusKernel_cu_9e10b42f_309415softplus_kernelERNS_18TensorIteratorBaseERKN3c106ScalarES8_ENKUlvE_clEvENKUlvE1_clEvEUlNS5_4HalfEE_St5arrayIPcLm2EEEEviT0_T1_ --------------------------
	.section	.text._ZN2at6native29vectorized_elementwise_kernelILi8EZZZNS0_65_GLOBAL__N__cd49fe81_27_ActivationSoftplusKernel_cu_9e10b42f_309415softplus_kernelERNS_18TensorIteratorBaseERKN3c106ScalarES8_ENKUlvE_clEvENKUlvE1_clEvEUlNS5_4HalfEE_St5arrayIPcLm2EEEEviT0_T1_,"ax",@progbits
	.sectioninfo	@"SHI_REGISTERS=4"
	.align	128
        .global         _ZN2at6native29vectorized_elementwise_kernelILi8EZZZNS0_65_GLOBAL__N__cd49fe81_27_ActivationSoftplusKernel_cu_9e10b42f_309415softplus_kernelERNS_18TensorIteratorBaseERKN3c106ScalarES8_ENKUlvE_clEvENKUlvE1_clEvEUlNS5_4HalfEE_St5arrayIPcLm2EEEEviT0_T1_
        .type           _ZN2at6native29vectorized_elementwise_kernelILi8EZZZNS0_65_GLOBAL__N__cd49fe81_27_ActivationSoftplusKernel_cu_9e10b42f_309415softplus_kernelERNS_18TensorIteratorBaseERKN3c106ScalarES8_ENKUlvE_clEvENKUlvE1_clEvEUlNS5_4HalfEE_St5arrayIPcLm2EEEEviT0_T1_,@function
        .size           _ZN2at6native29vectorized_elementwise_kernelILi8EZZZNS0_65_GLOBAL__N__cd49fe81_27_ActivationSoftplusKernel_cu_9e10b42f_309415softplus_kernelERNS_18TensorIteratorBaseERKN3c106ScalarES8_ENKUlvE_clEvENKUlvE1_clEvEUlNS5_4HalfEE_St5arrayIPcLm2EEEEviT0_T1_,(.L_x_7133 - _ZN2at6native29vectorized_elementwise_kernelILi8EZZZNS0_65_GLOBAL__N__cd49fe81_27_ActivationSoftplusKernel_cu_9e10b42f_309415softplus_kernelERNS_18TensorIteratorBaseERKN3c106ScalarES8_ENKUlvE_clEvENKUlvE1_clEvEUlNS5_4HalfEE_St5arrayIPcLm2EEEEviT0_T1_)
        .other          _ZN2at6native29vectorized_elementwise_kernelILi8EZZZNS0_65_GLOBAL__N__cd49fe81_27_ActivationSoftplusKernel_cu_9e10b42f_309415softplus_kernelERNS_18TensorIteratorBaseERKN3c106ScalarES8_ENKUlvE_clEvENKUlvE1_clEvEUlNS5_4HalfEE_St5arrayIPcLm2EEEEviT0_T1_,@"STO_CUDA_ENTRY STV_DEFAULT"
_ZN2at6native29vectorized_elementwise_kernelILi8EZZZNS0_65_GLOBAL__N__cd49fe81_27_ActivationSoftplusKernel_cu_9e10b42f_309415softplus_kernelERNS_18TensorIteratorBaseERKN3c106ScalarES8_ENKUlvE_clEvENKUlvE1_clEvEUlNS5_4HalfEE_St5arrayIPcLm2EEEEviT0_T1_:
.text._ZN2at6native29vectorized_elementwise_kernelILi8EZZZNS0_65_GLOBAL__N__cd49fe81_27_ActivationSoftplusKernel_cu_9e10b42f_309415softplus_kernelERNS_18TensorIteratorBaseERKN3c106ScalarES8_ENKUlvE_clEvENKUlvE1_clEvEUlNS5_4HalfEE_St5arrayIPcLm2EEEEviT0_T1_:
[----:B------:R-:W-:Y:S02]  /*0000*/  MOV R1, c[0x0][0x28] ;  /* 0x00000a0000017a02 */ /* 0x000fe40000000f00 */
[----:B------:R-:W-:Y:S05]  /*0010*/  EXIT ;  /* 0x000000000000794d */ /* 0x000fea0003800000 */
.L_x_5264:
        /* <DEDUP_REMOVED lines=14> */
.L_x_7133:


//--------------------- .text._ZN2at6native18elementwise_kernelILi128ELi4EZNS0_15gpu_kernel_implIZZZNS0_65_GLOBAL__N__cd49fe81_27_ActivationSoftplusKernel_cu_9e10b42f_309415softplus_kernelERNS_18TensorIteratorBaseERKN3c106ScalarES9_ENKUlvE_clEvENKUlvE0_clEvEUlfE_EEvS5_RKT_EUliE_EEviT1_ --------------------------
	.section	.text._ZN2at6native18elementwise_kernelILi128ELi4EZNS0_15gpu_kernel_implIZZZNS0_65_GLOBAL__N__cd49fe81_27_ActivationSoftplusKernel_cu_9e10b42f_309415softplus_kernelERNS_18TensorIteratorBaseERKN3c106ScalarES9_ENKUlvE_clEvENKUlvE0_clEvEUlfE_EEvS5_RKT_EUliE_EEviT1_,"ax",@progbits
	.sectioninfo	@"SHI_REGISTERS=26"
	.align	128
        .global         _ZN2at6native18elementwise_kernelILi128ELi4EZNS0_15gpu_kernel_implIZZZNS0_65_GLOBAL__N__cd49fe81_27_ActivationSoftplusKernel_cu_9e10b42f_309415softplus_kernelERNS_18TensorIteratorBaseERKN3c106ScalarES9_ENKUlvE_clEvENKUlvE0_clEvEUlfE_EEvS5_RKT_EUliE_EEviT1_
        .type           _ZN2at6native18elementwise_kernelILi128ELi4EZNS0_15gpu_kernel_implIZZZNS0_65_GLOBAL__N__cd49fe81_27_ActivationSoftplusKernel_cu_9e10b42f_309415softplus_kernelERNS_18TensorIteratorBaseERKN3c106ScalarES9_ENKUlvE_clEvENKUlvE0_clEvEUlfE_EEvS5_RKT_EUliE_EEviT1_,@function
        .size           _ZN2at6native18elementwise_kernelILi128ELi4EZNS0_15gpu_kernel_implIZZZNS0_65_GLOBAL__N__cd49fe81_27_ActivationSoftplusKernel_cu_9e10b42f_309415softplus_kernelERNS_18TensorIteratorBaseERKN3c106ScalarES9_ENKUlvE_clEvENKUlvE0_clEvEUlfE_EEvS5_RKT_EUliE_EEviT1_,(.L_x_7134 - _ZN2at6native18elementwise_kernelILi128ELi4EZNS0_15gpu_kernel_implIZZZNS0_65_GLOBAL__N__cd49fe81_27_ActivationSoftplusKernel_cu_9e10b42f_309415softplus_kernelERNS_18TensorIteratorBaseERKN3c106ScalarES9_ENKUlvE_clEvENKUlvE0_clEvEUlfE_EEvS5_RKT_EUliE_EEviT1_)
        .other          _ZN2at6native18elementwise_kernelILi128ELi4EZNS0_15gpu_kernel_implIZZZNS0_65_GLOBAL__N__cd49fe81_27_ActivationSoftplusKernel_cu_9e10b42f_309415softplus_kernelERNS_18TensorIteratorBaseERKN3c106ScalarES9_ENKUlvE_clEvENKUlvE0_clEvEUlfE_EEvS5_RKT_EUliE_EEviT1_,@"STO_CUDA_ENTRY STV_DEFAULT"
_ZN2at6native18elementwise_kernelILi128ELi4EZNS0_15gpu_kernel_implIZZZNS0_65_GLOBAL__N__cd49fe81_27_ActivationSoftplusKernel_cu_9e10b42f_309415softplus_kernelERNS_18TensorIteratorBaseERKN3c106ScalarES9_ENKUlvE_clEvENKUlvE0_clEvEUlfE_EEvS5_RKT_EUliE_EEviT1_:
.text._ZN2at6native18elementwise_kernelILi128ELi4EZNS0_15gpu_kernel_implIZZZNS0_65_GLOBAL__N__cd49fe81_27_ActivationSoftplusKernel_cu_9e10b42f_309415softplus_kernelERNS_18TensorIteratorBaseERKN3c106ScalarES9_ENKUlvE_clEvENKUlvE0_clEvEUlfE_EEvS5_RKT_EUliE_EEviT1_:
        /* <DEDUP_REMOVED lines=238> */
.L_x_5267:
        /* <DEDUP_REMOVED lines=20> */
.L_x_5272:
[----:B------:R-:W2:Y:S02]  /*1020*/  LDG.E.U8 R2, [R4.64] ;  /* 0x0000002404027981 */ /* 0x000ea4000c1e1100 */
[----:B--2---:R-:W0:Y:S01]  /*1030*/  I2F.U16 R2, R2 ;  /* 0x0000000200027306 */ /* 0x004e220000101000 */
[----:B------:R-:W-:Y:S05]  /*1040*/  BRA `(.L_x_5274) ;  /* 0x00000ca000007947 */ /* 0x000fea0003800000 */
.L_x_5271:
        /* <DEDUP_REMOVED lines=9> */
.L_x_5276:
[----:B------:R-:W2:Y:S02]  /*10e0*/  LDG.E R2, [R4.64] ;  /* 0x0000002404027981 */ /* 0x000ea4000c1e1900 */
[----:B--2---:R-:W0:Y:S01]  /*10f0*/  I2F R2, R2 ;  /* 0x0000000200027306 */ /* 0x004e220000201400 */
[----:B------:R-:W-:Y:S05]  /*1100*/  BRA `(.L_x_5274) ;  /* 0x00000be000007947 */ /* 0x000fea0003800000 */
.L_x_5275:
[----:B------:R-:W2:Y:S02]  /*1110*/  LDG.E.U16 R2, [R4.64] ;  /* 0x0000002404027981 */ /* 0x000ea4000c1e1500 */
[----:B--2---:R-:W0:Y:S01]  /*1120*/  I2F.S16 R2, R2 ;  /* 0x0000000200027306 */ /* 0x004e220000101400 */
[----:B------:R-:W-:Y:S05]  /*1130*/  BRA `(.L_x_5274) ;  /* 0x00000bb000007947 */ /* 0x000fea0003800000 */
.L_x_5270:
        /* <DEDUP_REMOVED lines=8> */
.L_x_5278:
[----:B------:R-:W2:Y:S02]  /*11c0*/  LDG.E.U16 R2, [R4.64] ;  /* 0x0000002404027981 */ /* 0x000ea4000c1e1500 */
[----:B--2---:R-:W-:Y:S01]  /*11d0*/  HADD2.F32 R2, -RZ, R2.H0_H0 ;  /* 0x20000002ff027230 */ /* 0x004fe20000004100 */
[----:B------:R-:W-:Y:S05]  /*11e0*/  BRA `(.L_x_5274) ;  /* 0x00000b0000007947 */ /* 0x000fea0003800000 */
.L_x_5277:
        /* <DEDUP_REMOVED lines=8> */
.L_x_5280:
[----:B------:R-:W2:Y:S02]  /*1270*/  LDG.E.U16 R2, [R4.64] ;  /* 0x0000002404027981 */ /* 0x000ea4000c1e1500 */
[----:B--2---:R-:W-:Y:S01]  /*1280*/  HADD2.F32 R2, -RZ, R2.H0_H0 ;  /* 0x20000002ff027230 */ /* 0x004fe20000004100 */
[----:B------:R-:W-:Y:S05]  /*1290*/  BRA `(.L_x_5274) ;  /* 0x00000a5000007947 */ /* 0x000fea0003800000 */
.L_x_5279:
[----:B------:R-:W2:Y:S02]  /*12a0*/  LDG.E.64 R4, [R4.64] ;  /* 0x0000002404047981 */ /* 0x000ea4000c1e1b00 */
[----:B--2---:R-:W0:Y:S01]  /*12b0*/  F2F.F32.F64 R2, R4 ;  /* 0x0000000400027310 */ /* 0x004e220000301000 */
[----:B------:R-:W0:-:S14]  /*12c0*/  DSETP.GEU.AND P0, PT, |R4|, c[0x2][0x0], PT ;  /* 0x008000000400762a */ /* 0x000e1c0003f0e200 */
[----:B0-----:R-:W-:Y:S01]  /*12d0*/  @!P0 FMUL R2, R2, 1.175494350822287508e-38 ;  /* 0x0080000002028820 */ /* 0x001fe20000400000 */
[----:B------:R-:W-:Y:S05]  /*12e0*/  BRA `(.L_x_5274) ;  /* 0x00000a0000007947 */ /* 0x000fea0003800000 */
.L_x_5269:
        /* <DEDUP_REMOVED lines=12> */
.L_x_5283:
[----:B------:R-:W2:Y:S02]  /*13b0*/  LDG.E.64 R4, [R4.64] ;  /* 0x0000002404047981 */ /* 0x000ea4000c1e1b00 */
[----:B--2---:R-:W0:Y:S01]  /*13c0*/  F2F.F32.F64 R2, R4 ;  /* 0x0000000400027310 */ /* 0x004e220000301000 */
[----:B------:R-:W0:-:S14]  /*13d0*/  DSETP.GEU.AND P0, PT, |R4|, c[0x2][0x0], PT ;  /* 0x008000000400762a */ /* 0x000e1c0003f0e200 */
[----:B0-----:R-:W-:Y:S01]  /*13e0*/  @!P0 FMUL R2, R2, 1.175494350822287508e-38 ;  /* 0x0080000002028820 */ /* 0x001fe20000400000 */
[----:B------:R-:W-:Y:S05]  /*13f0*/  BRA `(.L_x_5274) ;  /* 0x000008f000007947 */ /* 0x000fea0003800000 */
.L_x_5282:
        /* <DEDUP_REMOVED lines=26> */
.L_x_5285:
        /* <DEDUP_REMOVED lines=11> */
[----:B------:R-:W-:Y:S01]  /*1650*/  LOP3.LUT R2, R2, 0x80000000, R3, 0xf8, !PT ;  /* 0x8000000002027812 */ /* 0x000fe200078ef803 */
[----:B------:R-:W-:Y:S05]  /*1660*/  BRA `(.L_x_5274) ;  /* 0x0000068000007947 */ /* 0x000fea0003800000 */
.L_x_5284:
[----:B------:R-:W2:Y:S02]  /*1670*/  LDG.E.U16 R2, [R4.64] ;  /* 0x0000002404027981 */ /* 0x000ea4000c1e1500 */
[----:B--2---:R-:W-:Y:S01]  /*1680*/  PRMT R2, RZ, 0x5410, R2 ;  /* 0x00005410ff027816 */ /* 0x004fe20000000002 */
[----:B------:R-:W-:Y:S05]  /*1690*/  BRA `(.L_x_5274) ;  /* 0x0000065000007947 */ /* 0x000fea0003800000 */
.L_x_5281:
        /* <DEDUP_REMOVED lines=11> */
.L_x_5288:
        /* <DEDUP_REMOVED lines=20> */
.L_x_5290:
[----:B------:R-:W-:Y:S05]  /*1890*/  BSYNC B0 ;  /* 0x0000000000007941 */ /* 0x000fea0003800000 */
.L_x_5289:
[----:B------:R-:W-:Y:S01]  /*18a0*/  IMAD.SHL.U32 R2, R2, 0x100000, RZ ;  /* 0x0010000002027824 */ /* 0x000fe200078e00ff */
[----:B------:R-:W-:-:S04]  /*18b0*/  LEA R3, R0, 0x3b800000, 0x17 ;  /* 0x3b80000000037811 */ /* 0x000fc800078eb8ff */
[----:B------:R-:W-:Y:S01]  /*18c0*/  LOP3.LUT R2, R3, R2, R4, 0xfe, !PT ;  /* 0x0000000203027212 */ /* 0x000fe200078efe04 */
[----:B------:R-:W-:Y:S05]  /*18d0*/  BRA `(.L_x_5274) ;  /* 0x0000041000007947 */ /* 0x000fea0003800000 */
.L_x_5287:
        /* <DEDUP_REMOVED lines=20> */
.L_x_5292:
[----:B------:R-:W-:Y:S05]  /*1a20*/  BSYNC B0 ;  /* 0x0000000000007941 */ /* 0x000fea0003800000 */
.L_x_5291:
[----:B------:R-:W-:Y:S01]  /*1a30*/  IMAD.SHL.U32 R2, R2, 0x200000, RZ ;  /* 0x0020000002027824 */ /* 0x000fe200078e00ff */
[----:B------:R-:W-:-:S04]  /*1a40*/  LEA R3, R0, 0x37800000, 0x17 ;  /* 0x3780000000037811 */ /* 0x000fc800078eb8ff */
[----:B------:R-:W-:Y:S01]  /*1a50*/  LOP3.LUT R2, R3, R2, R4, 0xfe, !PT ;  /* 0x0000000203027212 */ /* 0x000fe200078efe04 */
[----:B------:R-:W-:Y:S05]  /*1a60*/  BRA `(.L_x_5274) ;  /* 0x0000028000007947 */ /* 0x000fea0003800000 */
.L_x_5286:
        /* <DEDUP_REMOVED lines=14> */
.L_x_5273:
        /* <DEDUP_REMOVED lines=21> */
.L_x_5294:
[----:B------:R-:W2:Y:S02]  /*1ca0*/  LDG.E.64 R2, [R4.64] ;  /* 0x0000002404027981 */ /* 0x000ea4000c1e1b00 */
[----:B--2---:R0:W1:Y:S01]  /*1cb0*/  I2F.U64 R2, R2 ;  /* 0x0000000200027312 */ /* 0x0040620000301000 */
[----:B------:R-:W-:Y:S05]  /*1cc0*/  BRA `(.L_x_5274) ;  /* 0x0000002000007947 */ /* 0x000fea0003800000 */
.L_x_5293:
[----:B------:R-:W2:Y:S02]  /*1cd0*/  LDG.E R2, [R4.64] ;  /* 0x0000002404027981 */ /* 0x000ea4000c1e1900 */
[----:B--2---:R-:W0:Y:S02]  /*1ce0*/  I2F.U32 R2, R2 ;  /* 0x0000000200027306 */ /* 0x004e240000201000 */
.L_x_5274:
[----:B------:R-:W-:Y:S05]  /*1cf0*/  BSYNC B6 ;  /* 0x0000000000067941 */ /* 0x000fea0003800000 */
.L_x_5268:
[----:B01---5:R-:W-:Y:S01]  /*1d00*/  FMUL.FTZ R0, R2, c[0x0][0x370] ;  /* 0x0000dc0002007a20 */ /* 0x023fe20000410000 */
[----:B------:R-:W-:Y:S04]  /*1d10*/  BSSY B0, `(.L_x_5295) ;  /* 0x0000026000007945 */ /* 0x000fe80003800000 */
[----:B------:R-:W-:-:S13]  /*1d20*/  FSETP.GT.FTZ.AND P0, PT, R0, c[0x0][0x374], PT ;  /* 0x0000dd0000007a0b */ /* 0x000fda0003f14000 */
[----:B------:R-:W-:Y:S05]  /*1d30*/  @P0 BRA `(.L_x_5296) ;  /* 0x0000023000000947 */ /* 0x000fea0003800000 */
[----:B------:R-:W-:Y:S01]  /*1d40*/  FMUL.FTZ R0, R0, 1.4426950216293334961 ;  /* 0x3fb8aa3b00007820 */ /* 0x000fe20000410000 */
[----:B------:R-:W-:Y:S01]  /*1d50*/  BSSY B1, `(.L_x_5297) ;  /* 0x0000020000017945 */ /* 0x000fe20003800000 */
[----:B------:R-:W-:Y:S02]  /*1d60*/  IMAD.MOV.U32 R5, RZ, RZ, 0x3e800000 ;  /* 0x3e800000ff057424 */ /* 0x000fe400078e00ff */
[----:B------:R-:W0:Y:S01]  /*1d70*/  MUFU.EX2 R7, R0 ;  /* 0x0000000000077308 */ /* 0x000e220000000800 */
[----:B------:R-:W-:Y:S02]  /*1d80*/  IMAD.MOV.U32 R6, RZ, RZ, 0x3d39bf78 ;  /* 0x3d39bf78ff067424 */ /* 0x000fe400078e00ff */
        /* <DEDUP_REMOVED lines=28> */
.L_x_5298:
[----:B-1----:R-:W-:Y:S05]  /*1f50*/  BSYNC B1 ;  /* 0x0000000000017941 */ /* 0x002fea0003800000 */
.L_x_5297:
[----:B------:R-:W-:Y:S02]  /*1f60*/  FMUL.FTZ R2, R5, R0 ;  /* 0x0000000005027220 */ /* 0x000fe40000410000 */
.L_x_5296:
[----:B------:R-:W-:Y:S05]  /*1f70*/  BSYNC B0 ;  /* 0x0000000000007941 */ /* 0x000fea0003800000 */
.L_x_5295:
[----:B------:R-:W0:Y:S02]  /*1f80*/  LDC.U8 R3, c[0x0][0x380] ;  /* 0x0000e000ff037b82 */ /* 0x000e240000000000 */
        /* <DEDUP_REMOVED lines=14> */
.L_x_5302:
[----:B------:R-:W0:Y:S02]  /*2070*/  F2I.S64.TRUNC R2, R2 ;  /* 0x0000000200027311 */ /* 0x000e24000020d900 */
[----:B0-----:R-:W-:-:S05]  /*2080*/  IMAD.MOV.U32 R5, RZ, RZ, R2 ;  /* 0x000000ffff057224 */ /* 0x001fca00078e0002 */
[----:B------:R0:W-:Y:S01]  /*2090*/  STG.E.U8 [R16.64], R5 ;  /* 0x0000000510007986 */ /* 0x0001e2000c101124 */
[----:B------:R-:W-:Y:S05]  /*20a0*/  BRA `(.L_x_5304) ;  /* 0x00000d3000007947 */ /* 0x000fea0003800000 */
.L_x_5301:
        /* <DEDUP_REMOVED lines=9> */
.L_x_5306:
[----:B------:R-:W0:Y:S02]  /*2140*/  F2I.FTZ.TRUNC.NTZ R3, R2 ;  /* 0x0000000200037305 */ /* 0x000e24000021f100 */
[----:B0-----:R0:W-:Y:S01]  /*2150*/  STG.E [R16.64], R3 ;  /* 0x0000000310007986 */ /* 0x0011e2000c101924 */
[----:B------:R-:W-:Y:S05]  /*2160*/  BRA `(.L_x_5304) ;  /* 0x00000c7000007947 */ /* 0x000fea0003800000 */
.L_x_5305:
[----:B------:R-:W0:Y:S02]  /*2170*/  F2I.FTZ.TRUNC.NTZ R3, R2 ;  /* 0x0000000200037305 */ /* 0x000e24000021f100 */
[----:B0-----:R0:W-:Y:S01]  /*2180*/  STG.E.U16 [R16.64], R3 ;  /* 0x0000000310007986 */ /* 0x0011e2000c101524 */
[----:B------:R-:W-:Y:S05]  /*2190*/  BRA `(.L_x_5304) ;  /* 0x00000c4000007947 */ /* 0x000fea0003800000 */
.L_x_5300:
        /* <DEDUP_REMOVED lines=8> */
.L_x_5308:
[----:B------:R-:W-:-:S05]  /*2220*/  F2FP.PACK_AB R2, RZ, R2 ;  /* 0x00000002ff02723e */ /* 0x000fca00000000ff */
[----:B------:R0:W-:Y:S01]  /*2230*/  STG.E.U16 [R16.64], R2 ;  /* 0x0000000210007986 */ /* 0x0001e2000c101524 */
[----:B------:R-:W-:Y:S05]  /*2240*/  BRA `(.L_x_5304) ;  /* 0x00000b9000007947 */ /* 0x000fea0003800000 */
.L_x_5307:
        /* <DEDUP_REMOVED lines=9> */
.L_x_5310:
[----:B------:R-:W-:-:S04]  /*22e0*/  F2FP.PACK_AB R3, RZ, R2 ;  /* 0x00000002ff03723e */ /* 0x000fc800000000ff */
[----:B------:R-:W-:-:S05]  /*22f0*/  PRMT R3, R3, 0x5410, RZ ;  /* 0x0000541003037816 */ /* 0x000fca00000000ff */
[----:B------:R0:W-:Y:S01]  /*2300*/  STG.E [R16.64], R3 ;  /* 0x0000000310007986 */ /* 0x0001e2000c101924 */
[----:B------:R-:W-:Y:S05]  /*2310*/  BRA `(.L_x_5304) ;  /* 0x00000ac000007947 */ /* 0x000fea0003800000 */
.L_x_5309:
[----:B------:R-:W-:-:S06]  /*2320*/  FMUL.FTZ R2, R2, 1 ;  /* 0x3f80000002027820 */ /* 0x000fcc0000410000 */
[----:B------:R-:W0:Y:S02]  /*2330*/  F2F.F64.F32 R2, R2 ;  /* 0x0000000200027310 */ /* 0x000e240000201800 */
[----:B0-----:R0:W-:Y:S01]  /*2340*/  STG.E.64 [R16.64], R2 ;  /* 0x0000000210007986 */ /* 0x0011e2000c101b24 */
[----:B------:R-:W-:Y:S05]  /*2350*/  BRA `(.L_x_5304) ;  /* 0x00000a8000007947 */ /* 0x000fea0003800000 */
.L_x_5299:
        /* <DEDUP_REMOVED lines=12> */
.L_x_5313:
[----:B------:R-:W-:Y:S01]  /*2420*/  FMUL.FTZ R4, R2, 1 ;  /* 0x3f80000002047820 */ /* 0x000fe20000410000 */
[----:B------:R-:W-:-:S05]  /*2430*/  CS2R R6, SRZ ;  /* 0x0000000000067805 */ /* 0x000fca000001ff00 */
[----:B------:R-:W0:Y:S02]  /*2440*/  F2F.F64.F32 R4, R4 ;  /* 0x0000000400047310 */ /* 0x000e240000201800 */
[----:B0-----:R0:W-:Y:S01]  /*2450*/  STG.E.128 [R16.64], R4 ;  /* 0x0000000410007986 */ /* 0x0011e2000c101d24 */
[----:B------:R-:W-:Y:S05]  /*2460*/  BRA `(.L_x_5304) ;  /* 0x0000097000007947 */ /* 0x000fea0003800000 */
.L_x_5312:
        /* <DEDUP_REMOVED lines=20> */
.L_x_5317:
[----:B------:R-:W-:Y:S05]  /*25b0*/  BSYNC B0 ;  /* 0x0000000000007941 */ /* 0x000fea0003800000 */
.L_x_5316:
[----:B------:R-:W-:-:S05]  /*25c0*/  LOP3.LUT R5, R0, R5, RZ, 0xfc, !PT ;  /* 0x0000000500057212 */ /* 0x000fca00078efcff */
[----:B------:R0:W-:Y:S01]  /*25d0*/  STG.E.U8 [R16.64], R5 ;  /* 0x0000000510007986 */ /* 0x0001e2000c101124 */
[----:B------:R-:W-:Y:S05]  /*25e0*/  BRA `(.L_x_5304) ;  /* 0x000007f000007947 */ /* 0x000fea0003800000 */
.L_x_5315:
        /* <DEDUP_REMOVED lines=12> */
.L_x_5319:
[----:B------:R-:W-:Y:S01]  /*26b0*/  IMAD.MOV.U32 R0, RZ, RZ, 0x7f ;  /* 0x0000007fff007424 */ /* 0x000fe200078e00ff */
[----:B------:R-:W-:-:S04]  /*26c0*/  ISETP.GT.U32.AND P0, PT, R4, 0x7f800000, PT ;  /* 0x7f8000000400780c */ /* 0x000fc80003f04070 */
[----:B------:R-:W-:-:S04]  /*26d0*/  SEL R0, R0, 0x7c, P0 ;  /* 0x0000007c00007807 */ /* 0x000fc80000000000 */
.L_x_5320:
[----:B------:R-:W-:Y:S05]  /*26e0*/  BSYNC B0 ;  /* 0x0000000000007941 */ /* 0x000fea0003800000 */
.L_x_5318:
[----:B------:R-:W-:-:S04]  /*26f0*/  LOP3.LUT R2, R2, 0x80000000, RZ, 0xc0, !PT ;  /* 0x8000000002027812 */ /* 0x000fc800078ec0ff */
[----:B------:R-:W-:-:S04]  /*2700*/  SHF.R.U32.HI R3, RZ, 0x18, R2 ;  /* 0x00000018ff037819 */ /* 0x000fc80000011602 */
[----:B------:R-:W-:-:S05]  /*2710*/  LOP3.LUT R3, R0, R3, RZ, 0xfc, !PT ;  /* 0x0000000300037212 */ /* 0x000fca00078efcff */
[----:B------:R0:W-:Y:S01]  /*2720*/  STG.E.U8 [R16.64], R3 ;  /* 0x0000000310007986 */ /* 0x0001e2000c101124 */
[----:B------:R-:W-:Y:S05]  /*2730*/  BRA `(.L_x_5304) ;  /* 0x000006a000007947 */ /* 0x000fea0003800000 */
.L_x_5314:
[----:B------:R-:W-:-:S05]  /*2740*/  F2FP.BF16.PACK_AB R2, RZ, R2 ;  /* 0x00000002ff02723e */ /* 0x000fca00000010ff */
[----:B------:R0:W-:Y:S01]  /*2750*/  STG.E.U16 [R16.64], R2 ;  /* 0x0000000210007986 */ /* 0x0001e2000c101524 */
[----:B------:R-:W-:Y:S05]  /*2760*/  BRA `(.L_x_5304) ;  /* 0x0000067000007947 */ /* 0x000fea0003800000 */
.L_x_5311:
        /* <DEDUP_REMOVED lines=11> */
.L_x_5323:
        /* <DEDUP_REMOVED lines=16> */
.L_x_5326:
[----:B------:R-:W-:-:S04]  /*2920*/  LOP3.LUT R2, R2, 0x80000000, RZ, 0xc0, !PT ;  /* 0x8000000002027812 */ /* 0x000fc800078ec0ff */
[----:B------:R-:W-:-:S04]  /*2930*/  SHF.R.U32.HI R3, RZ, 0x18, R2 ;  /* 0x00000018ff037819 */ /* 0x000fc80000011602 */
[----:B------:R-:W-:-:S04]  /*2940*/  LOP3.LUT R0, R0, R3, RZ, 0xfc, !PT ;  /* 0x0000000300007212 */ /* 0x000fc800078efcff */
[----:B------:R-:W-:Y:S02]  /*2950*/  PRMT R8, R0, 0x7610, R8 ;  /* 0x0000761000087816 */ /* 0x000fe40000000008 */
.L_x_5325:
[----:B------:R-:W-:Y:S05]  /*2960*/  BSYNC B0 ;  /* 0x0000000000007941 */ /* 0x000fea0003800000 */
.L_x_5324:
[----:B------:R0:W-:Y:S01]  /*2970*/  STG.E.U8 [R16.64], R8 ;  /* 0x0000000810007986 */ /* 0x0001e2000c101124 */
[----:B------:R-:W-:Y:S05]  /*2980*/  BRA `(.L_x_5304) ;  /* 0x0000045000007947 */ /* 0x000fea0003800000 */
.L_x_5322:
        /* <DEDUP_REMOVED lines=16> */
.L_x_5329:
[----:B------:R-:W-:-:S04]  /*2a90*/  LOP3.LUT R2, R2, 0x80000000, RZ, 0xc0, !PT ;  /* 0x8000000002027812 */ /* 0x000fc800078ec0ff */
[----:B------:R-:W-:-:S04]  /*2aa0*/  SHF.R.U32.HI R3, RZ, 0x18, R2 ;  /* 0x00000018ff037819 */ /* 0x000fc80000011602 */
[----:B------:R-:W-:-:S04]  /*2ab0*/  LOP3.LUT R0, R0, R3, RZ, 0xfc, !PT ;  /* 0x0000000300007212 */ /* 0x000fc800078efcff */
[----:B------:R-:W-:Y:S02]  /*2ac0*/  PRMT R8, R0, 0x7610, R8 ;  /* 0x0000761000087816 */ /* 0x000fe40000000008 */
.L_x_5328:
[----:B------:R-:W-:Y:S05]  /*2ad0*/  BSYNC B0 ;  /* 0x0000000000007941 */ /* 0x000fea0003800000 */
.L_x_5327:
[----:B------:R0:W-:Y:S01]  /*2ae0*/  STG.E.U8 [R16.64], R8 ;  /* 0x0000000810007986 */ /* 0x0001e2000c101124 */
[----:B------:R-:W-:Y:S05]  /*2af0*/  BRA `(.L_x_5304) ;  /* 0x000002e000007947 */ /* 0x000fea0003800000 */
.L_x_5321:
        /* <DEDUP_REMOVED lines=21> */
.L_x_5303:
        /* <DEDUP_REMOVED lines=20> */
.L_x_5331:
[----:B------:R-:W0:Y:S02]  /*2d90*/  F2I.U64.TRUNC R2, R2 ;  /* 0x0000000200027311 */ /* 0x000e24000020d800 */
[----:B0-----:R0:W-:Y:S01]  /*2da0*/  STG.E.64 [R16.64], R2 ;  /* 0x0000000210007986 */ /* 0x0011e2000c101b24 */
[----:B------:R-:W-:Y:S05]  /*2db0*/  BRA `(.L_x_5304) ;  /* 0x0000002000007947 */ /* 0x000fea0003800000 */
.L_x_5330:
[----:B------:R-:W0:Y:S02]  /*2dc0*/  F2I.FTZ.U32.TRUNC.NTZ R3, R2 ;  /* 0x0000000200037305 */ /* 0x000e24000021f000 */
[----:B0-----:R0:W-:Y:S02]  /*2dd0*/  STG.E [R16.64], R3 ;  /* 0x0000000310007986 */ /* 0x0011e4000c101924 */
.L_x_5304:
[----:B------:R-:W-:-:S05]  /*2de0*/  IMAD R18, R18, 0x200, R23 ;  /* 0x0000020012127824 */ /* 0x000fca00078e0217 */
[----:B------:R-:W-:Y:S02]  /*2df0*/  IADD3 R19, R18, 0x80, RZ ;  /* 0x0000008012137810 */ /* 0x000fe40007ffe0ff */
.L_x_5266:
[----:B------:R-:W-:Y:S05]  /*2e00*/  BSYNC B7 ;  /* 0x0000000000077941 */ /* 0x000fea0003800000 */
.L_x_5265:
[----:B------:R-:W-:Y:S01]  /*2e10*/  ISETP.GE.AND P0, PT, R19, c[0x0][0x160], PT ;  /* 0x0000580013007a0c */ /* 0x000fe20003f06270 */
[----:B------:R-:W-:-:S12]  /*2e20*/  BSSY B7, `(.L_x_5332) ;  /* 0x00005ae000077945 */ /* 0x000fd80003800000 */
[----:B------:R-:W-:Y:S05]  /*2e30*/  @P0 BRA `(.L_x_5333) ;  /* 0x00005ac000000947 */ /* 0x000fea0003800000 */
[----:B------:R-:W-:Y:S01]  /*2e40*/  ISETP.NE.AND P0, PT, RZ, c[0x0][0x168], PT ;  /* 0x00005a00ff007a0c */ /* 0x000fe20003f05270 */
[----:B------:R-:W-:Y:S02]  /*2e50*/  IMAD.MOV.U32 R0, RZ, RZ, RZ ;  /* 0x000000ffff007224 */ /* 0x000fe400078e00ff */
[----:B0-----:R-:W-:-:S10]  /*2e60*/  IMAD.MOV.U32 R16, RZ, RZ, RZ ;  /* 0x000000ffff107224 */ /* 0x001fd400078e00ff */
        /* <DEDUP_REMOVED lines=225> */
.L_x_5334:
        /* <DEDUP_REMOVED lines=20> */
.L_x_5339:
[----:B------:R-:W2:Y:S02]  /*3dc0*/  LDG.E.U8 R2, [R4.64] ;  /* 0x0000002404027981 */ /* 0x000ea4000c1e1100 */
[----:B--2---:R-:W0:Y:S01]  /*3dd0*/  I2F.U16 R2, R2 ;  /* 0x0000000200027306 */ /* 0x004e220000101000 */
[----:B------:R-:W-:Y:S05]  /*3de0*/  BRA `(.L_x_5341) ;  /* 0x00000ca000007947 */ /* 0x000fea0003800000 */
.L_x_5338:
        /* <DEDUP_REMOVED lines=9> */
.L_x_5343:
[----:B------:R-:W2:Y:S02]  /*3e80*/  LDG.E R2, [R4.64] ;  /* 0x0000002404027981 */ /* 0x000ea4000c1e1900 */
[----:B--2---:R-:W0:Y:S01]  /*3e90*/  I2F R2, R2 ;  /* 0x0000000200027306 */ /* 0x004e220000201400 */
[----:B------:R-:W-:Y:S05]  /*3ea0*/  BRA `(.L_x_5341) ;  /* 0x00000be000007947 */ /* 0x000fea0003800000 */
.L_x_5342:
[----:B------:R-:W2:Y:S02]  /*3eb0*/  LDG.E.U16 R2, [R4.64] ;  /* 0x0000002404027981 */ /* 0x000ea4000c1e1500 */
[----:B--2---:R-:W0:Y:S01]  /*3ec0*/  I2F.S16 R2, R2 ;  /* 0x0000000200027306 */ /* 0x004e220000101400 */
[----:B------:R-:W-:Y:S05]  /*3ed0*/  BRA `(.L_x_5341) ;  /* 0x00000bb000007947 */ /* 0x000fea0003800000 */
.L_x_5337:
        /* <DEDUP_REMOVED lines=8> */
.L_x_5345:
[----:B------:R-:W2:Y:S02]  /*3f60*/  LDG.E.U16 R2, [R4.64] ;  /* 0x0000002404027981 */ /* 0x000ea4000c1e1500 */
[----:B--2---:R-:W-:Y:S01]  /*3f70*/  HADD2.F32 R2, -RZ, R2.H0_H0 ;  /* 0x20000002ff027230 */ /* 0x004fe20000004100 */
[----:B------:R-:W-:Y:S05]  /*3f80*/  BRA `(.L_x_5341) ;  /* 0x00000b0000007947 */ /* 0x000fea0003800000 */
.L_x_5344:
        /* <DEDUP_REMOVED lines=8> */
.L_x_5347:
[----:B------:R-:W2:Y:S02]  /*4010*/  LDG.E.U16 R2, [R4.64] ;  /* 0x0000002404027981 */ /* 0x000ea4000c1e1500 */
[----:B--2---:R-:W-:Y:S01]  /*4020*/  HADD2.F32 R2, -RZ, R2.H0_H0 ;  /* 0x20000002ff027230 */ /* 0x004fe20000004100 */
[----:B------:R-:W-:Y:S05]  /*4030*/  BRA `(.L_x_5341) ;  /* 0x00000a5000007947 */ /* 0x000fea0003800000 */
.L_x_5346:
[----:B------:R-:W2:Y:S02]  /*4040*/  LDG.E.64 R4, [R4.64] ;  /* 0x0000002404047981 */ /* 0x000ea4000c1e1b00 */
[----:B--2---:R-:W0:Y:S01]  /*4050*/  F2F.F32.F64 R2, R4 ;  /* 0x0000000400027310 */ /* 0x004e220000301000 */
[----:B------:R-:W0:-:S14]  /*4060*/  DSETP.GEU.AND P0, PT, |R4|, c[0x2][0x0], PT ;  /* 0x008000000400762a */ /* 0x000e1c0003f0e200 */
[----:B0-----:R-:W-:Y:S01]  /*4070*/  @!P0 FMUL R2, R2, 1.175494350822287508e-38 ;  /* 0x0080000002028820 */ /* 0x001fe20000400000 */
[----:B------:R-:W-:Y:S05]  /*4080*/  BRA `(.L_x_5341) ;  /* 0x00000a0000007947 */ /* 0x000fea0003800000 */
.L_x_5336:
        /* <DEDUP_REMOVED lines=12> */
.L_x_5350:
[----:B------:R-:W2:Y:S02]  /*4150*/  LDG.E.64 R4, [R4.64] ;  /* 0x0000002404047981 */ /* 0x000ea4000c1e1b00 */
[----:B--2---:R-:W0:Y:S01]  /*4160*/  F2F.F32.F64 R2, R4 ;  /* 0x0000000400027310 */ /* 0x004e220000301000 */
[----:B------:R-:W0:-:S14]  /*4170*/  DSETP.GEU.AND P0, PT, |R4|, c[0x2][0x0], PT ;  /* 0x008000000400762a */ /* 0x000e1c0003f0e200 */
[----:B0-----:R-:W-:Y:S01]  /*4180*/  @!P0 FMUL R2, R2, 1.175494350822287508e-38 ;  /* 0x0080000002028820 */ /* 0x001fe20000400000 */
[----:B------:R-:W-:Y:S05]  /*4190*/  BRA `(.L_x_5341) ;  /* 0x000008f000007947 */ /* 0x000fea0003800000 */
.L_x_5349:
        /* <DEDUP_REMOVED lines=26> */
.L_x_5352:
        /* <DEDUP_REMOVED lines=13> */
.L_x_5351:
[----:B------:R-:W2:Y:S02]  /*4410*/  LDG.E.U16 R2, [R4.64] ;  /* 0x0000002404027981 */ /* 0x000ea4000c1e1500 */
[----:B--2---:R-:W-:Y:S01]  /*4420*/  PRMT R2, RZ, 0x5410, R2 ;  /* 0x00005410ff027816 */ /* 0x004fe20000000002 */
[----:B------:R-:W-:Y:S05]  /*4430*/  BRA `(.L_x_5341) ;  /* 0x0000065000007947 */ /* 0x000fea0003800000 */
.L_x_5348:
        /* <DEDUP_REMOVED lines=11> */
.L_x_5355:
        /* <DEDUP_REMOVED lines=20> */
.L_x_5357:
[----:B------:R-:W-:Y:S05]  /*4630*/  BSYNC B0 ;  /* 0x0000000000007941 */ /* 0x000fea0003800000 */
.L_x_5356:
[----:B------:R-:W-:Y:S01]  /*4640*/  IMAD.SHL.U32 R2, R2, 0x100000, RZ ;  /* 0x0010000002027824 */ /* 0x000fe200078e00ff */
[----:B------:R-:W-:-:S04]  /*4650*/  LEA R3, R0, 0x3b800000, 0x17 ;  /* 0x3b80000000037811 */ /* 0x000fc800078eb8ff */
[----:B------:R-:W-:Y:S01]  /*4660*/  LOP3.LUT R2, R3, R2, R4, 0xfe, !PT ;  /* 0x0000000203027212 */ /* 0x000fe200078efe04 */
[----:B------:R-:W-:Y:S05]  /*4670*/  BRA `(.L_x_5341) ;  /* 0x0000041000007947 */ /* 0x000fea0003800000 */
.L_x_5354:
        /* <DEDUP_REMOVED lines=20> */
.L_x_5359:
[----:B------:R-:W-:Y:S05]  /*47c0*/  BSYNC B0 ;  /* 0x0000000000007941 */ /* 0x000fea0003800000 */
.L_x_5358:
[----:B------:R-:W-:Y:S01]  /*47d0*/  IMAD.SHL.U32 R2, R2, 0x200000, RZ ;  /* 0x0020000002027824 */ /* 0x000fe200078e00ff */
[----:B------:R-:W-:-:S04]  /*47e0*/  LEA R3, R0, 0x37800000, 0x17 ;  /* 0x3780000000037811 */ /* 0x000fc800078eb8ff */
[----:B------:R-:W-:Y:S01]  /*47f0*/  LOP3.LUT R2, R3, R2, R4, 0xfe, !PT ;  /* 0x0000000203027212 */ /* 0x000fe200078efe04 */
[----:B------:R-:W-:Y:S05]  /*4800*/  BRA `(.L_x_5341) ;  /* 0x0000028000007947 */ /* 0x000fea0003800000 */
.L_x_5353:
        /* <DEDUP_REMOVED lines=14> */
.L_x_5340:
        /* <DEDUP_REMOVED lines=21> */
.L_x_5361:
[----:B------:R-:W2:Y:S02]  /*4a40*/  LDG.E.64 R2, [R4.64] ;  /* 0x0000002404027981 */ /* 0x000ea4000c1e1b00 */
[----:B--2---:R0:W1:Y:S01]  /*4a50*/  I2F.U64 R2, R2 ;  /* 0x0000000200027312 */ /* 0x0040620000301000 */
[----:B------:R-:W-:Y:S05]  /*4a60*/  BRA `(.L_x_5341) ;  /* 0x0000002000007947 */ /* 0x000fea0003800000 */
.L_x_5360:
[----:B------:R-:W2:Y:S02]  /*4a70*/  LDG.E R2, [R4.64] ;  /* 0x0000002404027981 */ /* 0x000ea4000c1e1900 */
[----:B--2---:R-:W0:Y:S02]  /*4a80*/  I2F.U32 R2, R2 ;  /* 0x0000000200027306 */ /* 0x004e240000201000 */
.L_x_5341:
[----:B------:R-:W-:Y:S05]  /*4a90*/  BSYNC B6 ;  /* 0x0000000000067941 */ /* 0x000fea0003800000 */
.L_x_5335:
        /* <DEDUP_REMOVED lines=37> */
.L_x_5365:
[----:B-1----:R-:W-:Y:S05]  /*4cf0*/  BSYNC B1 ;  /* 0x0000000000017941 */ /* 0x002fea0003800000 */
.L_x_5364:
[----:B------:R-:W-:Y:S02]  /*4d00*/  FMUL.FTZ R2, R7, R0 ;  /* 0x0000000007027220 */ /* 0x000fe40000410000 */
.L_x_5363:
[----:B------:R-:W-:Y:S05]  /*4d10*/  BSYNC B0 ;  /* 0x0000000000007941 */ /* 0x000fea0003800000 */
.L_x_5362:
        /* <DEDUP_REMOVED lines=15> */
.L_x_5369:
[----:B------:R-:W0:Y:S02]  /*4e10*/  F2I.S64.TRUNC R2, R2 ;  /* 0x0000000200027311 */ /* 0x000e24000020d900 */
[----:B0-----:R-:W-:-:S05]  /*4e20*/  IMAD.MOV.U32 R5, RZ, RZ, R2 ;  /* 0x000000ffff057224 */ /* 0x001fca00078e0002 */
[----:B------:R0:W-:Y:S01]  /*4e30*/  STG.E.U8 [R16.64], R5 ;  /* 0x0000000510007986 */ /* 0x0001e2000c101124 */
[----:B------:R-:W-:Y:S05]  /*4e40*/  BRA `(.L_x_5371) ;  /* 0x00000d3000007947 */ /* 0x000fea0003800000 */
.L_x_5368:
        /* <DEDUP_REMOVED lines=9> */
.L_x_5373:
[----:B------:R-:W0:Y:S02]  /*4ee0*/  F2I.FTZ.TRUNC.NTZ R3, R2 ;  /* 0x0000000200037305 */ /* 0x000e24000021f100 */
[----:B0-----:R0:W-:Y:S01]  /*4ef0*/  STG.E [R16.64], R3 ;  /* 0x0000000310007986 */ /* 0x0011e2000c101924 */
[----:B------:R-:W-:Y:S05]  /*4f00*/  BRA `(.L_x_5371) ;  /* 0x00000c7000007947 */ /* 0x000fea0003800000 */
.L_x_5372:
[----:B------:R-:W0:Y:S02]  /*4f10*/  F2I.FTZ.TRUNC.NTZ R3, R2 ;  /* 0x0000000200037305 */ /* 0x000e24000021f100 */
[----:B0-----:R0:W-:Y:S01]  /*4f20*/  STG.E.U16 [R16.64], R3 ;  /* 0x0000000310007986 */ /* 0x0011e2000c101524 */
[----:B------:R-:W-:Y:S05]  /*4f30*/  BRA `(.L_x_5371) ;  /* 0x00000c4000007947 */ /* 0x000fea0003800000 */
.L_x_5367:
        /* <DEDUP_REMOVED lines=8> */
.L_x_5375:
[----:B------:R-:W-:-:S05]  /*4fc0*/  F2FP.PACK_AB R2, RZ, R2 ;  /* 0x00000002ff02723e */ /* 0x000fca00000000ff */
[----:B------:R0:W-:Y:S01]  /*4fd0*/  STG.E.U16 [R16.64], R2 ;  /* 0x0000000210007986 */ /* 0x0001e2000c101524 */
[----:B------:R-:W-:Y:S05]  /*4fe0*/  BRA `(.L_x_5371) ;  /* 0x00000b9000007947 */ /* 0x000fea0003800000 */
.L_x_5374:
        /* <DEDUP_REMOVED lines=9> */
.L_x_5377:
[----:B------:R-:W-:-:S04]  /*5080*/  F2FP.PACK_AB R3, RZ, R2 ;  /* 0x00000002ff03723e */ /* 0x000fc800000000ff */
[----:B------:R-:W-:-:S05]  /*5090*/  PRMT R3, R3, 0x5410, RZ ;  /* 0x0000541003037816 */ /* 0x000fca00000000ff */
[----:B------:R0:W-:Y:S01]  /*50a0*/  STG.E [R16.64], R3 ;  /* 0x0000000310007986 */ /* 0x0001e2000c101924 */
[----:B------:R-:W-:Y:S05]  /*50b0*/  BRA `(.L_x_5371) ;  /* 0x00000ac000007947 */ /* 0x000fea0003800000 */
.L_x_5376:
[----:B------:R-:W-:-:S06]  /*50c0*/  FMUL.FTZ R2, R2, 1 ;  /* 0x3f80000002027820 */ /* 0x000fcc0000410000 */
[----:B------:R-:W0:Y:S02]  /*50d0*/  F2F.F64.F32 R2, R2 ;  /* 0x0000000200027310 */ /* 0x000e240000201800 */
[----:B0-----:R0:W-:Y:S01]  /*50e0*/  STG.E.64 [R16.64], R2 ;  /* 0x0000000210007986 */ /* 0x0011e2000c101b24 */
[----:B------:R-:W-:Y:S05]  /*50f0*/  BRA `(.L_x_5371) ;  /* 0x00000a8000007947 */ /* 0x000fea0003800000 */
.L_x_5366:
        /* <DEDUP_REMOVED lines=12> */
.L_x_5380:
[----:B------:R-:W-:Y:S01]  /*51c0*/  FMUL.FTZ R4, R2, 1 ;  /* 0x3f80000002047820 */ /* 0x000fe20000410000 */
[----:B------:R-:W-:-:S05]  /*51d0*/  CS2R R6, SRZ ;  /* 0x0000000000067805 */ /* 0x000fca000001ff00 */
[----:B------:R-:W0:Y:S02]  /*51e0*/  F2F.F64.F32 R4, R4 ;  /* 0x0000000400047310 */ /* 0x000e240000201800 */
[----:B0-----:R0:W-:Y:S01]  /*51f0*/  STG.E.128 [R16.64], R4 ;  /* 0x0000000410007986 */ /* 0x0011e2000c101d24 */
[----:B------:R-:W-:Y:S05]  /*5200*/  BRA `(.L_x_5371) ;  /* 0x0000097000007947 */ /* 0x000fea0003800000 */
.L_x_5379:
        /* <DEDUP_REMOVED lines=20> */
.L_x_5384:
[----:B------:R-:W-:Y:S05]  /*5350*/  BSYNC B0 ;  /* 0x0000000000007941 */ /* 0x000fea0003800000 */
.L_x_5383:
[----:B------:R-:W-:-:S05]  /*5360*/  LOP3.LUT R5, R0, R5, RZ, 0xfc, !PT ;  /* 0x0000000500057212 */ /* 0x000fca00078efcff */
[----:B------:R0:W-:Y:S01]  /*5370*/  STG.E.U8 [R16.64], R5 ;  /* 0x0000000510007986 */ /* 0x0001e2000c101124 */
[----:B------:R-:W-:Y:S05]  /*5380*/  BRA `(.L_x_5371) ;  /* 0x000007f000007947 */ /* 0x000fea0003800000 */
.L_x_5382:
        /* <DEDUP_REMOVED lines=12> */
.L_x_5386:
[----:B------:R-:W-:Y:S01]  /*5450*/  IMAD.MOV.U32 R0, RZ, RZ, 0x7f ;  /* 0x0000007fff007424 */ /* 0x000fe200078e00ff */
[----:B------:R-:W-:-:S04]  /*5460*/  ISETP.GT.U32.AND P0, PT, R4, 0x7f800000, PT ;  /* 0x7f8000000400780c */ /* 0x000fc80003f04070 */
[----:B------:R-:W-:-:S04]  /*5470*/  SEL R0, R0, 0x7c, P0 ;  /* 0x0000007c00007807 */ /* 0x000fc80000000000 */
.L_x_5387:
[----:B------:R-:W-:Y:S05]  /*5480*/  BSYNC B0 ;  /* 0x0000000000007941 */ /* 0x000fea0003800000 */
.L_x_5385:
[----:B------:R-:W-:-:S04]  /*5490*/  LOP3.LUT R2, R2, 0x80000000, RZ, 0xc0, !PT ;  /* 0x8000000002027812 */ /* 0x000fc800078ec0ff */
[----:B------:R-:W-:-:S04]  /*54a0*/  SHF.R.U32.HI R3, RZ, 0x18, R2 ;  /* 0x00000018ff037819 */ /* 0x000fc80000011602 */
[----:B------:R-:W-:-:S05]  /*54b0*/  LOP3.LUT R3, R0, R3, RZ, 0xfc, !PT ;  /* 0x0000000300037212 */ /* 0x000fca00078efcff */
[----:B------:R0:W-:Y:S01]  /*54c0*/  STG.E.U8 [R16.64], R3 ;  /* 0x0000000310007986 */ /* 0x0001e2000c101124 */
[----:B------:R-:W-:Y:S05]  /*54d0*/  BRA `(.L_x_5371) ;  /* 0x000006a000007947 */ /* 0x000fea0003800000 */
.L_x_5381:
[----:B------:R-:W-:-:S05]  /*54e0*/  F2FP.BF16.PACK_AB R2, RZ, R2 ;  /* 0x00000002ff02723e */ /* 0x000fca00000010ff */
[----:B------:R0:W-:Y:S01]  /*54f0*/  STG.E.U16 [R16.64], R2 ;  /* 0x0000000210007986 */ /* 0x0001e2000c101524 */
[----:B------:R-:W-:Y:S05]  /*5500*/  BRA `(.L_x_5371) ;  /* 0x0000067000007947 */ /* 0x000fea0003800000 */
.L_x_5378:
        /* <DEDUP_REMOVED lines=11> */
.L_x_5390:
        /* <DEDUP_REMOVED lines=16> */
.L_x_5393:
[----:B------:R-:W-:-:S04]  /*56c0*/  LOP3.LUT R2, R2, 0x80000000, RZ, 0xc0, !PT ;  /* 0x8000000002027812 */ /* 0x000fc800078ec0ff */
[----:B------:R-:W-:-:S04]  /*56d0*/  SHF.R.U32.HI R3, RZ, 0x18, R2 ;  /* 0x00000018ff037819 */ /* 0x000fc80000011602 */
[----:B------:R-:W-:-:S04]  /*56e0*/  LOP3.LUT R0, R0, R3, RZ, 0xfc, !PT ;  /* 0x0000000300007212 */ /* 0x000fc800078efcff */
[----:B------:R-:W-:Y:S02]  /*56f0*/  PRMT R8, R0, 0x7610, R8 ;  /* 0x0000761000087816 */ /* 0x000fe40000000008 */
.L_x_5392:
[----:B------:R-:W-:Y:S05]  /*5700*/  BSYNC B0 ;  /* 0x0000000000007941 */ /* 0x000fea0003800000 */
.L_x_5391:
[----:B------:R0:W-:Y:S01]  /*5710*/  STG.E.U8 [R16.64], R8 ;  /* 0x0000000810007986 */ /* 0x0001e2000c101124 */
[----:B------:R-:W-:Y:S05]  /*5720*/  BRA `(.L_x_5371) ;  /* 0x0000045000007947 */ /* 0x000fea0003800000 */
.L_x_5389:
        /* <DEDUP_REMOVED lines=16> */
.L_x_5396:
[----:B------:R-:W-:-:S04]  /*5830*/  LOP3.LUT R2, R2, 0x80000000, RZ, 0xc0, !PT ;  /* 0x8000000002027812 */ /* 0x000fc800078ec0ff */
[----:B------:R-:W-:-:S04]  /*5840*/  SHF.R.U32.HI R3, RZ, 0x18, R2 ;  /* 0x00000018ff037819 */ /* 0x000fc80000011602 */
[----:B------:R-:W-:-:S04]  /*5850*/  LOP3.LUT R0, R0, R3, RZ, 0xfc, !PT ;  /* 0x0000000300007212 */ /* 0x000fc800078efcff */
[----:B------:R-:W-:Y:S02]  /*5860*/  PRMT R8, R0, 0x7610, R8 ;  /* 0x0000761000087816 */ /* 0x000fe40000000008 */
.L_x_5395:
[----:B------:R-:W-:Y:S05]  /*5870*/  BSYNC B0 ;  /* 0x0000000000007941 */ /* 0x000fea0003800000 */
.L_x_5394:
[----:B------:R0:W-:Y:S01]  /*5880*/  STG.E.U8 [R16.64], R8 ;  /* 0x0000000810007986 */ /* 0x0001e2000c101124 */
[----:B------:R-:W-:Y:S05]  /*5890*/  BRA `(.L_x_5371) ;  /* 0x000002e000007947 */ /* 0x000fea0003800000 */
.L_x_5388:
        /* <DEDUP_REMOVED lines=21> */
.L_x_5370:
        /* <DEDUP_REMOVED lines=20> */
.L_x_5398:
[----:B------:R-:W0:Y:S02]  /*5b30*/  F2I.U64.TRUNC R2, R2 ;  /* 0x0000000200027311 */ /* 0x000e24000020d800 */
[----:B0-----:R0:W-:Y:S01]  /*5b40*/  STG.E.64 [R16.64], R2 ;  /* 0x0000000210007986 */ /* 0x0011e2000c101b24 */
[----:B------:R-:W-:Y:S05]  /*5b50*/  BRA `(.L_x_5371) ;  /* 0x0000002000007947 */ /* 0x000fea0003800000 */
.L_x_5397:
[----:B------:R-:W0:Y:S02]  /*5b60*/  F2I.FTZ.U32.TRUNC.NTZ R3, R2 ;  /* 0x0000000200037305 */ /* 0x000e24000021f000 */
[----:B0-----:R0:W-:Y:S02]  /*5b70*/  STG.E [R16.64], R3 ;  /* 0x0000000310007986 */ /* 0x0011e4000c101924 */
.L_x_5371:
[----:B------:R-:W-:-:S04]  /*5b80*/  IADD3 R19, R19, 0x80, RZ ;  /* 0x0000008013137810 */ /* 0x000fc80007ffe0ff */
[----:B------:R-:W-:-:S13]  /*5b90*/  ISETP.GE.AND P0, PT, R19, c[0x0][0x160], PT ;  /* 0x0000580013007a0c */ /* 0x000fda0003f06270 */
        /* <DEDUP_REMOVED lines=229> */
.L_x_5399:
        /* <DEDUP_REMOVED lines=20> */
.L_x_5404:
[----:B------:R-:W2:Y:S02]  /*6b30*/  LDG.E.U8 R2, [R4.64] ;  /* 0x0000002404027981 */ /* 0x000ea4000c1e1100 */
[----:B--2---:R-:W0:Y:S01]  /*6b40*/  I2F.U16 R2, R2 ;  /* 0x0000000200027306 */ /* 0x004e220000101000 */
[----:B------:R-:W-:Y:S05]  /*6b50*/  BRA `(.L_x_5406) ;  /* 0x00000ca000007947 */ /* 0x000fea0003800000 */
.L_x_5403:
        /* <DEDUP_REMOVED lines=9> */
.L_x_5408:
[----:B------:R-:W2:Y:S02]  /*6bf0*/  LDG.E R2, [R4.64] ;  /* 0x0000002404027981 */ /* 0x000ea4000c1e1900 */
[----:B--2---:R-:W0:Y:S01]  /*6c00*/  I2F R2, R2 ;  /* 0x0000000200027306 */ /* 0x004e220000201400 */
[----:B------:R-:W-:Y:S05]  /*6c10*/  BRA `(.L_x_5406) ;  /* 0x00000be000007947 */ /* 0x000fea0003800000 */
.L_x_5407:
[----:B------:R-:W2:Y:S02]  /*6c20*/  LDG.E.U16 R2, [R4.64] ;  /* 0x0000002404027981 */ /* 0x000ea4000c1e1500 */
[----:B--2---:R-:W0:Y:S01]  /*6c30*/  I2F.S16 R2, R2 ;  /* 0x0000000200027306 */ /* 0x004e220000101400 */
[----:B------:R-:W-:Y:S05]  /*6c40*/  BRA `(.L_x_5406) ;  /* 0x00000bb000007947 */ /* 0x000fea0003800000 */
.L_x_5402:
        /* <DEDUP_REMOVED lines=8> */
.L_x_5410:
[----:B------:R-:W2:Y:S02]  /*6cd0*/  LDG.E.U16 R2, [R4.64] ;  /* 0x0000002404027981 */ /* 0x000ea4000c1e1500 */
[----:B--2---:R-:W-:Y:S01]  /*6ce0*/  HADD2.F32 R2, -RZ, R2.H0_H0 ;  /* 0x20000002ff027230 */ /* 0x004fe20000004100 */
[----:B------:R-:W-:Y:S05]  /*6cf0*/  BRA `(.L_x_5406) ;  /* 0x00000b0000007947 */ /* 0x000fea0003800000 */
.L_x_5409:
        /* <DEDUP_REMOVED lines=8> */
.L_x_5412:
[----:B------:R-:W2:Y:S02]  /*6d80*/  LDG.E.U16 R2, [R4.64] ;  /* 0x0000002404027981 */ /* 0x000ea4000c1e1500 */
[----:B--2---:R-:W-:Y:S01]  /*6d90*/  HADD2.F32 R2, -RZ, R2.H0_H0 ;  /* 0x20000002ff027230 */ /* 0x004fe20000004100 */
[----:B------:R-:W-:Y:S05]  /*6da0*/  BRA `(.L_x_5406) ;  /* 0x00000a5000007947 */ /* 0x000fea0003800000 */
.L_x_5411:
[----:B------:R-:W2:Y:S02]  /*6db0*/  LDG.E.64 R4, [R4.64] ;  /* 0x0000002404047981 */ /* 0x000ea4000c1e1b00 */
[----:B--2---:R-:W0:Y:S01]  /*6dc0*/  F2F.F32.F64 R2, R4 ;  /* 0x0000000400027310 */ /* 0x004e220000301000 */
[----:B------:R-:W0:-:S14]  /*6dd0*/  DSETP.GEU.AND P0, PT, |R4|, c[0x2][0x0], PT ;  /* 0x008000000400762a */ /* 0x000e1c0003f0e200 */
[----:B0-----:R-:W-:Y:S01]  /*6de0*/  @!P0 FMUL R2, R2, 1.175494350822287508e-38 ;  /* 0x0080000002028820 */ /* 0x001fe20000400000 */
[----:B------:R-:W-:Y:S05]  /*6df0*/  BRA `(.L_x_5406) ;  /* 0x00000a0000007947 */ /* 0x000fea0003800000 */
.L_x_5401:
        /* <DEDUP_REMOVED lines=12> */
.L_x_5415:
[----:B------:R-:W2:Y:S02]  /*6ec0*/  LDG.E.64 R4, [R4.64] ;  /* 0x0000002404047981 */ /* 0x000ea4000c1e1b00 */
[----:B--2---:R-:W0:Y:S01]  /*6ed0*/  F2F.F32.F64 R2, R4 ;  /* 0x0000000400027310 */ /* 0x004e220000301000 */
[----:B------:R-:W0:-:S14]  /*6ee0*/  DSETP.GEU.AND P0, PT, |R4|, c[0x2][0x0], PT ;  /* 0x008000000400762a */ /* 0x000e1c0003f0e200 */
[----:B0-----:R-:W-:Y:S01]  /*6ef0*/  @!P0 FMUL R2, R2, 1.175494350822287508e-38 ;  /* 0x0080000002028820 */ /* 0x001fe20000400000 */
[----:B------:R-:W-:Y:S05]  /*6f00*/  BRA `(.L_x_5406) ;  /* 0x000008f000007947 */ /* 0x000fea0003800000 */
.L_x_5414:
        /* <DEDUP_REMOVED lines=26> */
.L_x_5417:
        /* <DEDUP_REMOVED lines=13> */
.L_x_5416:
[----:B------:R-:W2:Y:S02]  /*7180*/  LDG.E.U16 R2, [R4.64] ;  /* 0x0000002404027981 */ /* 0x000ea4000c1e1500 */
[----:B--2---:R-:W-:Y:S01]  /*7190*/  PRMT R2, RZ, 0x5410, R2 ;  /* 0x00005410ff027816 */ /* 0x004fe20000000002 */
[----:B------:R-:W-:Y:S05]  /*71a0*/  BRA `(.L_x_5406) ;  /* 0x0000065000007947 */ /* 0x000fea0003800000 */
.L_x_5413:
        /* <DEDUP_REMOVED lines=11> */
.L_x_5420:
        /* <DEDUP_REMOVED lines=20> */
.L_x_5422:
[----:B------:R-:W-:Y:S05]  /*73a0*/  BSYNC B0 ;  /* 0x0000000000007941 */ /* 0x000fea0003800000 */
.L_x_5421:
[----:B------:R-:W-:Y:S01]  /*73b0*/  IMAD.SHL.U32 R2, R2, 0x100000, RZ ;  /* 0x0010000002027824 */ /* 0x000fe200078e00ff */
[----:B------:R-:W-:-:S04]  /*73c0*/  LEA R3, R0, 0x3b800000, 0x17 ;  /* 0x3b80000000037811 */ /* 0x000fc800078eb8ff */
[----:B------:R-:W-:Y:S01]  /*73d0*/  LOP3.LUT R2, R3, R2, R4, 0xfe, !PT ;  /* 0x0000000203027212 */ /* 0x000fe200078efe04 */
[----:B------:R-:W-:Y:S05]  /*73e0*/  BRA `(.L_x_5406) ;  /* 0x0000041000007947 */ /* 0x000fea0003800000 */
.L_x_5419:
        /* <DEDUP_REMOVED lines=20> */
.L_x_5424:
[----:B------:R-:W-:Y:S05]  /*7530*/  BSYNC B0 ;  /* 0x0000000000007941 */ /* 0x000fea0003800000 */
.L_x_5423:
[----:B------:R-:W-:Y:S01]  /*7540*/  IMAD.SHL.U32 R2, R2, 0x200000, RZ ;  /* 0x0020000002027824 */ /* 0x000fe200078e00ff */
[----:B------:R-:W-:-:S04]  /*7550*/  LEA R3, R0, 0x37800000, 0x17 ;  /* 0x3780000000037811 */ /* 0x000fc800078eb8ff */
[----:B------:R-:W-:Y:S01]  /*7560*/  LOP3.LUT R2, R3, R2, R4, 0xfe, !PT ;  /* 0x0000000203027212 */ /* 0x000fe200078efe04 */
[----:B------:R-:W-:Y:S05]  /*7570*/  BRA `(.L_x_5406) ;  /* 0x0000028000007947 */ /* 0x000fea0003800000 */
.L_x_5418:
        /* <DEDUP_REMOVED lines=14> */
.L_x_5405:
        /* <DEDUP_REMOVED lines=21> */
.L_x_5426:
[----:B------:R-:W2:Y:S02]  /*77b0*/  LDG.E.64 R2, [R4.64] ;  /* 0x0000002404027981 */ /* 0x000ea4000c1e1b00 */
[----:B--2---:R0:W1:Y:S01]  /*77c0*/  I2F.U64 R2, R2 ;  /* 0x0000000200027312 */ /* 0x0040620000301000 */
[----:B------:R-:W-:Y:S05]  /*77d0*/  BRA `(.L_x_5406) ;  /* 0x0000002000007947 */ /* 0x000fea0003800000 */
.L_x_5425:
[----:B------:R-:W2:Y:S02]  /*77e0*/  LDG.E R2, [R4.64] ;  /* 0x0000002404027981 */ /* 0x000ea4000c1e1900 */
[----:B--2---:R-:W0:Y:S02]  /*77f0*/  I2F.U32 R2, R2 ;  /* 0x0000000200027306 */ /* 0x004e240000201000 */
.L_x_5406:
[----:B------:R-:W-:Y:S05]  /*7800*/  BSYNC B6 ;  /* 0x0000000000067941 */ /* 0x000fea0003800000 */
.L_x_5400:
        /* <DEDUP_REMOVED lines=37> */
.L_x_5430:
[----:B-1----:R-:W-:Y:S05]  /*7a60*/  BSYNC B1 ;  /* 0x0000000000017941 */ /* 0x002fea0003800000 */
.L_x_5429:
[----:B------:R-:W-:Y:S02]  /*7a70*/  FMUL.FTZ R2, R7, R0 ;  /* 0x0000000007027220 */ /* 0x000fe40000410000 */
.L_x_5428:
[----:B------:R-:W-:Y:S05]  /*7a80*/  BSYNC B0 ;  /* 0x0000000000007941 */ /* 0x000fea0003800000 */
.L_x_5427:
        /* <DEDUP_REMOVED lines=15> */
.L_x_5434:
[----:B------:R-:W0:Y:S02]  /*7b80*/  F2I.S64.TRUNC R2, R2 ;  /* 0x0000000200027311 */ /* 0x000e24000020d900 */
[----:B0-----:R-:W-:-:S05]  /*7b90*/  IMAD.MOV.U32 R5, RZ, RZ, R2 ;  /* 0x000000ffff057224 */ /* 0x001fca00078e0002 */
[----:B------:R0:W-:Y:S01]  /*7ba0*/  STG.E.U8 [R16.64], R5 ;  /* 0x0000000510007986 */ /* 0x0001e2000c101124 */
[----:B------:R-:W-:Y:S05]  /*7bb0*/  BRA `(.L_x_5436) ;  /* 0x00000d3000007947 */ /* 0x000fea0003800000 */
.L_x_5433:
        /* <DEDUP_REMOVED lines=9> */
.L_x_5438:
[----:B------:R-:W0:Y:S02]  /*7c50*/  F2I.FTZ.TRUNC.NTZ R3, R2 ;  /* 0x0000000200037305 */ /* 0x000e24000021f100 */
[----:B0-----:R0:W-:Y:S01]  /*7c60*/  STG.E [R16.64], R3 ;  /* 0x0000000310007986 */ /* 0x0011e2000c101924 */
[----:B------:R-:W-:Y:S05]  /*7c70*/  BRA `(.L_x_5436) ;  /* 0x00000c7000007947 */ /* 0x000fea0003800000 */
.L_x_5437:
[----:B------:R-:W0:Y:S02]  /*7c80*/  F2I.FTZ.TRUNC.NTZ R3, R2 ;  /* 0x0000000200037305 */ /* 0x000e24000021f100 */
[----:B0-----:R0:W-:Y:S01]  /*7c90*/  STG.E.U16 [R16.64], R3 ;  /* 0x0000000310007986 */ /* 0x0011e2000c101524 */
[----:B------:R-:W-:Y:S05]  /*7ca0*/  BRA `(.L_x_5436) ;  /* 0x00000c4000007947 */ /* 0x000fea0003800000 */
.L_x_5432:
        /* <DEDUP_REMOVED lines=8> */
.L_x_5440:
[----:B------:R-:W-:-:S05]  /*7d30*/  F2FP.PACK_AB R2, RZ, R2 ;  /* 0x00000002ff02723e */ /* 0x000fca00000000ff */
[----:B------:R0:W-:Y:S01]  /*7d40*/  STG.E.U16 [R16.64], R2 ;  /* 0x0000000210007986 */ /* 0x0001e2000c101524 */
[----:B------:R-:W-:Y:S05]  /*7d50*/  BRA `(.L_x_5436) ;  /* 0x00000b9000007947 */ /* 0x000fea0003800000 */
.L_x_5439:
        /* <DEDUP_REMOVED lines=9> */
.L_x_5442:
[----:B------:R-:W-:-:S04]  /*7df0*/  F2FP.PACK_AB R3, RZ, R2 ;  /* 0x00000002ff03723e */ /* 0x000fc800000000ff */
[----:B------:R-:W-:-:S05]  /*7e00*/  PRMT R3, R3, 0x5410, RZ ;  /* 0x0000541003037816 */ /* 0x000fca00000000ff */
[----:B------:R0:W-:Y:S01]  /*7e10*/  STG.E [R16.64], R3 ;  /* 0x0000000310007986 */ /* 0x0001e2000c101924 */
[----:B------:R-:W-:Y:S05]  /*7e20*/  BRA `(.L_x_5436) ;  /* 0x00000ac000007947 */ /* 0x000fea0003800000 */
.L_x_5441:
[----:B------:R-:W-:-:S06]  /*7e30*/  FMUL.FTZ R2, R2, 1 ;  /* 0x3f80000002027820 */ /* 0x000fcc0000410000 */
[----:B------:R-:W0:Y:S02]  /*7e40*/  F2F.F64.F32 R2, R2 ;  /* 0x0000000200027310 */ /* 0x000e240000201800 */
[----:B0-----:R0:W-:Y:S01]  /*7e50*/  STG.E.64 [R16.64], R2 ;  /* 0x0000000210007986 */ /* 0x0011e2000c101b24 */
[----:B------:R-:W-:Y:S05]  /*7e60*/  BRA `(.L_x_5436) ;  /* 0x00000a8000007947 */ /* 0x000fea0003800000 */
.L_x_5431:
        /* <DEDUP_REMOVED lines=12> */
.L_x_5445:
[----:B------:R-:W-:Y:S01]  /*7f30*/  FMUL.FTZ R4, R2, 1 ;  /* 0x3f80000002047820 */ /* 0x000fe20000410000 */
[----:B------:R-:W-:-:S05]  /*7f40*/  CS2R R6, SRZ ;  /* 0x0000000000067805 */ /* 0x000fca000001ff00 */
[----:B------:R-:W0:Y:S02]  /*7f50*/  F2F.F64.F32 R4, R4 ;  /* 0x0000000400047310 */ /* 0x000e240000201800 */
[----:B0-----:R0:W-:Y:S01]  /*7f60*/  STG.E.128 [R16.64], R4 ;  /* 0x0000000410007986 */ /* 0x0011e2000c101d24 */
[----:B------:R-:W-:Y:S05]  /*7f70*/  BRA `(.L_x_5436) ;  /* 0x0000097000007947 */ /* 0x000fea0003800000 */
.L_x_5444:
        /* <DEDUP_REMOVED lines=20> */
.L_x_5449:
[----:B------:R-:W-:Y:S05]  /*80c0*/  BSYNC B0 ;  /* 0x0000000000007941 */ /* 0x000fea0003800000 */
.L_x_5448:
[----:B------:R-:W-:-:S05]  /*80d0*/  LOP3.LUT R5, R0, R5, RZ, 0xfc, !PT ;  /* 0x0000000500057212 */ /* 0x000fca00078efcff */
[----:B------:R0:W-:Y:S01]  /*80e0*/  STG.E.U8 [R16.64], R5 ;  /* 0x0000000510007986 */ /* 0x0001e2000c101124 */
[----:B------:R-:W-:Y:S05]  /*80f0*/  BRA `(.L_x_5436) ;  /* 0x000007f000007947 */ /* 0x000fea0003800000 */
.L_x_5447:
        /* <DEDUP_REMOVED lines=12> */
.L_x_5451:
[----:B------:R-:W-:Y:S01]  /*81c0*/  IMAD.MOV.U32 R0, RZ, RZ, 0x7f ;  /* 0x0000007fff007424 */ /* 0x000fe200078e00ff */
[----:B------:R-:W-:-:S04]  /*81d0*/  ISETP.GT.U32.AND P0, PT, R4, 0x7f800000, PT ;  /* 0x7f8000000400780c */ /* 0x000fc80003f04070 */
[----:B------:R-:W-:-:S04]  /*81e0*/  SEL R0, R0, 0x7c, P0 ;  /* 0x0000007c00007807 */ /* 0x000fc80000000000 */
.L_x_5452:
[----:B------:R-:W-:Y:S05]  /*81f0*/  BSYNC B0 ;  /* 0x0000000000007941 */ /* 0x000fea0003800000 */
.L_x_5450:
[----:B------:R-:W-:-:S04]  /*8200*/  LOP3.LUT R2, R2, 0x80000000, RZ, 0xc0, !PT ;  /* 0x8000000002027812 */ /* 0x000fc800078ec0ff */
[----:B------:R-:W-:-:S04]  /*8210*/  SHF.R.U32.HI R3, RZ, 0x18, R2 ;  /* 0x00000018ff037819 */ /* 0x000fc80000011602 */
[----:B------:R-:W-:-:S05]  /*8220*/  LOP3.LUT R3, R0, R3, RZ, 0xfc, !PT ;  /* 0x0000000300037212 */ /* 0x000fca00078efcff */
[----:B------:R0:W-:Y:S01]  /*8230*/  STG.E.U8 [R16.64], R3 ;  /* 0x0000000310007986 */ /* 0x0001e2000c101124 */
[----:B------:R-:W-:Y:S05]  /*8240*/  BRA `(.L_x_5436) ;  /* 0x000006a000007947 */ /* 0x000fea0003800000 */
.L_x_5446:
[----:B------:R-:W-:-:S05]  /*8250*/  F2FP.BF16.PACK_AB R2, RZ, R2 ;  /* 0x00000002ff02723e */ /* 0x000fca00000010ff */
[----:B------:R0:W-:Y:S01]  /*8260*/  STG.E.U16 [R16.64], R2 ;  /* 0x0000000210007986 */ /* 0x0001e2000c101524 */
[----:B------:R-:W-:Y:S05]  /*8270*/  BRA `(.L_x_5436) ;  /* 0x0000067000007947 */ /* 0x000fea0003800000 */
.L_x_5443:
        /* <DEDUP_REMOVED lines=11> */
.L_x_5455:
        /* <DEDUP_REMOVED lines=16> */
.L_x_5458:
[----:B------:R-:W-:-:S04]  /*8430*/  LOP3.LUT R2, R2, 0x80000000, RZ, 0xc0, !PT ;  /* 0x8000000002027812 */ /* 0x000fc800078ec0ff */
[----:B------:R-:W-:-:S04]  /*8440*/  SHF.R.U32.HI R3, RZ, 0x18, R2 ;  /* 0x00000018ff037819 */ /* 0x000fc80000011602 */
[----:B------:R-:W-:-:S04]  /*8450*/  LOP3.LUT R0, R0, R3, RZ, 0xfc, !PT ;  /* 0x0000000300007212 */ /* 0x000fc800078efcff */
[----:B------:R-:W-:Y:S02]  /*8460*/  PRMT R8, R0, 0x7610, R8 ;  /* 0x0000761000087816 */ /* 0x000fe40000000008 */
.L_x_5457:
[----:B------:R-:W-:Y:S05]  /*8470*/  BSYNC B0 ;  /* 0x0000000000007941 */ /* 0x000fea0003800000 */
.L_x_5456:
[----:B------:R0:W-:Y:S01]  /*8480*/  STG.E.U8 [R16.64], R8 ;  /* 0x0000000810007986 */ /* 0x0001e2000c101124 */
[----:B------:R-:W-:Y:S05]  /*8490*/  BRA `(.L_x_5436) ;  /* 0x0000045000007947 */ /* 0x000fea0003800000 */
.L_x_5454:
        /* <DEDUP_REMOVED lines=16> */
.L_x_5461:
[----:B------:R-:W-:-:S04]  /*85a0*/  LOP3.LUT R2, R2, 0x80000000, RZ, 0xc0, !PT ;  /* 0x8000000002027812 */ /* 0x000fc800078ec0ff */
[----:B------:R-:W-:-:S04]  /*85b0*/  SHF.R.U32.HI R3, RZ, 0x18, R2 ;  /* 0x00000018ff037819 */ /* 0x000fc80000011602 */
[----:B------:R-:W-:-:S04]  /*85c0*/  LOP3.LUT R0, R0, R3, RZ, 0xfc, !PT ;  /* 0x0000000300007212 */ /* 0x000fc800078efcff */
[----:B------:R-:W-:Y:S02]  /*85d0*/  PRMT R8, R0, 0x7610, R8 ;  /* 0x0000761000087816 */ /* 0x000fe40000000008 */
.L_x_5460:
[----:B------:R-:W-:Y:S05]  /*85e0*/  BSYNC B0 ;  /* 0x0000000000007941 */ /* 0x000fea0003800000 */
.L_x_5459:
[----:B------:R0:W-:Y:S01]  /*85f0*/  STG.E.U8 [R16.64], R8 ;  /* 0x0000000810007986 */ /* 0x0001e2000c101124 */
[----:B------:R-:W-:Y:S05]  /*8600*/  BRA `(.L_x_5436) ;  /* 0x000002e000007947 */ /* 0x000fea0003800000 */
.L_x_5453:
        /* <DEDUP_REMOVED lines=21> */
.L_x_5435:
        /* <DEDUP_REMOVED lines=20> */
.L_x_5463:
[----:B------:R-:W0:Y:S02]  /*88a0*/  F2I.U64.TRUNC R2, R2 ;  /* 0x0000000200027311 */ /* 0x000e24000020d800 */
[----:B0-----:R0:W-:Y:S01]  /*88b0*/  STG.E.64 [R16.64], R2 ;  /* 0x0000000210007986 */ /* 0x0011e2000c101b24 */
[----:B------:R-:W-:Y:S05]  /*88c0*/  BRA `(.L_x_5436) ;  /* 0x0000002000007947 */ /* 0x000fea0003800000 */
.L_x_5462:
[----:B------:R-:W0:Y:S02]  /*88d0*/  F2I.FTZ.U32.TRUNC.NTZ R3, R2 ;  /* 0x0000000200037305 */ /* 0x000e24000021f000 */
[----:B0-----:R0:W-:Y:S02]  /*88e0*/  STG.E [R16.64], R3 ;  /* 0x0000000310007986 */ /* 0x0011e4000c101924 */
.L_x_5436:
[----:B------:R-:W-:Y:S02]  /*88f0*/  IADD3 R19, R19, 0x80, RZ ;  /* 0x0000008013137810 */ /* 0x000fe40007ffe0ff */
.L_x_5333:
[----:B------:R-:W-:Y:S05]  /*8900*/  BSYNC B7 ;  /* 0x0000000000077941 */ /* 0x000fea0003800000 */
.L_x_5332:
[----:B------:R-:W-:-:S13]  /*8910*/  ISETP.GE.AND P0, PT, R19, c[0x0][0x160], PT ;  /* 0x0000580013007a0c */ /* 0x000fda0003f06270 */
[----:B------:R-:W-:Y:S05]  /*8920*/  @P0 EXIT ;  /* 0x000000000000094d */ /* 0x000fea0003800000 */
        /* <DEDUP_REMOVED lines=228> */
.L_x_5464:
        /* <DEDUP_REMOVED lines=20> */
.L_x_5469:
[----:B------:R-:W2:Y:S02]  /*98b0*/  LDG.E.U8 R2, [R4.64] ;  /* 0x0000002404027981 */ /* 0x000ea4000c1e1100 */
[----:B--2---:R-:W0:Y:S01]  /*98c0*/  I2F.U16 R2, R2 ;  /* 0x0000000200027306 */ /* 0x004e220000101000 */
[----:B------:R-:W-:Y:S05]  /*98d0*/  BRA `(.L_x_5471) ;  /* 0x00000ca000007947 */ /* 0x000fea0003800000 */
.L_x_5468:
        /* <DEDUP_REMOVED lines=9> */
.L_x_5473:
[----:B------:R-:W2:Y:S02]  /*9970*/  LDG.E R2, [R4.64] ;  /* 0x0000002404027981 */ /* 0x000ea4000c1e1900 */
[----:B--2---:R-:W0:Y:S01]  /*9980*/  I2F R2, R2 ;  /* 0x0000000200027306 */ /* 0x004e220000201400 */
[----:B------:R-:W-:Y:S05]  /*9990*/  BRA `(.L_x_5471) ;  /* 0x00000be000007947 */ /* 0x000fea0003800000 */
.L_x_5472:
[----:B------:R-:W2:Y:S02]  /*99a0*/  LDG.E.U16 R2, [R4.64] ;  /* 0x0000002404027981 */ /* 0x000ea4000c1e1500 */
[----:B--2---:R-:W0:Y:S01]  /*99b0*/  I2F.S16 R2, R2 ;  /* 0x0000000200027306 */ /* 0x004e220000101400 */
[----:B------:R-:W-:Y:S05]  /*99c0*/  BRA `(.L_x_5471) ;  /* 0x00000bb000007947 */ /* 0x000fea0003800000 */
.L_x_5467:
        /* <DEDUP_REMOVED lines=8> */
.L_x_5475:
[----:B------:R-:W2:Y:S02]  /*9a50*/  LDG.E.U16 R2, [R4.64] ;  /* 0x0000002404027981 */ /* 0x000ea4000c1e1500 */
[----:B--2---:R-:W-:Y:S01]  /*9a60*/  HADD2.F32 R2, -RZ, R2.H0_H0 ;  /* 0x20000002ff027230 */ /* 0x004fe20000004100 */
[----:B------:R-:W-:Y:S05]  /*9a70*/  BRA `(.L_x_5471) ;  /* 0x00000b0000007947 */ /* 0x000fea0003800000 */
.L_x_5474:
        /* <DEDUP_REMOVED lines=8> */
.L_x_5477:
[----:B------:R-:W2:Y:S02]  /*9b00*/  LDG.E.U16 R2, [R4.64] ;  /* 0x0000002404027981 */ /* 0x000ea4000c1e1500 */
[----:B--2---:R-:W-:Y:S01]  /*9b10*/  HADD2.F32 R2, -RZ, R2.H0_H0 ;  /* 0x20000002ff027230 */ /* 0x004fe20000004100 */
[----:B------:R-:W-:Y:S05]  /*9b20*/  BRA `(.L_x_5471) ;  /* 0x00000a5000007947 */ /* 0x000fea0003800000 */
.L_x_5476:
[----:B------:R-:W2:Y:S02]  /*9b30*/  LDG.E.64 R4, [R4.64] ;  /* 0x0000002404047981 */ /* 0x000ea4000c1e1b00 */
[----:B--2---:R-:W0:Y:S01]  /*9b40*/  F2F.F32.F64 R2, R4 ;  /* 0x0000000400027310 */ /* 0x004e220000301000 */
[----:B------:R-:W0:-:S14]  /*9b50*/  DSETP.GEU.AND P0, PT, |R4|, c[0x2][0x0], PT ;  /* 0x008000000400762a */ /* 0x000e1c0003f0e200 */
[----:B0-----:R-:W-:Y:S01]  /*9b60*/  @!P0 FMUL R2, R2, 1.175494350822287508e-38 ;  /* 0x0080000002028820 */ /* 0x001fe20000400000 */
[----:B------:R-:W-:Y:S05]  /*9b70*/  BRA `(.L_x_5471) ;  /* 0x00000a0000007947 */ /* 0x000fea0003800000 */
.L_x_5466:
        /* <DEDUP_REMOVED lines=12> */
.L_x_5480:
[----:B------:R-:W2:Y:S02]  /*9c40*/  LDG.E.64 R4, [R4.64] ;  /* 0x0000002404047981 */ /* 0x000ea4000c1e1b00 */
[----:B--2---:R-:W0:Y:S01]  /*9c50*/  F2F.F32.F64 R2, R4 ;  /* 0x0000000400027310 */ /* 0x004e220000301000 */
[----:B------:R-:W0:-:S14]  /*9c60*/  DSETP.GEU.AND P0, PT, |R4|, c[0x2][0x0], PT ;  /* 0x008000000400762a */ /* 0x000e1c0003f0e200 */
[----:B0-----:R-:W-:Y:S01]  /*9c70*/  @!P0 FMUL R2, R2, 1.175494350822287508e-38 ;  /* 0x0080000002028820 */ /* 0x001fe20000400000 */
[----:B------:R-:W-:Y:S05]  /*9c80*/  BRA `(.L_x_5471) ;  /* 0x000008f000007947 */ /* 0x000fea0003800000 */
.L_x_5479:
        /* <DEDUP_REMOVED lines=26> */
.L_x_5482:
        /* <DEDUP_REMOVED lines=13> */
.L_x_5481:
[----:B------:R-:W2:Y:S02]  /*9f00*/  LDG.E.U16 R2, [R4.64] ;  /* 0x0000002404027981 */ /* 0x000ea4000c1e1500 */
[----:B--2---:R-:W-:Y:S01]  /*9f10*/  PRMT R2, RZ, 0x5410, R2 ;  /* 0x00005410ff027816 */ /* 0x004fe20000000002 */
[----:B------:R-:W-:Y:S05]  /*9f20*/  BRA `(.L_x_5471) ;  /* 0x0000065000007947 */ /* 0x000fea0003800000 */
.L_x_5478:
        /* <DEDUP_REMOVED lines=11> */
.L_x_5485:
        /* <DEDUP_REMOVED lines=20> */
.L_x_5487:
[----:B------:R-:W-:Y:S05]  /*a120*/  BSYNC B0 ;  /* 0x0000000000007941 */ /* 0x000fea0003800000 */
.L_x_5486:
[----:B------:R-:W-:Y:S01]  /*a130*/  IMAD.SHL.U32 R2, R2, 0x100000, RZ ;  /* 0x0010000002027824 */ /* 0x000fe200078e00ff */
[----:B------:R-:W-:-:S04]  /*a140*/  LEA R3, R0, 0x3b800000, 0x17 ;  /* 0x3b80000000037811 */ /* 0x000fc800078eb8ff */
[----:B------:R-:W-:Y:S01]  /*a150*/  LOP3.LUT R2, R3, R2, R4, 0xfe, !PT ;  /* 0x0000000203027212 */ /* 0x000fe200078efe04 */
[----:B------:R-:W-:Y:S05]  /*a160*/  BRA `(.L_x_5471) ;  /* 0x0000041000007947 */ /* 0x000fea0003800000 */
.L_x_5484:
        /* <DEDUP_REMOVED lines=20> */
.L_x_5489:
[----:B------:R-:W-:Y:S05]  /*a2b0*/  BSYNC B0 ;  /* 0x0000000000007941 */ /* 0x000fea0003800000 */
.L_x_5488:
[----:B------:R-:W-:Y:S01]  /*a2c0*/  IMAD.SHL.U32 R2, R2, 0x200000, RZ ;  /* 0x0020000002027824 */ /* 0x000fe200078e00ff */
[----:B------:R-:W-:-:S04]  /*a2d0*/  LEA R3, R0, 0x37800000, 0x17 ;  /* 0x3780000000037811 */ /* 0x000fc800078eb8ff */
[----:B------:R-:W-:Y:S01]  /*a2e0*/  LOP3.LUT R2, R3, R2, R4, 0xfe, !PT ;  /* 0x0000000203027212 */ /* 0x000fe200078efe04 */
[----:B------:R-:W-:Y:S05]  /*a2f0*/  BRA `(.L_x_5471) ;  /* 0x0000028000007947 */ /* 0x000fea0003800000 */
.L_x_5483:
        /* <DEDUP_REMOVED lines=14> */
.L_x_5470:
        /* <DEDUP_REMOVED lines=21> */
.L_x_5491:
[----:B------:R-:W2:Y:S02]  /*a530*/  LDG.E.64 R2, [R4.64] ;  /* 0x0000002404027981 */ /* 0x000ea4000c1e1b00 */
[----:B--2---:R0:W1:Y:S01]  /*a540*/  I2F.U64 R2, R2 ;  /* 0x0000000200027312 */ /* 0x0040620000301000 */
[----:B------:R-:W-:Y:S05]  /*a550*/  BRA `(.L_x_5471) ;  /* 0x0000002000007947 */ /* 0x000fea0003800000 */
.L_x_5490:
[----:B------:R-:W2:Y:S02]  /*a560*/  LDG.E R2, [R4.64] ;  /* 0x0000002404027981 */ /* 0x000ea4000c1e1900 */
[----:B--2---:R-:W0:Y:S02]  /*a570*/  I2F.U32 R2, R2 ;  /* 0x0000000200027306 */ /* 0x004e240000201000 */
.L_x_5471:
[----:B------:R-:W-:Y:S05]  /*a580*/  BSYNC B6 ;  /* 0x0000000000067941 */ /* 0x000fea0003800000 */
.L_x_5465:
        /* <DEDUP_REMOVED lines=37> */
.L_x_5495:
[----:B-1----:R-:W-:Y:S05]  /*a7e0*/  BSYNC B1 ;  /* 0x0000000000017941 */ /* 0x002fea0003800000 */
.L_x_5494:
[----:B------:R-:W-:Y:S02]  /*a7f0*/  FMUL.FTZ R2, R7, R0 ;  /* 0x0000000007027220 */ /* 0x000fe40000410000 */
.L_x_5493:
[----:B------:R-:W-:Y:S05]  /*a800*/  BSYNC B0 ;  /* 0x0000000000007941 */ /* 0x000fea0003800000 */
.L_x_5492:
        /* <DEDUP_REMOVED lines=15> */
.L_x_5499:
[----:B------:R-:W0:Y:S02]  /*a900*/  F2I.S64.TRUNC R2, R2 ;  /* 0x0000000200027311 */ /* 0x000e24000020d900 */
[----:B0-----:R-:W-:-:S05]  /*a910*/  IMAD.MOV.U32 R5, RZ, RZ, R2 ;  /* 0x000000ffff057224 */ /* 0x001fca00078e0002 */
[----:B------:R-:W-:Y:S01]  /*a920*/  STG.E.U8 [R16.64], R5 ;  /* 0x0000000510007986 */ /* 0x000fe2000c101124 */
[----:B------:R-:W-:Y:S05]  /*a930*/  EXIT ;  /* 0x000000000000794d */ /* 0x000fea0003800000 */
.L_x_5498:
        /* <DEDUP_REMOVED lines=9> */
.L_x_5502:
[----:B------:R-:W0:Y:S02]  /*a9d0*/  F2I.FTZ.TRUNC.NTZ R3, R2 ;  /* 0x0000000200037305 */ /* 0x000e24000021f100 */
[----:B0-----:R-:W-:Y:S01]  /*a9e0*/  STG.E [R16.64], R3 ;  /* 0x0000000310007986 */ /* 0x001fe2000c101924 */
[----:B------:R-:W-:Y:S05]  /*a9f0*/  EXIT ;  /* 0x000000000000794d */ /* 0x000fea0003800000 */
.L_x_5501:
[----:B------:R-:W0:Y:S02]  /*aa00*/  F2I.FTZ.TRUNC.NTZ R3, R2 ;  /* 0x0000000200037305 */ /* 0x000e24000021f100 */
[----:B0-----:R-:W-:Y:S01]  /*aa10*/  STG.E.U16 [R16.64], R3 ;  /* 0x0000000310007986 */ /* 0x001fe2000c101524 */
[----:B------:R-:W-:Y:S05]  /*aa20*/  EXIT ;  /* 0x000000000000794d */ /* 0x000fea0003800000 */
.L_x_5497:
        /* <DEDUP_REMOVED lines=8> */
.L_x_5504:
[----:B------:R-:W-:-:S05]  /*aab0*/  F2FP.PACK_AB R2, RZ, R2 ;  /* 0x00000002ff02723e */ /* 0x000fca00000000ff */
[----:B------:R-:W-:Y:S01]  /*aac0*/  STG.E.U16 [R16.64], R2 ;  /* 0x0000000210007986 */ /* 0x000fe2000c101524 */
[----:B------:R-:W-:Y:S05]  /*aad0*/  EXIT ;  /* 0x000000000000794d */ /* 0x000fea0003800000 */
.L_x_5503:
        /* <DEDUP_REMOVED lines=9> */
.L_x_5506:
[----:B------:R-:W-:-:S04]  /*ab70*/  F2FP.PACK_AB R3, RZ, R2 ;  /* 0x00000002ff03723e */ /* 0x000fc800000000ff */
[----:B------:R-:W-:-:S05]  /*ab80*/  PRMT R3, R3, 0x5410, RZ ;  /* 0x0000541003037816 */ /* 0x000fca00000000ff */
[----:B------:R-:W-:Y:S01]  /*ab90*/  STG.E [R16.64], R3 ;  /* 0x0000000310007986 */ /* 0x000fe2000c101924 */
[----:B------:R-:W-:Y:S05]  /*aba0*/  EXIT ;  /* 0x000000000000794d */ /* 0x000fea0003800000 */
.L_x_5505:
[----:B------:R-:W-:-:S06]  /*abb0*/  FMUL.FTZ R2, R2, 1 ;  /* 0x3f80000002027820 */ /* 0x000fcc0000410000 */
[----:B------:R-:W0:Y:S02]  /*abc0*/  F2F.F64.F32 R2, R2 ;  /* 0x0000000200027310 */ /* 0x000e240000201800 */
[----:B0-----:R-:W-:Y:S01]  /*abd0*/  STG.E.64 [R16.64], R2 ;  /* 0x0000000210007986 */ /* 0x001fe2000c101b24 */
[----:B------:R-:W-:Y:S05]  /*abe0*/  EXIT ;  /* 0x000000000000794d */ /* 0x000fea0003800000 */
.L_x_5496:
        /* <DEDUP_REMOVED lines=12> */
.L_x_5509:
[----:B------:R-:W-:Y:S01]  /*acb0*/  FMUL.FTZ R4, R2, 1 ;  /* 0x3f80000002047820 */ /* 0x000fe20000410000 */
[----:B------:R-:W-:-:S05]  /*acc0*/  CS2R R6, SRZ ;  /* 0x0000000000067805 */ /* 0x000fca000001ff00 */
[----:B------:R-:W0:Y:S02]  /*acd0*/  F2F.F64.F32 R4, R4 ;  /* 0x0000000400047310 */ /* 0x000e240000201800 */
[----:B0-----:R-:W-:Y:S01]  /*ace0*/  STG.E.128 [R16.64], R4 ;  /* 0x0000000410007986 */ /* 0x001fe2000c101d24 */
[----:B------:R-:W-:Y:S05]  /*acf0*/  EXIT ;  /* 0x000000000000794d */ /* 0x000fea0003800000 */
.L_x_5508:
        /* <DEDUP_REMOVED lines=20> */
.L_x_5513:
[----:B------:R-:W-:Y:S05]  /*ae40*/  BSYNC B0 ;  /* 0x0000000000007941 */ /* 0x000fea0003800000 */
.L_x_5512:
[----:B------:R-:W-:-:S05]  /*ae50*/  LOP3.LUT R5, R0, R5, RZ, 0xfc, !PT ;  /* 0x0000000500057212 */ /* 0x000fca00078efcff */
[----:B------:R-:W-:Y:S01]  /*ae60*/  STG.E.U8 [R16.64], R5 ;  /* 0x0000000510007986 */ /* 0x000fe2000c101124 */
[----:B------:R-:W-:Y:S05]  /*ae70*/  EXIT ;  /* 0x000000000000794d */ /* 0x000fea0003800000 */
.L_x_5511:
        /* <DEDUP_REMOVED lines=12> */
.L_x_5515:
[----:B------:R-:W-:Y:S01]  /*af40*/  IMAD.MOV.U32 R0, RZ, RZ, 0x7f ;  /* 0x0000007fff007424 */ /* 0x000fe200078e00ff */
[----:B------:R-:W-:-:S04]  /*af50*/  ISETP.GT.U32.AND P0, PT, R4, 0x7f800000, PT ;  /* 0x7f8000000400780c */ /* 0x000fc80003f04070 */
[----:B------:R-:W-:-:S04]  /*af60*/  SEL R0, R0, 0x7c, P0 ;  /* 0x0000007c00007807 */ /* 0x000fc80000000000 */
.L_x_5516:
[----:B------:R-:W-:Y:S05]  /*af70*/  BSYNC B0 ;  /* 0x0000000000007941 */ /* 0x000fea0003800000 */
.L_x_5514:
[----:B------:R-:W-:-:S04]  /*af80*/  LOP3.LUT R2, R2, 0x80000000, RZ, 0xc0, !PT ;  /* 0x8000000002027812 */ /* 0x000fc800078ec0ff */
[----:B------:R-:W-:-:S04]  /*af90*/  SHF.R.U32.HI R3, RZ, 0x18, R2 ;  /* 0x00000018ff037819 */ /* 0x000fc80000011602 */
[----:B------:R-:W-:-:S05]  /*afa0*/  LOP3.LUT R3, R0, R3, RZ, 0xfc, !PT ;  /* 0x0000000300037212 */ /* 0x000fca00078efcff */
[----:B------:R-:W-:Y:S01]  /*afb0*/  STG.E.U8 [R16.64], R3 ;  /* 0x0000000310007986 */ /* 0x000fe2000c101124 */
[----:B------:R-:W-:Y:S05]  /*afc0*/  EXIT ;  /* 0x000000000000794d */ /* 0x000fea0003800000 */
.L_x_5510:
[----:B------:R-:W-:-:S05]  /*afd0*/  F2FP.BF16.PACK_AB R2, RZ, R2 ;  /* 0x00000002ff02723e */ /* 0x000fca00000010ff */
[----:B------:R-:W-:Y:S01]  /*afe0*/  STG.E.U16 [R16.64], R2 ;  /* 0x0000000210007986 */ /* 0x000fe2000c101524 */
[----:B------:R-:W-:Y:S05]  /*aff0*/  EXIT ;  /* 0x000000000000794d */ /* 0x000fea0003800000 */
.L_x_5507:
        /* <DEDUP_REMOVED lines=11> */
.L_x_5519:
        /* <DEDUP_REMOVED lines=16> */
.L_x_5522:
[----:B------:R-:W-:-:S04]  /*b1b0*/  LOP3.LUT R2, R2, 0x80000000, RZ, 0xc0, !PT ;  /* 0x8000000002027812 */ /* 0x000fc800078ec0ff */
[----:B------:R-:W-:-:S04]  /*b1c0*/  SHF.R.U32.HI R3, RZ, 0x18, R2 ;  /* 0x00000018ff037819 */ /* 0x000fc80000011602 */
[----:B------:R-:W-:-:S04]  /*b1d0*/  LOP3.LUT R0, R0, R3, RZ, 0xfc, !PT ;  /* 0x0000000300007212 */ /* 0x000fc800078efcff */
[----:B------:R-:W-:Y:S02]  /*b1e0*/  PRMT R8, R0, 0x7610, R8 ;  /* 0x0000761000087816 */ /* 0x000fe40000000008 */
.L_x_5521:
[----:B------:R-:W-:Y:S05]  /*b1f0*/  BSYNC B0 ;  /* 0x0000000000007941 */ /* 0x000fea0003800000 */
.L_x_5520:
[----:B------:R-:W-:Y:S01]  /*b200*/  STG.E.U8 [R16.64], R8 ;  /* 0x0000000810007986 */ /* 0x000fe2000c101124 */
[----:B------:R-:W-:Y:S05]  /*b210*/  EXIT ;  /* 0x000000000000794d */ /* 0x000fea0003800000 */
.L_x_5518:
        /* <DEDUP_REMOVED lines=16> */
.L_x_5525:
[----:B------:R-:W-:-:S04]  /*b320*/  LOP3.LUT R2, R2, 0x80000000, RZ, 0xc0, !PT ;  /* 0x8000000002027812 */ /* 0x000fc800078ec0ff */
[----:B------:R-:W-:-:S04]  /*b330*/  SHF.R.U32.HI R3, RZ, 0x18, R2 ;  /* 0x00000018ff037819 */ /* 0x000fc80000011602 */
[----:B------:R-:W-:-:S04]  /*b340*/  LOP3.LUT R0, R0, R3, RZ, 0xfc, !PT ;  /* 0x0000000300007212 */ /* 0x000fc800078efcff */
[----:B------:R-:W-:Y:S02]  /*b350*/  PRMT R8, R0, 0x7610, R8 ;  /* 0x0000761000087816 */ /* 0x000fe40000000008 */
.L_x_5524:
[----:B------:R-:W-:Y:S05]  /*b360*/  BSYNC B0 ;  /* 0x0000000000007941 */ /* 0x000fea0003800000 */
.L_x_5523:
[----:B------:R-:W-:Y:S01]  /*b370*/  STG.E.U8 [R16.64], R8 ;  /* 0x0000000810007986 */ /* 0x000fe2000c101124 */
[----:B------:R-:W-:Y:S05]  /*b380*/  EXIT ;  /* 0x000000000000794d */ /* 0x000fea0003800000 */
.L_x_5517:
        /* <DEDUP_REMOVED lines=21> */
.L_x_5500:
        /* <DEDUP_REMOVED lines=20> */
.L_x_5527:
[----:B------:R-:W0:Y:S02]  /*b620*/  F2I.U64.TRUNC R2, R2 ;  /* 0x0000000200027311 */ /* 0x000e24000020d800 */
[----:B0-----:R-:W-:Y:S01]  /*b630*/  STG.E.64 [R16.64], R2 ;  /* 0x0000000210007986 */ /* 0x001fe2000c101b24 */
[----:B------:R-:W-:Y:S05]  /*b640*/  EXIT ;  /* 0x000000000000794d */ /* 0x000fea0003800000 */
.L_x_5526:
[----:B------:R-:W0:Y:S02]  /*b650*/  F2I.FTZ.U32.TRUNC.NTZ R3, R2 ;  /* 0x0000000200037305 */ /* 0x000e24000021f000 */
[----:B0-----:R-:W-:Y:S01]  /*b660*/  STG.E [R16.64], R3 ;  /* 0x0000000310007986 */ /* 0x001fe2000c101924 */
[----:B------:R-:W-:Y:S05]  /*b670*/  EXIT ;  /* 0x000000000000794d */ /* 0x000fea0003800000 */
.L_x_5528:
        /* <DEDUP_REMOVED lines=16> */
.L_x_7134:


//--------------------- .text._ZN2at6native27unrolled_elementwise_kernelIZZZNS0_65_GLOBAL__N__cd49fe81_27_ActivationSoftplusKernel_cu_9e10b42f_309415softplus_kernelERNS_18TensorIteratorBaseERKN3c106ScalarES8_ENKUlvE_clEvENKUlvE0_clEvEUlfE_St5arrayIPcLm2EELi4E23TrivialOffsetCalculatorILi1EjESG_NS0_6memory12LoadWithCastILi1EEENSH_13StoreWithCastILi1EEEEEviT_T0_T2_T3_T4_T5_ --------------------------
	.section	.text._ZN2at6native27unrolled_elementwise_kernelIZZZNS0_65_GLOBAL__N__cd49fe81_27_ActivationSoftplusKernel_cu_9e10b42f_309415softplus_kernelERNS_18TensorIteratorBaseERKN3c106ScalarES8_ENKUlvE_clEvENKUlvE0_clEvEUlfE_St5arrayIPcLm2EELi4E23TrivialOffsetCalculatorILi1EjESG_NS0_6memory12LoadWithCastILi1EEENSH_13StoreWithCastILi1EEEEEviT_T0_T2_T3_T4_T5_,"ax",@progbits
	.sectioninfo	@"SHI_REGISTERS=30"
	.align	128
        .global         _ZN2at6native27unrolled_elementwise_kernelIZZZNS0_65_GLOBAL__N__cd49fe81_27_ActivationSoftplusKernel_cu_9e10b42f_309415softplus_kernelERNS_18TensorIteratorBaseERKN3c106ScalarES8_ENKUlvE_clEvENKUlvE0_clEvEUlfE_St5arrayIPcLm2EELi4E23TrivialOffsetCalculatorILi1EjESG_NS0_6memory12LoadWithCastILi1EEENSH_13StoreWithCastILi1EEEEEviT_T0_T2_T3_T4_T5_
        .type           _ZN2at6native27unrolled_elementwise_kernelIZZZNS0_65_GLOBAL__N__cd49fe81_27_ActivationSoftplusKernel_cu_9e10b42f_309415softplus_kernelERNS_18TensorIteratorBaseERKN3c106ScalarES8_ENKUlvE_clEvENKUlvE0_clEvEUlfE_St5arrayIPcLm2EELi4E23TrivialOffsetCalculatorILi1EjESG_NS0_6memory12LoadWithCastILi1EEENSH_13StoreWithCastILi1EEEEEviT_T0_T2_T3_T4_T5_,@function
        .size           _ZN2at6native27unrolled_elementwise_kernelIZZZNS0_65_GLOBAL__N__cd49fe81_27_ActivationSoftplusKernel_cu_9e10b42f_309415softplus_kernelERNS_18TensorIteratorBaseERKN3c106ScalarES8_ENKUlvE_clEvENKUlvE0_clEvEUlfE_St5arrayIPcLm2EELi4E23TrivialOffsetCalculatorILi1EjESG_NS0_6memory12LoadWithCastILi1EEENSH_13StoreWithCastILi1EEEEEviT_T0_T2_T3_T4_T5_,(.L_x_7135 - _ZN2at6native27unrolled_elementwise_kernelIZZZNS0_65_GLOBAL__N__cd49fe81_27_ActivationSoftplusKernel_cu_9e10b42f_309415softplus_kernelERNS_18TensorIteratorBaseERKN3c106ScalarES8_ENKUlvE_clEvENKUlvE0_clEvEUlfE_St5arrayIPcLm2EELi4E23TrivialOffsetCalculatorILi1EjESG_NS0_6memory12LoadWithCastILi1EEENSH_13StoreWithCastILi1EEEEEviT_T0_T2_T3_T4_T5_)
        .other          _ZN2at6native27unrolled_elementwise_kernelIZZZNS0_65_GLOBAL__N__cd49fe81_27_ActivationSoftplusKernel_cu_9e10b42f_309415softplus_kernelERNS_18TensorIteratorBaseERKN3c106ScalarES8_ENKUlvE_clEvENKUlvE0_clEvEUlfE_St5arrayIPcLm2EELi4E23TrivialOffsetCalculatorILi1EjESG_NS0_6memory12LoadWithCastILi1EEENSH_13StoreWithCastILi1EEEEEviT_T0_T2_T3_T4_T5_,@"STO_CUDA_ENTRY STV_DEFAULT"
_ZN2at6native27unrolled_elementwise_kernelIZZZNS0_65_GLOBAL__N__cd49fe81_27_ActivationSoftplusKernel_cu_9e10b42f_309415softplus_kernelERNS_18TensorIteratorBaseERKN3c106ScalarES8_ENKUlvE_clEvENKUlvE0_clEvEUlfE_St5arrayIPcLm2EELi4E23TrivialOffsetCalculatorILi1EjESG_NS0_6memory12LoadWithCastILi1EEENSH_13StoreWithCastILi1EEEEEviT_T0_T2_T3_T4_T5_:
.text._ZN2at6native27unrolled_elementwise_kernelIZZZNS0_65_GLOBAL__N__cd49fe81_27_ActivationSoftplusKernel_cu_9e10b42f_309415softplus_kernelERNS_18TensorIteratorBaseERKN3c106ScalarES8_ENKUlvE_clEvENKUlvE0_clEvEUlfE_St5arrayIPcLm2EELi4E23TrivialOffsetCalculatorILi1EjESG_NS0_6memory12LoadWithCastILi1EEENSH_13StoreWithCastILi1EEEEEviT_T0_T2_T3_T4_T5_:
        /* <DEDUP_REMOVED lines=9> */
[----:B0-----:R-:W-:-:S05]  /*0090*/  IMAD R26, R2, R3, c[0x0][0x160] ;  /* 0x00005800021a7624 */ /* 0x001fca00078e0203 */
[----:B--2---:R-:W-:-:S13]  /*00a0*/  ISETP.GE.AND P0, PT, R17, R26, PT ;  /* 0x0000001a1100720c */ /* 0x004fda0003f06270 */
[----:B------:R-:W-:Y:S05]  /*00b0*/  @P0 BRA `(.L_x_5530) ;  /* 0x00000e4000000947 */ /* 0x000fea0003800000 */
[----:B-1----:R-:W-:Y:S01]  /*00c0*/  PRMT R0, R19, 0x9910, RZ ;  /* 0x0000991013007816 */ /* 0x002fe200000000ff */
        /* <DEDUP_REMOVED lines=18> */
.L_x_5535:
[----:B------:R-:W2:Y:S02]  /*01f0*/  LDG.E.U8 R4, [R4.64] ;  /* 0x0000002404047981 */ /* 0x000ea4000c1e1100 */
[----:B--2---:R0:W1:Y:S01]  /*0200*/  I2F.U16 R18, R4 ;  /* 0x0000000400127306 */ /* 0x0040620000101000 */
[----:B------:R-:W-:Y:S05]  /*0210*/  BRA `(.L_x_5537) ;  /* 0x00000cb000007947 */ /* 0x000fea0003800000 */
.L_x_5534:
        /* <DEDUP_REMOVED lines=9> */
.L_x_5539:
[----:B------:R-:W2:Y:S02]  /*02b0*/  LDG.E R4, [R4.64] ;  /* 0x0000002404047981 */ /* 0x000ea4000c1e1900 */
[----:B--2---:R0:W1:Y:S01]  /*02c0*/  I2F R18, R4 ;  /* 0x0000000400127306 */ /* 0x0040620000201400 */
[----:B------:R-:W-:Y:S05]  /*02d0*/  BRA `(.L_x_5537) ;  /* 0x00000bf000007947 */ /* 0x000fea0003800000 */
.L_x_5538:
[----:B------:R-:W2:Y:S02]  /*02e0*/  LDG.E.U16 R4, [R4.64] ;  /* 0x0000002404047981 */ /* 0x000ea4000c1e1500 */
[----:B--2---:R0:W1:Y:S01]  /*02f0*/  I2F.S16 R18, R4 ;  /* 0x0000000400127306 */ /* 0x0040620000101400 */
[----:B------:R-:W-:Y:S05]  /*0300*/  BRA `(.L_x_5537) ;  /* 0x00000bc000007947 */ /* 0x000fea0003800000 */
.L_x_5533:
        /* <DEDUP_REMOVED lines=8> */
.L_x_5541:
[----:B------:R-:W2:Y:S02]  /*0390*/  LDG.E.U16 R4, [R4.64] ;  /* 0x0000002404047981 */ /* 0x000ea4000c1e1500 */
[----:B--2---:R-:W-:Y:S01]  /*03a0*/  HADD2.F32 R18, -RZ, R4.H0_H0 ;  /* 0x20000004ff127230 */ /* 0x004fe20000004100 */
[----:B------:R-:W-:Y:S05]  /*03b0*/  BRA `(.L_x_5537) ;  /* 0x00000b1000007947 */ /* 0x000fea0003800000 */
.L_x_5540:
        /* <DEDUP_REMOVED lines=8> */
.L_x_5543:
[----:B------:R-:W2:Y:S02]  /*0440*/  LDG.E.U16 R4, [R4.64] ;  /* 0x0000002404047981 */ /* 0x000ea4000c1e1500 */
[----:B--2---:R-:W-:Y:S01]  /*0450*/  HADD2.F32 R18, -RZ, R4.H0_H0 ;  /* 0x20000004ff127230 */ /* 0x004fe20000004100 */
[----:B------:R-:W-:Y:S05]  /*0460*/  BRA `(.L_x_5537) ;  /* 0x00000a6000007947 */ /* 0x000fea0003800000 */
.L_x_5542:
[----:B------:R-:W2:Y:S02]  /*0470*/  LDG.E.64 R4, [R4.64] ;  /* 0x0000002404047981 */ /* 0x000ea4000c1e1b00 */
[----:B--2---:R-:W0:Y:S01]  /*0480*/  F2F.F32.F64 R18, R4 ;  /* 0x0000000400127310 */ /* 0x004e220000301000 */
[----:B------:R-:W0:-:S14]  /*0490*/  DSETP.GEU.AND P0, PT, |R4|, c[0x2][0x0], PT ;  /* 0x008000000400762a */ /* 0x000e1c0003f0e200 */
[----:B0-----:R-:W-:Y:S01]  /*04a0*/  @!P0 FMUL R18, R18, 1.175494350822287508e-38 ;  /* 0x0080000012128820 */ /* 0x001fe20000400000 */
[----:B------:R-:W-:Y:S05]  /*04b0*/  BRA `(.L_x_5537) ;  /* 0x00000a1000007947 */ /* 0x000fea0003800000 */
.L_x_5532:
        /* <DEDUP_REMOVED lines=12> */
.L_x_5546:
[----:B------:R-:W2:Y:S02]  /*0580*/  LDG.E.64 R4, [R4.64] ;  /* 0x0000002404047981 */ /* 0x000ea4000c1e1b00 */
[----:B--2---:R-:W0:Y:S01]  /*0590*/  F2F.F32.F64 R18, R4 ;  /* 0x0000000400127310 */ /* 0x004e220000301000 */
[----:B------:R-:W0:-:S14]  /*05a0*/  DSETP.GEU.AND P0, PT, |R4|, c[0x2][0x0], PT ;  /* 0x008000000400762a */ /* 0x000e1c0003f0e200 */
[----:B0-----:R-:W-:Y:S01]  /*05b0*/  @!P0 FMUL R18, R18, 1.175494350822287508e-38 ;  /* 0x0080000012128820 */ /* 0x001fe20000400000 */
[----:B------:R-:W-:Y:S05]  /*05c0*/  BRA `(.L_x_5537) ;  /* 0x0000090000007947 */ /* 0x000fea0003800000 */
.L_x_5545:
        /* <DEDUP_REMOVED lines=26> */
.L_x_5548:
        /* <DEDUP_REMOVED lines=14> */
.L_x_5547:
[----:B------:R-:W2:Y:S02]  /*0850*/  LDG.E.U16 R4, [R4.64] ;  /* 0x0000002404047981 */ /* 0x000ea4000c1e1500 */
[----:B--2---:R-:W-:Y:S01]  /*0860*/  PRMT R18, RZ, 0x5410, R4 ;  /* 0x00005410ff127816 */ /* 0x004fe20000000004 */
[----:B------:R-:W-:Y:S05]  /*0870*/  BRA `(.L_x_5537) ;  /* 0x0000065000007947 */ /* 0x000fea0003800000 */
.L_x_5544:
        /* <DEDUP_REMOVED lines=11> */
.L_x_5551:
        /* <DEDUP_REMOVED lines=20> */
.L_x_5553:
[----:B------:R-:W-:Y:S05]  /*0a70*/  BSYNC B0 ;  /* 0x0000000000007941 */ /* 0x000fea0003800000 */
.L_x_5552:
[----:B------:R-:W-:Y:S01]  /*0a80*/  IMAD.SHL.U32 R3, R3, 0x100000, RZ ;  /* 0x0010000003037824 */ /* 0x000fe200078e00ff */
[----:B------:R-:W-:-:S04]  /*0a90*/  LEA R5, R0, 0x3b800000, 0x17 ;  /* 0x3b80000000057811 */ /* 0x000fc800078eb8ff */
[----:B------:R-:W-:Y:S01]  /*0aa0*/  LOP3.LUT R18, R5, R3, R18, 0xfe, !PT ;  /* 0x0000000305127212 */ /* 0x000fe200078efe12 */
[----:B------:R-:W-:Y:S05]  /*0ab0*/  BRA `(.L_x_5537) ;  /* 0x0000041000007947 */ /* 0x000fea0003800000 */
.L_x_5550:
        /* <DEDUP_REMOVED lines=20> */
.L_x_5555:
[----:B------:R-:W-:Y:S05]  /*0c00*/  BSYNC B0 ;  /* 0x0000000000007941 */ /* 0x000fea0003800000 */
.L_x_5554:
[----:B------:R-:W-:Y:S01]  /*0c10*/  IMAD.SHL.U32 R3, R3, 0x200000, RZ ;  /* 0x0020000003037824 */ /* 0x000fe200078e00ff */
[----:B------:R-:W-:-:S04]  /*0c20*/  LEA R5, R0, 0x37800000, 0x17 ;  /* 0x3780000000057811 */ /* 0x000fc800078eb8ff */
[----:B------:R-:W-:Y:S01]  /*0c30*/  LOP3.LUT R18, R5, R3, R18, 0xfe, !PT ;  /* 0x0000000305127212 */ /* 0x000fe200078efe12 */
[----:B------:R-:W-:Y:S05]  /*0c40*/  BRA `(.L_x_5537) ;  /* 0x0000028000007947 */ /* 0x000fea0003800000 */
.L_x_5549:
        /* <DEDUP_REMOVED lines=14> */
.L_x_5536:
        /* <DEDUP_REMOVED lines=21> */
.L_x_5557:
[----:B------:R-:W2:Y:S02]  /*0e80*/  LDG.E.64 R4, [R4.64] ;  /* 0x0000002404047981 */ /* 0x000ea4000c1e1b00 */
[----:B--2---:R0:W1:Y:S01]  /*0e90*/  I2F.U64 R18, R4 ;  /* 0x0000000400127312 */ /* 0x0040620000301000 */
[----:B------:R-:W-:Y:S05]  /*0ea0*/  BRA `(.L_x_5537) ;  /* 0x0000002000007947 */ /* 0x000fea0003800000 */
.L_x_5556:
[----:B------:R-:W2:Y:S02]  /*0eb0*/  LDG.E R4, [R4.64] ;  /* 0x0000002404047981 */ /* 0x000ea4000c1e1900 */
[----:B--2---:R0:W1:Y:S02]  /*0ec0*/  I2F.U32 R18, R4 ;  /* 0x0000000400127306 */ /* 0x0040640000201000 */
.L_x_5537:
[----:B------:R-:W-:Y:S05]  /*0ed0*/  BSYNC B6 ;  /* 0x0000000000067941 */ /* 0x000fea0003800000 */
.L_x_5531:
[----:B------:R-:W2:Y:S02]  /*0ee0*/  S2R R17, SR_TID.X ;  /* 0x0000000000117919 */ /* 0x000ea40000002100 */
[----:B--2---:R-:W-:Y:S02]  /*0ef0*/  IADD3 R17, R17, 0x80, RZ ;  /* 0x0000008011117810 */ /* 0x004fe40007ffe0ff */
.L_x_5530:
[----:B-1----:R-:W-:Y:S05]  /*0f00*/  BSYNC B7 ;  /* 0x0000000000077941 */ /* 0x002fea0003800000 */
.L_x_5529:
[----:B------:R-:W-:Y:S01]  /*0f10*/  ISETP.GE.AND P0, PT, R17, R26, PT ;  /* 0x0000001a1100720c */ /* 0x000fe20003f06270 */
[----:B------:R-:W-:-:S12]  /*0f20*/  BSSY B7, `(.L_x_5558) ;  /* 0x00000e5000077945 */ /* 0x000fd80003800000 */
[----:B------:R-:W-:Y:S05]  /*0f30*/  @P0 BRA `(.L_x_5559) ;  /* 0x00000e3000000947 */ /* 0x000fea0003800000 */
[----:B------:R-:W-:Y:S01]  /*0f40*/  IMAD R0, R2, 0x200, R17 ;  /* 0x0000020002007824 */ /* 0x000fe200078e0211 */
[----:B------:R-:W-:Y:S01]  /*0f50*/  PRMT R3, R19, 0x9910, RZ ;  /* 0x0000991013037816 */ /* 0x000fe200000000ff */
[----:B------:R-:W-:Y:S02]  /*0f60*/  BSSY B6, `(.L_x_5560) ;  /* 0x00000df000067945 */ /* 0x000fe40003800000 */
[----:B0-----:R-:W-:Y:S02]  /*0f70*/  IMAD R4, R0, c[0x0][0x190], RZ ;  /* 0x0000640000047a24 */ /* 0x001fe400078e02ff */
        /* <DEDUP_REMOVED lines=16> */
.L_x_5564:
[----:B------:R-:W2:Y:S02]  /*1080*/  LDG.E.U8 R4, [R4.64] ;  /* 0x0000002404047981 */ /* 0x000ea4000c1e1100 */
[----:B--2---:R0:W1:Y:S01]  /*1090*/  I2F.U16 R22, R4 ;  /* 0x0000000400167306 */ /* 0x0040620000101000 */
[----:B------:R-:W-:Y:S05]  /*10a0*/  BRA `(.L_x_5566) ;  /* 0x00000ca000007947 */ /* 0x000fea0003800000 */
.L_x_5563:
        /* <DEDUP_REMOVED lines=9> */
.L_x_5568:
[----:B------:R-:W2:Y:S02]  /*1140*/  LDG.E R4, [R4.64] ;  /* 0x0000002404047981 */ /* 0x000ea4000c1e1900 */
[----:B--2---:R0:W1:Y:S01]  /*1150*/  I2F R22, R4 ;  /* 0x0000000400167306 */ /* 0x0040620000201400 */
[----:B------:R-:W-:Y:S05]  /*1160*/  BRA `(.L_x_5566) ;  /* 0x00000be000007947 */ /* 0x000fea0003800000 */
.L_x_5567:
[----:B------:R-:W2:Y:S02]  /*1170*/  LDG.E.U16 R4, [R4.64] ;  /* 0x0000002404047981 */ /* 0x000ea4000c1e1500 */
[----:B--2---:R0:W1:Y:S01]  /*1180*/  I2F.S16 R22, R4 ;  /* 0x0000000400167306 */ /* 0x0040620000101400 */
[----:B------:R-:W-:Y:S05]  /*1190*/  BRA `(.L_x_5566) ;  /* 0x00000bb000007947 */ /* 0x000fea0003800000 */
.L_x_5562:
        /* <DEDUP_REMOVED lines=8> */
.L_x_5570:
[----:B------:R-:W2:Y:S02]  /*1220*/  LDG.E.U16 R4, [R4.64] ;  /* 0x0000002404047981 */ /* 0x000ea4000c1e1500 */
[----:B--2---:R-:W-:Y:S01]  /*1230*/  HADD2.F32 R22, -RZ, R4.H0_H0 ;  /* 0x20000004ff167230 */ /* 0x004fe20000004100 */
[----:B------:R-:W-:Y:S05]  /*1240*/  BRA `(.L_x_5566) ;  /* 0x00000b0000007947 */ /* 0x000fea0003800000 */
.L_x_5569:
        /* <DEDUP_REMOVED lines=8> */
.L_x_5572:
[----:B------:R-:W2:Y:S02]  /*12d0*/  LDG.E.U16 R4, [R4.64] ;  /* 0x0000002404047981 */ /* 0x000ea4000c1e1500 */
[----:B--2---:R-:W-:Y:S01]  /*12e0*/  HADD2.F32 R22, -RZ, R4.H0_H0 ;  /* 0x20000004ff167230 */ /* 0x004fe20000004100 */
[----:B------:R-:W-:Y:S05]  /*12f0*/  BRA `(.L_x_5566) ;  /* 0x00000a5000007947 */ /* 0x000fea0003800000 */
.L_x_5571:
[----:B------:R-:W2:Y:S02]  /*1300*/  LDG.E.64 R4, [R4.64] ;  /* 0x0000002404047981 */ /* 0x000ea4000c1e1b00 */
[----:B--2---:R-:W0:Y:S01]  /*1310*/  F2F.F32.F64 R22, R4 ;  /* 0x0000000400167310 */ /* 0x004e220000301000 */
[----:B------:R-:W0:-:S14]  /*1320*/  DSETP.GEU.AND P0, PT, |R4|, c[0x2][0x0], PT ;  /* 0x008000000400762a */ /* 0x000e1c0003f0e200 */
[----:B0-----:R-:W-:Y:S01]  /*1330*/  @!P0 FMUL R22, R22, 1.175494350822287508e-38 ;  /* 0x0080000016168820 */ /* 0x001fe20000400000 */
[----:B------:R-:W-:Y:S05]  /*1340*/  BRA `(.L_x_5566) ;  /* 0x00000a0000007947 */ /* 0x000fea0003800000 */
.L_x_5561:
        /* <DEDUP_REMOVED lines=12> */
.L_x_5575:
[----:B------:R-:W2:Y:S02]  /*1410*/  LDG.E.64 R4, [R4.64] ;  /* 0x0000002404047981 */ /* 0x000ea4000c1e1b00 */
[----:B--2---:R-:W0:Y:S01]  /*1420*/  F2F.F32.F64 R22, R4 ;  /* 0x0000000400167310 */ /* 0x004e220000301000 */
[----:B------:R-:W0:-:S14]  /*1430*/  DSETP.GEU.AND P0, PT, |R4|, c[0x2][0x0], PT ;  /* 0x008000000400762a */ /* 0x000e1c0003f0e200 */
[----:B0-----:R-:W-:Y:S01]  /*1440*/  @!P0 FMUL R22, R22, 1.175494350822287508e-38 ;  /* 0x0080000016168820 */ /* 0x001fe20000400000 */
[----:B------:R-:W-:Y:S05]  /*1450*/  BRA `(.L_x_5566) ;  /* 0x000008f000007947 */ /* 0x000fea0003800000 */
.L_x_5574:
        /* <DEDUP_REMOVED lines=26> */
.L_x_5577:
        /* <DEDUP_REMOVED lines=13> */
.L_x_5576:
[----:B------:R-:W2:Y:S02]  /*16d0*/  LDG.E.U16 R4, [R4.64] ;  /* 0x0000002404047981 */ /* 0x000ea4000c1e1500 */
[----:B--2---:R-:W-:Y:S01]  /*16e0*/  PRMT R22, RZ, 0x5410, R4 ;  /* 0x00005410ff167816 */ /* 0x004fe20000000004 */
[----:B------:R-:W-:Y:S05]  /*16f0*/  BRA `(.L_x_5566) ;  /* 0x0000065000007947 */ /* 0x000fea0003800000 */
.L_x_5573:
        /* <DEDUP_REMOVED lines=11> */
.L_x_5580:
        /* <DEDUP_REMOVED lines=20> */
.L_x_5582:
[----:B------:R-:W-:Y:S05]  /*18f0*/  BSYNC B0 ;  /* 0x0000000000007941 */ /* 0x000fea0003800000 */
.L_x_5581:
[----:B------:R-:W-:Y:S01]  /*1900*/  IMAD.SHL.U32 R3, R3, 0x100000, RZ ;  /* 0x0010000003037824 */ /* 0x000fe200078e00ff */
[----:B------:R-:W-:-:S04]  /*1910*/  LEA R5, R0, 0x3b800000, 0x17 ;  /* 0x3b80000000057811 */ /* 0x000fc800078eb8ff */
[----:B------:R-:W-:Y:S01]  /*1920*/  LOP3.LUT R22, R5, R3, R22, 0xfe, !PT ;  /* 0x0000000305167212 */ /* 0x000fe200078efe16 */
[----:B------:R-:W-:Y:S05]  /*1930*/  BRA `(.L_x_5566) ;  /* 0x0000041000007947 */ /* 0x000fea0003800000 */
.L_x_5579:
        /* <DEDUP_REMOVED lines=20> */
.L_x_5584:
[----:B------:R-:W-:Y:S05]  /*1a80*/  BSYNC B0 ;  /* 0x0000000000007941 */ /* 0x000fea0003800000 */
.L_x_5583:
[----:B------:R-:W-:Y:S01]  /*1a90*/  IMAD.SHL.U32 R3, R3, 0x200000, RZ ;  /* 0x0020000003037824 */ /* 0x000fe200078e00ff */
[----:B------:R-:W-:-:S04]  /*1aa0*/  LEA R5, R0, 0x37800000, 0x17 ;  /* 0x3780000000057811 */ /* 0x000fc800078eb8ff */
[----:B------:R-:W-:Y:S01]  /*1ab0*/  LOP3.LUT R22, R5, R3, R22, 0xfe, !PT ;  /* 0x0000000305167212 */ /* 0x000fe200078efe16 */
[----:B------:R-:W-:Y:S05]  /*1ac0*/  BRA `(.L_x_5566) ;  /* 0x0000028000007947 */ /* 0x000fea0003800000 */
.L_x_5578:
        /* <DEDUP_REMOVED lines=14> */
.L_x_5565:
        /* <DEDUP_REMOVED lines=19> */
[----:B------:R-:W-:Y:S01]  /*1ce0*/  IMAD.MOV.U32 R22, RZ, RZ, RZ ;  /* 0x000000ffff167224 */ /* 0x000fe200078e00ff */
[----:B------:R-:W-:Y:S05]  /*1cf0*/  BRA `(.L_x_5566) ;  /* 0x0000005000007947 */ /* 0x000fea0003800000 */
.L_x_5586:
[----:B------:R-:W2:Y:S02]  /*1d00*/  LDG.E.64 R22, [R4.64] ;  /* 0x0000002404167981 */ /* 0x000ea4000c1e1b00 */
[----:B--2---:R0:W1:Y:S01]  /*1d10*/  I2F.U64 R22, R22 ;  /* 0x0000001600167312 */ /* 0x0040620000301000 */
[----:B------:R-:W-:Y:S05]  /*1d20*/  BRA `(.L_x_5566) ;  /* 0x0000002000007947 */ /* 0x000fea0003800000 */
.L_x_5585:
[----:B------:R-:W2:Y:S02]  /*1d30*/  LDG.E R4, [R4.64] ;  /* 0x0000002404047981 */ /* 0x000ea4000c1e1900 */
[----:B--2---:R0:W1:Y:S02]  /*1d40*/  I2F.U32 R22, R4 ;  /* 0x0000000400167306 */ /* 0x0040640000201000 */
.L_x_5566:
[----:B------:R-:W-:Y:S05]  /*1d50*/  BSYNC B6 ;  /* 0x0000000000067941 */ /* 0x000fea0003800000 */
.L_x_5560:
[----:B------:R-:W-:Y:S02]  /*1d60*/  IADD3 R17, R17, 0x80, RZ ;  /* 0x0000008011117810 */ /* 0x000fe40007ffe0ff */
.L_x_5559:
[----:B------:R-:W-:Y:S05]  /*1d70*/  BSYNC B7 ;  /* 0x0000000000077941 */ /* 0x000fea0003800000 */
.L_x_5558:
[----:B------:R-:W-:Y:S01]  /*1d80*/  ISETP.GE.AND P0, PT, R17, R26, PT ;  /* 0x0000001a1100720c */ /* 0x000fe20003f06270 */
[----:B------:R-:W-:Y:S01]  /*1d90*/  BSSY B7, `(.L_x_5587) ;  /* 0x00000e7000077945 */ /* 0x000fe20003800000 */
[----:B------:R-:W-:Y:S02]  /*1da0*/  IMAD.MOV.U32 R16, RZ, RZ, RZ ;  /* 0x000000ffff107224 */ /* 0x000fe400078e00ff */
[----:B------:R-:W-:-:S09]  /*1db0*/  IMAD.MOV.U32 R24, RZ, RZ, RZ ;  /* 0x000000ffff187224 */ /* 0x000fd200078e00ff */
        /* <DEDUP_REMOVED lines=21> */
.L_x_5593:
[----:B------:R-:W2:Y:S02]  /*1f10*/  LDG.E.U8 R4, [R4.64] ;  /* 0x0000002404047981 */ /* 0x000ea4000c1e1100 */
[----:B--2---:R0:W2:Y:S01]  /*1f20*/  I2F.U16 R24, R4 ;  /* 0x0000000400187306 */ /* 0x0040a20000101000 */
[----:B------:R-:W-:Y:S05]  /*1f30*/  BRA `(.L_x_5595) ;  /* 0x00000ca000007947 */ /* 0x000fea0003800000 */
.L_x_5592:
        /* <DEDUP_REMOVED lines=9> */
.L_x_5597:
[----:B------:R-:W2:Y:S02]  /*1fd0*/  LDG.E R4, [R4.64] ;  /* 0x0000002404047981 */ /* 0x000ea4000c1e1900 */
[----:B--2---:R0:W2:Y:S01]  /*1fe0*/  I2F R24, R4 ;  /* 0x0000000400187306 */ /* 0x0040a20000201400 */
[----:B------:R-:W-:Y:S05]  /*1ff0*/  BRA `(.L_x_5595) ;  /* 0x00000be000007947 */ /* 0x000fea0003800000 */
.L_x_5596:
[----:B------:R-:W2:Y:S02]  /*2000*/  LDG.E.U16 R4, [R4.64] ;  /* 0x0000002404047981 */ /* 0x000ea4000c1e1500 */
[----:B--2---:R0:W2:Y:S01]  /*2010*/  I2F.S16 R24, R4 ;  /* 0x0000000400187306 */ /* 0x0040a20000101400 */
[----:B------:R-:W-:Y:S05]  /*2020*/  BRA `(.L_x_5595) ;  /* 0x00000bb000007947 */ /* 0x000fea0003800000 */
.L_x_5591:
        /* <DEDUP_REMOVED lines=8> */
.L_x_5599:
[----:B------:R-:W2:Y:S02]  /*20b0*/  LDG.E.U16 R4, [R4.64] ;  /* 0x0000002404047981 */ /* 0x000ea4000c1e1500 */
[----:B--2---:R-:W-:Y:S01]  /*20c0*/  HADD2.F32 R24, -RZ, R4.H0_H0 ;  /* 0x20000004ff187230 */ /* 0x004fe20000004100 */
[----:B------:R-:W-:Y:S05]  /*20d0*/  BRA `(.L_x_5595) ;  /* 0x00000b0000007947 */ /* 0x000fea0003800000 */
.L_x_5598:
        /* <DEDUP_REMOVED lines=8> */
.L_x_5601:
[----:B------:R-:W2:Y:S02]  /*2160*/  LDG.E.U16 R4, [R4.64] ;  /* 0x0000002404047981 */ /* 0x000ea4000c1e1500 */
[----:B--2---:R-:W-:Y:S01]  /*2170*/  HADD2.F32 R24, -RZ, R4.H0_H0 ;  /* 0x20000004ff187230 */ /* 0x004fe20000004100 */
[----:B------:R-:W-:Y:S05]  /*2180*/  BRA `(.L_x_5595) ;  /* 0x00000a5000007947 */ /* 0x000fea0003800000 */
.L_x_5600:
[----:B------:R-:W2:Y:S02]  /*2190*/  LDG.E.64 R4, [R4.64] ;  /* 0x0000002404047981 */ /* 0x000ea4000c1e1b00 */
[----:B--2---:R-:W0:Y:S01]  /*21a0*/  F2F.F32.F64 R24, R4 ;  /* 0x0000000400187310 */ /* 0x004e220000301000 */
[----:B------:R-:W0:-:S14]  /*21b0*/  DSETP.GEU.AND P0, PT, |R4|, c[0x2][0x0], PT ;  /* 0x008000000400762a */ /* 0x000e1c0003f0e200 */
[----:B0-----:R-:W-:Y:S01]  /*21c0*/  @!P0 FMUL R24, R24, 1.175494350822287508e-38 ;  /* 0x0080000018188820 */ /* 0x001fe20000400000 */
[----:B------:R-:W-:Y:S05]  /*21d0*/  BRA `(.L_x_5595) ;  /* 0x00000a0000007947 */ /* 0x000fea0003800000 */
.L_x_5590:
        /* <DEDUP_REMOVED lines=12> */
.L_x_5604:
[----:B------:R-:W2:Y:S02]  /*22a0*/  LDG.E.64 R4, [R4.64] ;  /* 0x0000002404047981 */ /* 0x000ea4000c1e1b00 */
[----:B--2---:R-:W0:Y:S01]  /*22b0*/  F2F.F32.F64 R24, R4 ;  /* 0x0000000400187310 */ /* 0x004e220000301000 */
[----:B------:R-:W0:-:S14]  /*22c0*/  DSETP.GEU.AND P0, PT, |R4|, c[0x2][0x0], PT ;  /* 0x008000000400762a */ /* 0x000e1c0003f0e200 */
[----:B0-----:R-:W-:Y:S01]  /*22d0*/  @!P0 FMUL R24, R24, 1.175494350822287508e-38 ;  /* 0x0080000018188820 */ /* 0x001fe20000400000 */
[----:B------:R-:W-:Y:S05]  /*22e0*/  BRA `(.L_x_5595) ;  /* 0x000008f000007947 */ /* 0x000fea0003800000 */
.L_x_5603:
        /* <DEDUP_REMOVED lines=26> */
.L_x_5606:
        /* <DEDUP_REMOVED lines=13> */
.L_x_5605:
[----:B------:R-:W2:Y:S02]  /*2560*/  LDG.E.U16 R4, [R4.64] ;  /* 0x0000002404047981 */ /* 0x000ea4000c1e1500 */
[----:B--2---:R-:W-:Y:S01]  /*2570*/  PRMT R24, RZ, 0x5410, R4 ;  /* 0x00005410ff187816 */ /* 0x004fe20000000004 */
[----:B------:R-:W-:Y:S05]  /*2580*/  BRA `(.L_x_5595) ;  /* 0x0000065000007947 */ /* 0x000fea0003800000 */
.L_x_5602:
        /* <DEDUP_REMOVED lines=11> */
.L_x_5609:
        /* <DEDUP_REMOVED lines=20> */
.L_x_5611:
[----:B------:R-:W-:Y:S05]  /*2780*/  BSYNC B0 ;  /* 0x0000000000007941 */ /* 0x000fea0003800000 */
.L_x_5610:
[----:B------:R-:W-:Y:S01]  /*2790*/  IMAD.SHL.U32 R3, R3, 0x100000, RZ ;  /* 0x0010000003037824 */ /* 0x000fe200078e00ff */
[----:B------:R-:W-:-:S04]  /*27a0*/  LEA R5, R0, 0x3b800000, 0x17 ;  /* 0x3b80000000057811 */ /* 0x000fc800078eb8ff */
[----:B------:R-:W-:Y:S01]  /*27b0*/  LOP3.LUT R24, R5, R3, R24, 0xfe, !PT ;  /* 0x0000000305187212 */ /* 0x000fe200078efe18 */
[----:B------:R-:W-:Y:S05]  /*27c0*/  BRA `(.L_x_5595) ;  /* 0x0000041000007947 */ /* 0x000fea0003800000 */
.L_x_5608:
        /* <DEDUP_REMOVED lines=20> */
.L_x_5613:
[----:B------:R-:W-:Y:S05]  /*2910*/  BSYNC B0 ;  /* 0x0000000000007941 */ /* 0x000fea0003800000 */
.L_x_5612:
[----:B------:R-:W-:Y:S01]  /*2920*/  IMAD.SHL.U32 R3, R3, 0x200000, RZ ;  /* 0x0020000003037824 */ /* 0x000fe200078e00ff */
[----:B------:R-:W-:-:S04]  /*2930*/  LEA R5, R0, 0x37800000, 0x17 ;  /* 0x3780000000057811 */ /* 0x000fc800078eb8ff */
[----:B------:R-:W-:Y:S01]  /*2940*/  LOP3.LUT R24, R5, R3, R24, 0xfe, !PT ;  /* 0x0000000305187212 */ /* 0x000fe200078efe18 */
[----:B------:R-:W-:Y:S05]  /*2950*/  BRA `(.L_x_5595) ;  /* 0x0000028000007947 */ /* 0x000fea0003800000 */
.L_x_5607:
        /* <DEDUP_REMOVED lines=14> */
.L_x_5594:
        /* <DEDUP_REMOVED lines=21> */
.L_x_5615:
[----:B------:R-:W2:Y:S02]  /*2b90*/  LDG.E.64 R24, [R4.64] ;  /* 0x0000002404187981 */ /* 0x000ea4000c1e1b00 */
[----:B--2---:R0:W2:Y:S01]  /*2ba0*/  I2F.U64 R24, R24 ;  /* 0x0000001800187312 */ /* 0x0040a20000301000 */
[----:B------:R-:W-:Y:S05]  /*2bb0*/  BRA `(.L_x_5595) ;  /* 0x0000002000007947 */ /* 0x000fea0003800000 */
.L_x_5614:
[----:B------:R-:W2:Y:S02]  /*2bc0*/  LDG.E R4, [R4.64] ;  /* 0x0000002404047981 */ /* 0x000ea4000c1e1900 */
[----:B--2---:R0:W2:Y:S02]  /*2bd0*/  I2F.U32 R24, R4 ;  /* 0x0000000400187306 */ /* 0x0040a40000201000 */
.L_x_5595:
[----:B------:R-:W-:Y:S05]  /*2be0*/  BSYNC B6 ;  /* 0x0000000000067941 */ /* 0x000fea0003800000 */
.L_x_5589:
[----:B------:R-:W-:Y:S02]  /*2bf0*/  IADD3 R17, R17, 0x80, RZ ;  /* 0x0000008011117810 */ /* 0x000fe40007ffe0ff */
.L_x_5588:
[----:B------:R-:W-:Y:S05]  /*2c00*/  BSYNC B7 ;  /* 0x0000000000077941 */ /* 0x000fea0003800000 */
.L_x_5587:
        /* <DEDUP_REMOVED lines=21> */
.L_x_5621:
[----:B------:R-:W3:Y:S02]  /*2d60*/  LDG.E.U8 R4, [R4.64] ;  /* 0x0000002404047981 */ /* 0x000ee4000c1e1100 */
[----:B---3--:R0:W3:Y:S01]  /*2d70*/  I2F.U16 R16, R4 ;  /* 0x0000000400107306 */ /* 0x0080e20000101000 */
[----:B------:R-:W-:Y:S05]  /*2d80*/  BRA `(.L_x_5617) ;  /* 0x00000c7000007947 */ /* 0x000fea0003800000 */
.L_x_5620:
        /* <DEDUP_REMOVED lines=9> */
.L_x_5624:
[----:B------:R-:W3:Y:S02]  /*2e20*/  LDG.E R4, [R4.64] ;  /* 0x0000002404047981 */ /* 0x000ee4000c1e1900 */
[----:B---3--:R0:W3:Y:S01]  /*2e30*/  I2F R16, R4 ;  /* 0x0000000400107306 */ /* 0x0080e20000201400 */
[----:B------:R-:W-:Y:S05]  /*2e40*/  BRA `(.L_x_5617) ;  /* 0x00000bb000007947 */ /* 0x000fea0003800000 */
.L_x_5623:
[----:B------:R-:W3:Y:S02]  /*2e50*/  LDG.E.U16 R4, [R4.64] ;  /* 0x0000002404047981 */ /* 0x000ee4000c1e1500 */
[----:B---3--:R0:W3:Y:S01]  /*2e60*/  I2F.S16 R16, R4 ;  /* 0x0000000400107306 */ /* 0x0080e20000101400 */
[----:B------:R-:W-:Y:S05]  /*2e70*/  BRA `(.L_x_5617) ;  /* 0x00000b8000007947 */ /* 0x000fea0003800000 */
.L_x_5619:
        /* <DEDUP_REMOVED lines=8> */
.L_x_5626:
[----:B------:R-:W3:Y:S02]  /*2f00*/  LDG.E.U16 R4, [R4.64] ;  /* 0x0000002404047981 */ /* 0x000ee4000c1e1500 */
[----:B---3--:R-:W-:Y:S01]  /*2f10*/  HADD2.F32 R16, -RZ, R4.H0_H0 ;  /* 0x20000004ff107230 */ /* 0x008fe20000004100 */
[----:B------:R-:W-:Y:S05]  /*2f20*/  BRA `(.L_x_5617) ;  /* 0x00000ad000007947 */ /* 0x000fea0003800000 */
.L_x_5625:
        /* <DEDUP_REMOVED lines=8> */
.L_x_5628:
[----:B------:R-:W3:Y:S02]  /*2fb0*/  LDG.E.U16 R4, [R4.64] ;  /* 0x0000002404047981 */ /* 0x000ee4000c1e1500 */
[----:B---3--:R-:W-:Y:S01]  /*2fc0*/  HADD2.F32 R16, -RZ, R4.H0_H0 ;  /* 0x20000004ff107230 */ /* 0x008fe20000004100 */
[----:B------:R-:W-:Y:S05]  /*2fd0*/  BRA `(.L_x_5617) ;  /* 0x00000a2000007947 */ /* 0x000fea0003800000 */
.L_x_5627:
[----:B------:R-:W3:Y:S02]  /*2fe0*/  LDG.E.64 R4, [R4.64] ;  /* 0x0000002404047981 */ /* 0x000ee4000c1e1b00 */
[----:B---3--:R-:W0:Y:S01]  /*2ff0*/  F2F.F32.F64 R16, R4 ;  /* 0x0000000400107310 */ /* 0x008e220000301000 */
[----:B------:R-:W0:-:S14]  /*3000*/  DSETP.GEU.AND P0, PT, |R4|, c[0x2][0x0], PT ;  /* 0x008000000400762a */ /* 0x000e1c0003f0e200 */
[----:B0-----:R-:W-:Y:S01]  /*3010*/  @!P0 FMUL R16, R16, 1.175494350822287508e-38 ;  /* 0x0080000010108820 */ /* 0x001fe20000400000 */
[----:B------:R-:W-:Y:S05]  /*3020*/  BRA `(.L_x_5617) ;  /* 0x000009d000007947 */ /* 0x000fea0003800000 */
.L_x_5618:
        /* <DEDUP_REMOVED lines=12> */
.L_x_5631:
[----:B------:R-:W3:Y:S02]  /*30f0*/  LDG.E.64 R4, [R4.64] ;  /* 0x0000002404047981 */ /* 0x000ee4000c1e1b00 */
[----:B---3--:R-:W0:Y:S01]  /*3100*/  F2F.F32.F64 R16, R4 ;  /* 0x0000000400107310 */ /* 0x008e220000301000 */
[----:B------:R-:W0:-:S14]  /*3110*/  DSETP.GEU.AND P0, PT, |R4|, c[0x2][0x0], PT ;  /* 0x008000000400762a */ /* 0x000e1c0003f0e200 */
[----:B0-----:R-:W-:Y:S01]  /*3120*/  @!P0 FMUL R16, R16, 1.175494350822287508e-38 ;  /* 0x0080000010108820 */ /* 0x001fe20000400000 */
[----:B------:R-:W-:Y:S05]  /*3130*/  BRA `(.L_x_5617) ;  /* 0x000008c000007947 */ /* 0x000fea0003800000 */
.L_x_5630:
        /* <DEDUP_REMOVED lines=26> */
.L_x_5633:
        /* <DEDUP_REMOVED lines=13> */
.L_x_5632:
[----:B------:R-:W3:Y:S02]  /*33b0*/  LDG.E.U16 R4, [R4.64] ;  /* 0x0000002404047981 */ /* 0x000ee4000c1e1500 */
[----:B---3--:R-:W-:Y:S01]  /*33c0*/  PRMT R16, RZ, 0x5410, R4 ;  /* 0x00005410ff107816 */ /* 0x008fe20000000004 */
[----:B------:R-:W-:Y:S05]  /*33d0*/  BRA `(.L_x_5617) ;  /* 0x0000062000007947 */ /* 0x000fea0003800000 */
.L_x_5629:
        /* <DEDUP_REMOVED lines=11> */
.L_x_5636:
[----:B------:R-:W3:Y:S02]  /*3490*/  LDG.E.U8 R3, [R4.64] ;  /* 0x0000002404037981 */ /* 0x000ee4000c1e1100 */
        /* <DEDUP_REMOVED lines=18> */
.L_x_5638:
[----:B------:R-:W-:Y:S05]  /*35c0*/  BSYNC B0 ;  /* 0x0000000000007941 */ /* 0x000fea0003800000 */
.L_x_5637:
[----:B------:R-:W-:Y:S01]  /*35d0*/  IMAD.SHL.U32 R3, R3, 0x100000, RZ ;  /* 0x0010000003037824 */ /* 0x000fe200078e00ff */
[----:B------:R-:W-:-:S04]  /*35e0*/  LEA R5, R0, 0x3b800000, 0x17 ;  /* 0x3b80000000057811 */ /* 0x000fc800078eb8ff */
[----:B------:R-:W-:Y:S01]  /*35f0*/  LOP3.LUT R16, R5, R3, R16, 0xfe, !PT ;  /* 0x0000000305107212 */ /* 0x000fe200078efe10 */
[----:B------:R-:W-:Y:S05]  /*3600*/  BRA `(.L_x_5617) ;  /* 0x000003f000007947 */ /* 0x000fea0003800000 */
.L_x_5635:
        /* <DEDUP_REMOVED lines=19> */
.L_x_5640:
[----:B------:R-:W-:Y:S05]  /*3740*/  BSYNC B0 ;  /* 0x0000000000007941 */ /* 0x000fea0003800000 */
.L_x_5639:
[----:B------:R-:W-:Y:S01]  /*3750*/  IMAD.SHL.U32 R3, R3, 0x200000, RZ ;  /* 0x0020000003037824 */ /* 0x000fe200078e00ff */
[----:B------:R-:W-:-:S04]  /*3760*/  LEA R5, R0, 0x37800000, 0x17 ;  /* 0x3780000000057811 */ /* 0x000fc800078eb8ff */
[----:B------:R-:W-:Y:S01]  /*3770*/  LOP3.LUT R16, R5, R3, R16, 0xfe, !PT ;  /* 0x0000000305107212 */ /* 0x000fe200078efe10 */
[----:B------:R-:W-:Y:S05]  /*3780*/  BRA `(.L_x_5617) ;  /* 0x0000027000007947 */ /* 0x000fea0003800000 */
.L_x_5634:
        /* <DEDUP_REMOVED lines=14> */
.L_x_5622:
        /* <DEDUP_REMOVED lines=19> */
[----:B------:R-:W-:Y:S05]  /*39a0*/  BRA `(.L_x_5617) ;  /* 0x0000005000007947 */ /* 0x000fea0003800000 */
.L_x_5642:
[----:B------:R-:W3:Y:S02]  /*39b0*/  LDG.E.64 R16, [R4.64] ;  /* 0x0000002404107981 */ /* 0x000ee4000c1e1b00 */
[----:B---3--:R0:W3:Y:S01]  /*39c0*/  I2F.U64 R16, R16 ;  /* 0x0000001000107312 */ /* 0x0080e20000301000 */
[----:B------:R-:W-:Y:S05]  /*39d0*/  BRA `(.L_x_5617) ;  /* 0x0000002000007947 */ /* 0x000fea0003800000 */
.L_x_5641:
[----:B------:R-:W3:Y:S02]  /*39e0*/  LDG.E R4, [R4.64] ;  /* 0x0000002404047981 */ /* 0x000ee4000c1e1900 */
[----:B---3--:R0:W3:Y:S02]  /*39f0*/  I2F.U32 R16, R4 ;  /* 0x0000000400107306 */ /* 0x0080e40000201000 */
.L_x_5617:
[----:B------:R-:W-:Y:S05]  /*3a00*/  BSYNC B6 ;  /* 0x0000000000067941 */ /* 0x000fea0003800000 */
.L_x_5616:
[----:B------:R-:W4:Y:S01]  /*3a10*/  S2R R27, SR_TID.X ;  /* 0x00000000001b7919 */ /* 0x000f220000002100 */
[----:B------:R-:W-:Y:S01]  /*3a20*/  BSSY B0, `(.L_x_5643) ;  /* 0x0000029000007945 */ /* 0x000fe20003800000 */
[----:B----4-:R-:W-:-:S13]  /*3a30*/  ISETP.GE.AND P0, PT, R27, R26, PT ;  /* 0x0000001a1b00720c */ /* 0x010fda0003f06270 */
[----:B------:R-:W-:Y:S05]  /*3a40*/  @P0 BRA `(.L_x_5644) ;  /* 0x0000026000000947 */ /* 0x000fea0003800000 */
[----:B-----5:R-:W-:-:S05]  /*3a50*/  FMUL.FTZ R0, R18, c[0x0][0x168] ;  /* 0x00005a0012007a20 */ /* 0x020fca0000410000 */
[----:B------:R-:W-:-:S13]  /*3a60*/  FSETP.GT.FTZ.AND P1, PT, R0, c[0x0][0x16c], PT ;  /* 0x00005b0000007a0b */ /* 0x000fda0003f34000 */
[----:B------:R-:W-:Y:S05]  /*3a70*/  @P1 BRA `(.L_x_5644) ;  /* 0x0000023000001947 */ /* 0x000fea0003800000 */
[----:B------:R-:W-:Y:S01]  /*3a80*/  FMUL.FTZ R0, R0, 1.4426950216293334961 ;  /* 0x3fb8aa3b00007820 */ /* 0x000fe20000410000 */
[----:B------:R-:W-:Y:S01]  /*3a90*/  BSSY B1, `(.L_x_5645) ;  /* 0x0000020000017945 */ /* 0x000fe20003800000 */
[----:B------:R-:W-:Y:S02]  /*3aa0*/  IMAD.MOV.U32 R6, RZ, RZ, 0x3e800000 ;  /* 0x3e800000ff067424 */ /* 0x000fe400078e00ff */
[----:B------:R-:W-:Y:S02]  /*3ab0*/  IMAD.MOV.U32 R7, RZ, RZ, 0x3d39bf78 ;  /* 0x3d39bf78ff077424 */ /* 0x000fe400078e00ff */
[----:B------:R-:W4:Y:S02]  /*3ac0*/  MUFU.EX2 R0, R0 ;  /* 0x0000000000007308 */ /* 0x000f240000000800 */
[C---:B----4-:R-:W-:Y:S01]  /*3ad0*/  FADD.FTZ.RZ R3, R0.reuse, 1 ;  /* 0x3f80000000037421 */ /* 0x050fe2000001c000 */
[----:B------:R-:W-:-:S04]  /*3ae0*/  ISETP.GE.U32.AND P1, PT, R0, 0x7f800000, PT ;  /* 0x7f8000000000780c */ /* 0x000fc80003f26070 */
[----:B------:R-:W-:-:S04]  /*3af0*/  IADD3 R3, R3, -0x3f400000, RZ ;  /* 0xc0c0000003037810 */ /* 0x000fc80007ffe0ff */
[----:B------:R-:W-:-:S04]  /*3b00*/  LOP3.LUT R3, R3, 0xff800000, RZ, 0xc0, !PT ;  /* 0xff80000003037812 */ /* 0x000fc800078ec0ff */
[----:B0-----:R-:W-:Y:S01]  /*3b10*/  IADD3 R5, -R3, 0x40800000, RZ ;  /* 0x4080000003057810 */ /* 0x001fe20007ffe1ff */
[----:B------:R-:W-:Y:S02]  /*3b20*/  IMAD.IADD R4, R0, 0x1, -R3 ;  /* 0x0000000100047824 */ /* 0x000fe400078e0a03 */
[----:B------:R-:W0:Y:S02]  /*3b30*/  I2F R3, R3 ;  /* 0x0000000300037306 */ /* 0x000e240000201400 */
[----:B------:R-:W-:-:S04]  /*3b40*/  FFMA.FTZ R5, R5, R6, -1 ;  /* 0xbf80000005057423 */ /* 0x000fc80000010006 */
[----:B------:R-:W-:-:S04]  /*3b50*/  FADD.FTZ R4, R4, R5 ;  /* 0x0000000504047221 */ /* 0x000fc80000010000 */
[C---:B------:R-:W-:Y:S02]  /*3b60*/  FFMA.FTZ R5, R4.reuse, -R7, 0.10546888411045074463 ;  /* 0x3dd8001204057423 */ /* 0x040fe40000010807 */
[----:B------:R-:W4:Y:S02]  /*3b70*/  MUFU.RCP R7, c[0x0][0x168] ;  /* 0x00005a0000077b08 */ /* 0x000f240000001000 */
        /* <DEDUP_REMOVED lines=12> */
[C---:B----4-:R-:W-:Y:S02]  /*3c40*/  ISETP.GE.AND P1, PT, R0.reuse, -0x407fffff, PT ;  /* 0xbf8000010000780c */ /* 0x050fe40003f26270 */
[----:B------:R-:W-:-:S11]  /*3c50*/  FSETP.NEU.FTZ.AND P2, PT, R0, RZ, PT ;  /* 0x000000ff0000720b */ /* 0x000fd60003f5d000 */
[----:B------:R-:W-:-:S04]  /*3c60*/  @P1 IMAD.MOV.U32 R3, RZ, RZ, 0x7f800000 ;  /* 0x7f800000ff031424 */ /* 0x000fc800078e00ff */
[----:B------:R-:W-:-:S05]  /*3c70*/  @P1 FFMA.FTZ R4, R0, R3, +INF ;  /* 0x7f80000000041423 */ /* 0x000fca0000010003 */
[----:B------:R-:W-:Y:S02]  /*3c80*/  FSEL R4, R4, -RZ, P2 ;  /* 0x800000ff04047208 */ /* 0x000fe40001000000 */
.L_x_5646:
[----:B----4-:R-:W-:Y:S05]  /*3c90*/  BSYNC B1 ;  /* 0x0000000000017941 */ /* 0x010fea0003800000 */
.L_x_5645:
[----:B------:R-:W-:Y:S02]  /*3ca0*/  FMUL.FTZ R18, R7, R4 ;  /* 0x0000000407127220 */ /* 0x000fe40000410000 */
.L_x_5644:
[----:B------:R-:W-:Y:S05]  /*3cb0*/  BSYNC B0 ;  /* 0x0000000000007941 */ /* 0x000fea0003800000 */
.L_x_5643:
[----:B0-----:R-:W-:Y:S01]  /*3cc0*/  IADD3 R23, R27, 0x80, RZ ;  /* 0x000000801b177810 */ /* 0x001fe20007ffe0ff */
[----:B------:R-:W-:Y:S03]  /*3cd0*/  BSSY B0, `(.L_x_5647) ;  /* 0x0000029000007945 */ /* 0x000fe60003800000 */
[----:B------:R-:W-:-:S13]  /*3ce0*/  ISETP.GE.AND P1, PT, R23, R26, PT ;  /* 0x0000001a1700720c */ /* 0x000fda0003f26270 */
[----:B------:R-:W-:Y:S05]  /*3cf0*/  @P1 BRA `(.L_x_5648) ;  /* 0x0000026000001947 */ /* 0x000fea0003800000 */
[----:B-1---5:R-:W-:-:S05]  /*3d00*/  FMUL.FTZ R0, R22, c[0x0][0x168] ;  /* 0x00005a0016007a20 */ /* 0x022fca0000410000 */
        /* <DEDUP_REMOVED lines=35> */
.L_x_5650:
[----:B-1----:R-:W-:Y:S05]  /*3f40*/  BSYNC B1 ;  /* 0x0000000000017941 */ /* 0x002fea0003800000 */
.L_x_5649:
[----:B------:R-:W-:Y:S02]  /*3f50*/  FMUL.FTZ R22, R7, R4 ;  /* 0x0000000407167220 */ /* 0x000fe40000410000 */
.L_x_5648:
[----:B------:R-:W-:Y:S05]  /*3f60*/  BSYNC B0 ;  /* 0x0000000000007941 */ /* 0x000fea0003800000 */
.L_x_5647:
[----:B------:R-:W-:Y:S01]  /*3f70*/  IADD3 R3, R27, 0x100, RZ ;  /* 0x000001001b037810 */ /* 0x000fe20007ffe0ff */
[----:B------:R-:W-:Y:S03]  /*3f80*/  BSSY B0, `(.L_x_5651) ;  /* 0x0000029000007945 */ /* 0x000fe60003800000 */
[----:B------:R-:W-:-:S13]  /*3f90*/  ISETP.GE.AND P1, PT, R3, R26, PT ;  /* 0x0000001a0300720c */ /* 0x000fda0003f26270 */
[----:B------:R-:W-:Y:S05]  /*3fa0*/  @P1 BRA `(.L_x_5652) ;  /* 0x0000026000001947 */ /* 0x000fea0003800000 */
[----:B--2--5:R-:W-:-:S05]  /*3fb0*/  FMUL.FTZ R0, R24, c[0x0][0x168] ;  /* 0x00005a0018007a20 */ /* 0x024fca0000410000 */
        /* <DEDUP_REMOVED lines=17> */
[----:B------:R-:W2:Y:S02]  /*40d0*/  MUFU.RCP R7, c[0x0][0x168] ;  /* 0x00005a0000077b08 */ /* 0x000ea40000001000 */
        /* <DEDUP_REMOVED lines=12> */
[C---:B--2---:R-:W-:Y:S02]  /*41a0*/  ISETP.GE.AND P1, PT, R0.reuse, -0x407fffff, PT ;  /* 0xbf8000010000780c */ /* 0x044fe40003f26270 */
[----:B------:R-:W-:-:S11]  /*41b0*/  FSETP.NEU.FTZ.AND P2, PT, R0, RZ, PT ;  /* 0x000000ff0000720b */ /* 0x000fd60003f5d000 */
[----:B------:R-:W-:-:S04]  /*41c0*/  @P1 IMAD.MOV.U32 R3, RZ, RZ, 0x7f800000 ;  /* 0x7f800000ff031424 */ /* 0x000fc800078e00ff */
[----:B------:R-:W-:-:S05]  /*41d0*/  @P1 FFMA.FTZ R4, R0, R3, +INF ;  /* 0x7f80000000041423 */ /* 0x000fca0000010003 */
[----:B------:R-:W-:Y:S02]  /*41e0*/  FSEL R4, R4, -RZ, P2 ;  /* 0x800000ff04047208 */ /* 0x000fe40001000000 */
.L_x_5654:
[----:B--2---:R-:W-:Y:S05]  /*41f0*/  BSYNC B1 ;  /* 0x0000000000017941 */ /* 0x004fea0003800000 */
.L_x_5653:
[----:B------:R-:W-:Y:S02]  /*4200*/  FMUL.FTZ R24, R7, R4 ;  /* 0x0000000407187220 */ /* 0x000fe40000410000 */
.L_x_5652:
[----:B------:R-:W-:Y:S05]  /*4210*/  BSYNC B0 ;  /* 0x0000000000007941 */ /* 0x000fea0003800000 */
.L_x_5651:
[----:B------:R-:W-:Y:S01]  /*4220*/  IADD3 R3, R27, 0x180, RZ ;  /* 0x000001801b037810 */ /* 0x000fe20007ffe0ff */
[----:B------:R-:W-:Y:S03]  /*4230*/  BSSY B0, `(.L_x_5655) ;  /* 0x0000029000007945 */ /* 0x000fe60003800000 */
[----:B------:R-:W-:-:S13]  /*4240*/  ISETP.GE.AND P1, PT, R3, R26, PT ;  /* 0x0000001a0300720c */ /* 0x000fda0003f26270 */
[----:B------:R-:W-:Y:S05]  /*4250*/  @P1 BRA `(.L_x_5656) ;  /* 0x0000026000001947 */ /* 0x000fea0003800000 */
[----:B---3-5:R-:W-:-:S05]  /*4260*/  FMUL.FTZ R0, R16, c[0x0][0x168] ;  /* 0x00005a0010007a20 */ /* 0x028fca0000410000 */
        /* <DEDUP_REMOVED lines=17> */
[----:B------:R-:W3:Y:S02]  /*4380*/  MUFU.RCP R7, c[0x0][0x168] ;  /* 0x00005a0000077b08 */ /* 0x000ee40000001000 */
        /* <DEDUP_REMOVED lines=12> */
[C---:B---3--:R-:W-:Y:S02]  /*4450*/  ISETP.GE.AND P1, PT, R0.reuse, -0x407fffff, PT ;  /* 0xbf8000010000780c */ /* 0x048fe40003f26270 */
[----:B------:R-:W-:-:S11]  /*4460*/  FSETP.NEU.FTZ.AND P2, PT, R0, RZ, PT ;  /* 0x000000ff0000720b */ /* 0x000fd60003f5d000 */
[----:B------:R-:W-:-:S04]  /*4470*/  @P1 IMAD.MOV.U32 R3, RZ, RZ, 0x7f800000 ;  /* 0x7f800000ff031424 */ /* 0x000fc800078e00ff */
[----:B------:R-:W-:-:S05]  /*4480*/  @P1 FFMA.FTZ R4, R0, R3, +INF ;  /* 0x7f80000000041423 */ /* 0x000fca0000010003 */
[----:B------:R-:W-:Y:S02]  /*4490*/  FSEL R4, R4, -RZ, P2 ;  /* 0x800000ff04047208 */ /* 0x000fe40001000000 */
.L_x_5658:
[----:B---3--:R-:W-:Y:S05]  /*44a0*/  BSYNC B1 ;  /* 0x0000000000017941 */ /* 0x008fea0003800000 */
.L_x_5657:
[----:B------:R-:W-:Y:S02]  /*44b0*/  FMUL.FTZ R16, R7, R4 ;  /* 0x0000000407107220 */ /* 0x000fe40000410000 */
.L_x_5656:
[----:B------:R-:W-:Y:S05]  /*44c0*/  BSYNC B0 ;  /* 0x0000000000007941 */ /* 0x000fea0003800000 */
.L_x_5655:
[----:B------:R-:W0:Y:S01]  /*44d0*/  LDC.U8 R17, c[0x0][0x194] ;  /* 0x00006500ff117b82 */ /* 0x000e220000000000 */
        /* <DEDUP_REMOVED lines=21> */
.L_x_5664:
[----:B-----5:R-:W0:Y:S01]  /*4630*/  F2I.S64.TRUNC R18, R18 ;  /* 0x0000001200127311 */ /* 0x020e22000020d900 */
[----:B------:R-:W-:Y:S02]  /*4640*/  IMAD.MOV.U32 R27, RZ, RZ, R23 ;  /* 0x000000ffff1b7224 */ /* 0x000fe400078e0017 */
[----:B0-----:R-:W-:-:S05]  /*4650*/  IMAD.MOV.U32 R3, RZ, RZ, R18 ;  /* 0x000000ffff037224 */ /* 0x001fca00078e0012 */
[----:B------:R0:W-:Y:S01]  /*4660*/  STG.E.U8 [R8.64], R3 ;  /* 0x0000000308007986 */ /* 0x0001e2000c101124 */
[----:B------:R-:W-:Y:S05]  /*4670*/  BRA `(.L_x_5660) ;  /* 0x00000e7000007947 */ /* 0x000fea0003800000 */
.L_x_5663:
        /* <DEDUP_REMOVED lines=10> */
.L_x_5667:
[----:B-----5:R-:W0:Y:S01]  /*4720*/  F2I.FTZ.TRUNC.NTZ R3, R18 ;  /* 0x0000001200037305 */ /* 0x020e22000021f100 */
[----:B------:R-:W-:Y:S01]  /*4730*/  IMAD.MOV.U32 R27, RZ, RZ, R23 ;  /* 0x000000ffff1b7224 */ /* 0x000fe200078e0017 */
[----:B0-----:R0:W-:Y:S01]  /*4740*/  STG.E [R8.64], R3 ;  /* 0x0000000308007986 */ /* 0x0011e2000c101924 */
[----:B------:R-:W-:Y:S05]  /*4750*/  BRA `(.L_x_5660) ;  /* 0x00000d9000007947 */ /* 0x000fea0003800000 */
.L_x_5666:
[----:B-----5:R-:W0:Y:S01]  /*4760*/  F2I.FTZ.TRUNC.NTZ R3, R18 ;  /* 0x0000001200037305 */ /* 0x020e22000021f100 */
[----:B------:R-:W-:Y:S01]  /*4770*/  IMAD.MOV.U32 R27, RZ, RZ, R23 ;  /* 0x000000ffff1b7224 */ /* 0x000fe200078e0017 */
[----:B0-----:R0:W-:Y:S01]  /*4780*/  STG.E.U16 [R8.64], R3 ;  /* 0x0000000308007986 */ /* 0x0011e2000c101524 */
[----:B------:R-:W-:Y:S05]  /*4790*/  BRA `(.L_x_5660) ;  /* 0x00000d5000007947 */ /* 0x000fea0003800000 */
.L_x_5662:
        /* <DEDUP_REMOVED lines=9> */
.L_x_5669:
[----:B-----5:R-:W-:Y:S01]  /*4830*/  F2FP.PACK_AB R18, RZ, R18 ;  /* 0x00000012ff12723e */ /* 0x020fe200000000ff */
[----:B------:R-:W-:-:S04]  /*4840*/  IMAD.MOV.U32 R27, RZ, RZ, R23 ;  /* 0x000000ffff1b7224 */ /* 0x000fc800078e0017 */
[----:B------:R0:W-:Y:S01]  /*4850*/  STG.E.U16 [R8.64], R18 ;  /* 0x0000001208007986 */ /* 0x0001e2000c101524 */
[----:B------:R-:W-:Y:S05]  /*4860*/  BRA `(.L_x_5660) ;  /* 0x00000c8000007947 */ /* 0x000fea0003800000 */
.L_x_5668:
[----:B------:R-:W-:-:S13]  /*4870*/  ISETP.NE.AND P0, PT, R0, 0x7, PT ;  /* 0x000000070000780c */ /* 0x000fda0003f05270 */
[----:B------:R-:W-:Y:S05]  /*4880*/  @!P0 BRA `(.L_x_5670) ;  /* 0x000000d000008947 */ /* 0x000fea0003800000 */
[----:B------:R-:W-:-:S13]  /*4890*/  ISETP.NE.AND P0, PT, R0, 0x8, PT ;  /* 0x000000080000780c */ /* 0x000fda0003f05270 */
[----:B------:R-:W-:Y:S05]  /*48a0*/  @!P0 BRA `(.L_x_5671) ;  /* 0x0000006000008947 */ /* 0x000fea0003800000 */
[----:B------:R-:W-:-:S13]  /*48b0*/  ISETP.NE.AND P0, PT, R0, 0x9, PT ;  /* 0x000000090000780c */ /* 0x000fda0003f05270 */
[----:B------:R-:W-:Y:S05]  /*48c0*/  @P0 BRA `(.L_x_5665) ;  /* 0x00000a6000000947 */ /* 0x000fea0003800000 */
[----:B------:R-:W-:Y:S02]  /*48d0*/  IMAD.MOV.U32 R19, RZ, RZ, RZ ;  /* 0x000000ffff137224 */ /* 0x000fe400078e00ff */
[----:B------:R-:W-:-:S03]  /*48e0*/  IMAD.MOV.U32 R27, RZ, RZ, R23 ;  /* 0x000000ffff1b7224 */ /* 0x000fc600078e0017 */
[----:B-----5:R0:W-:Y:S01]  /*48f0*/  STG.E.64 [R8.64], R18 ;  /* 0x0000001208007986 */ /* 0x0201e2000c101b24 */
[----:B------:R-:W-:Y:S05]  /*4900*/  BRA `(.L_x_5660) ;  /* 0x00000be000007947 */ /* 0x000fea0003800000 */
.L_x_5671:
[----:B-----5:R-:W-:Y:S01]  /*4910*/  F2FP.PACK_AB R3, RZ, R18 ;  /* 0x00000012ff03723e */ /* 0x020fe200000000ff */
[----:B------:R-:W-:-:S03]  /*4920*/  IMAD.MOV.U32 R27, RZ, RZ, R23 ;  /* 0x000000ffff1b7224 */ /* 0x000fc600078e0017 */
[----:B------:R-:W-:-:S05]  /*4930*/  PRMT R3, R3, 0x5410, RZ ;  /* 0x0000541003037816 */ /* 0x000fca00000000ff */
[----:B------:R0:W-:Y:S01]  /*4940*/  STG.E [R8.64], R3 ;  /* 0x0000000308007986 */ /* 0x0001e2000c101924 */
[----:B------:R-:W-:Y:S05]  /*4950*/  BRA `(.L_x_5660) ;  /* 0x00000b9000007947 */ /* 0x000fea0003800000 */
.L_x_5670:
[----:B-----5:R-:W-:Y:S02]  /*4960*/  FMUL.FTZ R4, R18, 1 ;  /* 0x3f80000012047820 */ /* 0x020fe40000410000 */
[----:B------:R-:W-:-:S04]  /*4970*/  IMAD.MOV.U32 R27, RZ, RZ, R23 ;  /* 0x000000ffff1b7224 */ /* 0x000fc800078e0017 */
[----:B------:R-:W0:Y:S02]  /*4980*/  F2F.F64.F32 R4, R4 ;  /* 0x0000000400047310 */ /* 0x000e240000201800 */
[----:B0-----:R0:W-:Y:S01]  /*4990*/  STG.E.64 [R8.64], R4 ;  /* 0x0000000408007986 */ /* 0x0011e2000c101b24 */
[----:B------:R-:W-:Y:S05]  /*49a0*/  BRA `(.L_x_5660) ;  /* 0x00000b4000007947 */ /* 0x000fea0003800000 */
.L_x_5661:
        /* <DEDUP_REMOVED lines=13> */
.L_x_5674:
[----:B-----5:R-:W-:Y:S01]  /*4a80*/  FMUL.FTZ R4, R18, 1 ;  /* 0x3f80000012047820 */ /* 0x020fe20000410000 */
[----:B------:R-:W-:Y:S01]  /*4a90*/  CS2R R6, SRZ ;  /* 0x0000000000067805 */ /* 0x000fe2000001ff00 */
[----:B------:R-:W-:-:S04]  /*4aa0*/  IMAD.MOV.U32 R27, RZ, RZ, R23 ;  /* 0x000000ffff1b7224 */ /* 0x000fc800078e0017 */
[----:B------:R-:W0:Y:S02]  /*4ab0*/  F2F.F64.F32 R4, R4 ;  /* 0x0000000400047310 */ /* 0x000e240000201800 */
[----:B0-----:R0:W-:Y:S01]  /*4ac0*/  STG.E.128 [R8.64], R4 ;  /* 0x0000000408007986 */ /* 0x0011e2000c101d24 */
[----:B------:R-:W-:Y:S05]  /*4ad0*/  BRA `(.L_x_5660) ;  /* 0x00000a1000007947 */ /* 0x000fea0003800000 */
.L_x_5673:
        /* <DEDUP_REMOVED lines=20> */
.L_x_5678:
[----:B------:R-:W-:Y:S05]  /*4c20*/  BSYNC B0 ;  /* 0x0000000000007941 */ /* 0x000fea0003800000 */
.L_x_5677:
[----:B------:R-:W-:Y:S01]  /*4c30*/  LOP3.LUT R5, R0, R5, RZ, 0xfc, !PT ;  /* 0x0000000500057212 */ /* 0x000fe200078efcff */
[----:B------:R-:W-:-:S04]  /*4c40*/  IMAD.MOV.U32 R27, RZ, RZ, R23 ;  /* 0x000000ffff1b7224 */ /* 0x000fc800078e0017 */
[----:B------:R0:W-:Y:S01]  /*4c50*/  STG.E.U8 [R8.64], R5 ;  /* 0x0000000508007986 */ /* 0x0001e2000c101124 */
[----:B------:R-:W-:Y:S05]  /*4c60*/  BRA `(.L_x_5660) ;  /* 0x0000088000007947 */ /* 0x000fea0003800000 */
.L_x_5676:
        /* <DEDUP_REMOVED lines=12> */
.L_x_5680:
[----:B------:R-:W-:Y:S01]  /*4d30*/  IMAD.MOV.U32 R0, RZ, RZ, 0x7f ;  /* 0x0000007fff007424 */ /* 0x000fe200078e00ff */
[----:B------:R-:W-:-:S04]  /*4d40*/  ISETP.GT.U32.AND P0, PT, R4, 0x7f800000, PT ;  /* 0x7f8000000400780c */ /* 0x000fc80003f04070 */
[----:B------:R-:W-:-:S04]  /*4d50*/  SEL R0, R0, 0x7c, P0 ;  /* 0x0000007c00007807 */ /* 0x000fc80000000000 */
.L_x_5681:
[----:B------:R-:W-:Y:S05]  /*4d60*/  BSYNC B0 ;  /* 0x0000000000007941 */ /* 0x000fea0003800000 */
.L_x_5679:
[----:B------:R-:W-:Y:S01]  /*4d70*/  LOP3.LUT R18, R18, 0x80000000, RZ, 0xc0, !PT ;  /* 0x8000000012127812 */ /* 0x000fe200078ec0ff */
[----:B------:R-:W-:-:S03]  /*4d80*/  IMAD.MOV.U32 R27, RZ, RZ, R23 ;  /* 0x000000ffff1b7224 */ /* 0x000fc600078e0017 */
[----:B------:R-:W-:-:S04]  /*4d90*/  SHF.R.U32.HI R3, RZ, 0x18, R18 ;  /* 0x00000018ff037819 */ /* 0x000fc80000011612 */
[----:B------:R-:W-:-:S05]  /*4da0*/  LOP3.LUT R3, R0, R3, RZ, 0xfc, !PT ;  /* 0x0000000300037212 */ /* 0x000fca00078efcff */
[----:B------:R0:W-:Y:S01]  /*4db0*/  STG.E.U8 [R8.64], R3 ;  /* 0x0000000308007986 */ /* 0x0001e2000c101124 */
[----:B------:R-:W-:Y:S05]  /*4dc0*/  BRA `(.L_x_5660) ;  /* 0x0000072000007947 */ /* 0x000fea0003800000 */
.L_x_5675:
[----:B-----5:R-:W-:Y:S01]  /*4dd0*/  F2FP.BF16.PACK_AB R18, RZ, R18 ;  /* 0x00000012ff12723e */ /* 0x020fe200000010ff */
[----:B------:R-:W-:-:S04]  /*4de0*/  IMAD.MOV.U32 R27, RZ, RZ, R23 ;  /* 0x000000ffff1b7224 */ /* 0x000fc800078e0017 */
[----:B------:R0:W-:Y:S01]  /*4df0*/  STG.E.U16 [R8.64], R18 ;  /* 0x0000001208007986 */ /* 0x0001e2000c101524 */
[----:B------:R-:W-:Y:S05]  /*4e00*/  BRA `(.L_x_5660) ;  /* 0x000006e000007947 */ /* 0x000fea0003800000 */
.L_x_5672:
        /* <DEDUP_REMOVED lines=12> */
.L_x_5684:
        /* <DEDUP_REMOVED lines=16> */
.L_x_5687:
[----:B------:R-:W-:-:S04]  /*4fd0*/  LOP3.LUT R18, R18, 0x80000000, RZ, 0xc0, !PT ;  /* 0x8000000012127812 */ /* 0x000fc800078ec0ff */
[----:B------:R-:W-:-:S04]  /*4fe0*/  SHF.R.U32.HI R3, RZ, 0x18, R18 ;  /* 0x00000018ff037819 */ /* 0x000fc80000011612 */
[----:B------:R-:W-:-:S04]  /*4ff0*/  LOP3.LUT R0, R0, R3, RZ, 0xfc, !PT ;  /* 0x0000000300007212 */ /* 0x000fc800078efcff */
[----:B------:R-:W-:Y:S02]  /*5000*/  PRMT R4, R0, 0x7610, R4 ;  /* 0x0000761000047816 */ /* 0x000fe40000000004 */
.L_x_5686:
[----:B------:R-:W-:Y:S05]  /*5010*/  BSYNC B0 ;  /* 0x0000000000007941 */ /* 0x000fea0003800000 */
.L_x_5685:
[----:B------:R0:W-:Y:S01]  /*5020*/  STG.E.U8 [R8.64], R4 ;  /* 0x0000000408007986 */ /* 0x0001e2000c101124 */
[----:B------:R-:W-:Y:S01]  /*5030*/  IMAD.MOV.U32 R27, RZ, RZ, R23 ;  /* 0x000000ffff1b7224 */ /* 0x000fe200078e0017 */
[----:B------:R-:W-:Y:S05]  /*5040*/  BRA `(.L_x_5660) ;  /* 0x000004a000007947 */ /* 0x000fea0003800000 */
.L_x_5683:
        /* <DEDUP_REMOVED lines=16> */
.L_x_5690:
[----:B------:R-:W-:-:S04]  /*5150*/  LOP3.LUT R18, R18, 0x80000000, RZ, 0xc0, !PT ;  /* 0x8000000012127812 */ /* 0x000fc800078ec0ff */
[----:B------:R-:W-:-:S04]  /*5160*/  SHF.R.U32.HI R3, RZ, 0x18, R18 ;  /* 0x00000018ff037819 */ /* 0x000fc80000011612 */
[----:B------:R-:W-:-:S04]  /*5170*/  LOP3.LUT R0, R0, R3, RZ, 0xfc, !PT ;  /* 0x0000000300007212 */ /* 0x000fc800078efcff */
[----:B------:R-:W-:Y:S02]  /*5180*/  PRMT R4, R0, 0x7610, R4 ;  /* 0x0000761000047816 */ /* 0x000fe40000000004 */
.L_x_5689:
[----:B------:R-:W-:Y:S05]  /*5190*/  BSYNC B0 ;  /* 0x0000000000007941 */ /* 0x000fea0003800000 */
.L_x_5688:
[----:B------:R0:W-:Y:S01]  /*51a0*/  STG.E.U8 [R8.64], R4 ;  /* 0x0000000408007986 */ /* 0x0001e2000c101124 */
[----:B------:R-:W-:Y:S01]  /*51b0*/  IMAD.MOV.U32 R27, RZ, RZ, R23 ;  /* 0x000000ffff1b7224 */ /* 0x000fe200078e0017 */
[----:B------:R-:W-:Y:S05]  /*51c0*/  BRA `(.L_x_5660) ;  /* 0x0000032000007947 */ /* 0x000fea0003800000 */
.L_x_5682:
        /* <DEDUP_REMOVED lines=22> */
.L_x_5665:
        /* <DEDUP_REMOVED lines=21> */
.L_x_5692:
[----:B-----5:R-:W0:Y:S01]  /*5480*/  F2I.U64.TRUNC R18, R18 ;  /* 0x0000001200127311 */ /* 0x020e22000020d800 */
[----:B------:R-:W-:Y:S01]  /*5490*/  IMAD.MOV.U32 R27, RZ, RZ, R23 ;  /* 0x000000ffff1b7224 */ /* 0x000fe200078e0017 */
[----:B0-----:R0:W-:Y:S01]  /*54a0*/  STG.E.64 [R8.64], R18 ;  /* 0x0000001208007986 */ /* 0x0011e2000c101b24 */
[----:B------:R-:W-:Y:S05]  /*54b0*/  BRA `(.L_x_5660) ;  /* 0x0000003000007947 */ /* 0x000fea0003800000 */
.L_x_5691:
[----:B-----5:R-:W0:Y:S01]  /*54c0*/  F2I.FTZ.U32.TRUNC.NTZ R3, R18 ;  /* 0x0000001200037305 */ /* 0x020e22000021f000 */
[----:B------:R-:W-:Y:S01]  /*54d0*/  IMAD.MOV.U32 R27, RZ, RZ, R23 ;  /* 0x000000ffff1b7224 */ /* 0x000fe200078e0017 */
[----:B0-----:R0:W-:Y:S06]  /*54e0*/  STG.E [R8.64], R3 ;  /* 0x0000000308007986 */ /* 0x0011ec000c101924 */
.L_x_5660:
[----:B------:R-:W-:Y:S05]  /*54f0*/  BSYNC B6 ;  /* 0x0000000000067941 */ /* 0x000fea0003800000 */
.L_x_5659:
        /* <DEDUP_REMOVED lines=22> */
.L_x_5698:
[----:B-1---5:R-:W0:Y:S02]  /*5660*/  F2I.S64.TRUNC R22, R22 ;  /* 0x0000001600167311 */ /* 0x022e24000020d900 */
[----:B0-----:R-:W-:-:S05]  /*5670*/  IMAD.MOV.U32 R3, RZ, RZ, R22 ;  /* 0x000000ffff037224 */ /* 0x001fca00078e0016 */
[----:B------:R0:W-:Y:S01]  /*5680*/  STG.E.U8 [R8.64], R3 ;  /* 0x0000000308007986 */ /* 0x0001e2000c101124 */
[----:B------:R-:W-:Y:S05]  /*5690*/  BRA `(.L_x_5700) ;  /* 0x00000d3000007947 */ /* 0x000fea0003800000 */
.L_x_5697:
        /* <DEDUP_REMOVED lines=9> */
.L_x_5702:
[----:B-1---5:R-:W0:Y:S02]  /*5730*/  F2I.FTZ.TRUNC.NTZ R3, R22 ;  /* 0x0000001600037305 */ /* 0x022e24000021f100 */
[----:B0-----:R0:W-:Y:S01]  /*5740*/  STG.E [R8.64], R3 ;  /* 0x0000000308007986 */ /* 0x0011e2000c101924 */
[----:B------:R-:W-:Y:S05]  /*5750*/  BRA `(.L_x_5700) ;  /* 0x00000c7000007947 */ /* 0x000fea0003800000 */
.L_x_5701:
[----:B-1---5:R-:W0:Y:S02]  /*5760*/  F2I.FTZ.TRUNC.NTZ R3, R22 ;  /* 0x0000001600037305 */ /* 0x022e24000021f100 */
[----:B0-----:R0:W-:Y:S01]  /*5770*/  STG.E.U16 [R8.64], R3 ;  /* 0x0000000308007986 */ /* 0x0011e2000c101524 */
[----:B------:R-:W-:Y:S05]  /*5780*/  BRA `(.L_x_5700) ;  /* 0x00000c4000007947 */ /* 0x000fea0003800000 */
.L_x_5696:
        /* <DEDUP_REMOVED lines=8> */
.L_x_5704:
[----:B-1---5:R-:W-:-:S05]  /*5810*/  F2FP.PACK_AB R22, RZ, R22 ;  /* 0x00000016ff16723e */ /* 0x022fca00000000ff */
[----:B------:R0:W-:Y:S01]  /*5820*/  STG.E.U16 [R8.64], R22 ;  /* 0x0000001608007986 */ /* 0x0001e2000c101524 */
[----:B------:R-:W-:Y:S05]  /*5830*/  BRA `(.L_x_5700) ;  /* 0x00000b9000007947 */ /* 0x000fea0003800000 */
.L_x_5703:
        /* <DEDUP_REMOVED lines=9> */
.L_x_5706:
[----:B-1---5:R-:W-:-:S04]  /*58d0*/  F2FP.PACK_AB R3, RZ, R22 ;  /* 0x00000016ff03723e */ /* 0x022fc800000000ff */
[----:B------:R-:W-:-:S05]  /*58e0*/  PRMT R3, R3, 0x5410, RZ ;  /* 0x0000541003037816 */ /* 0x000fca00000000ff */
[----:B------:R0:W-:Y:S01]  /*58f0*/  STG.E [R8.64], R3 ;  /* 0x0000000308007986 */ /* 0x0001e2000c101924 */
[----:B------:R-:W-:Y:S05]  /*5900*/  BRA `(.L_x_5700) ;  /* 0x00000ac000007947 */ /* 0x000fea0003800000 */
.L_x_5705:
[----:B-1---5:R-:W-:-:S06]  /*5910*/  FMUL.FTZ R4, R22, 1 ;  /* 0x3f80000016047820 */ /* 0x022fcc0000410000 */
[----:B------:R-:W0:Y:S02]  /*5920*/  F2F.F64.F32 R4, R4 ;  /* 0x0000000400047310 */ /* 0x000e240000201800 */
[----:B0-----:R0:W-:Y:S01]  /*5930*/  STG.E.64 [R8.64], R4 ;  /* 0x0000000408007986 */ /* 0x0011e2000c101b24 */
[----:B------:R-:W-:Y:S05]  /*5940*/  BRA `(.L_x_5700) ;  /* 0x00000a8000007947 */ /* 0x000fea0003800000 */
.L_x_5695:
        /* <DEDUP_REMOVED lines=12> */
.L_x_5709:
[----:B-1---5:R-:W-:Y:S01]  /*5a10*/  FMUL.FTZ R4, R22, 1 ;  /* 0x3f80000016047820 */ /* 0x022fe20000410000 */
[----:B------:R-:W-:-:S05]  /*5a20*/  CS2R R6, SRZ ;  /* 0x0000000000067805 */ /* 0x000fca000001ff00 */
[----:B------:R-:W0:Y:S02]  /*5a30*/  F2F.F64.F32 R4, R4 ;  /* 0x0000000400047310 */ /* 0x000e240000201800 */
[----:B0-----:R0:W-:Y:S01]  /*5a40*/  STG.E.128 [R8.64], R4 ;  /* 0x0000000408007986 */ /* 0x0011e2000c101d24 */
[----:B------:R-:W-:Y:S05]  /*5a50*/  BRA `(.L_x_5700) ;  /* 0x0000097000007947 */ /* 0x000fea0003800000 */
.L_x_5708:
        /* <DEDUP_REMOVED lines=20> */
.L_x_5713:
[----:B------:R-:W-:Y:S05]  /*5ba0*/  BSYNC B0 ;  /* 0x0000000000007941 */ /* 0x000fea0003800000 */
.L_x_5712:
[----:B------:R-:W-:-:S05]  /*5bb0*/  LOP3.LUT R5, R0, R5, RZ, 0xfc, !PT ;  /* 0x0000000500057212 */ /* 0x000fca00078efcff */
[----:B------:R0:W-:Y:S01]  /*5bc0*/  STG.E.U8 [R8.64], R5 ;  /* 0x0000000508007986 */ /* 0x0001e2000c101124 */
[----:B------:R-:W-:Y:S05]  /*5bd0*/  BRA `(.L_x_5700) ;  /* 0x000007f000007947 */ /* 0x000fea0003800000 */
.L_x_5711:
        /* <DEDUP_REMOVED lines=12> */
.L_x_5715:
[----:B------:R-:W-:Y:S01]  /*5ca0*/  IMAD.MOV.U32 R0, RZ, RZ, 0x7f ;  /* 0x0000007fff007424 */ /* 0x000fe200078e00ff */
[----:B------:R-:W-:-:S04]  /*5cb0*/  ISETP.GT.U32.AND P0, PT, R4, 0x7f800000, PT ;  /* 0x7f8000000400780c */ /* 0x000fc80003f04070 */
[----:B------:R-:W-:-:S04]  /*5cc0*/  SEL R0, R0, 0x7c, P0 ;  /* 0x0000007c00007807 */ /* 0x000fc80000000000 */
.L_x_5716:
[----:B------:R-:W-:Y:S05]  /*5cd0*/  BSYNC B0 ;  /* 0x0000000000007941 */ /* 0x000fea0003800000 */
.L_x_5714:
[----:B------:R-:W-:-:S04]  /*5ce0*/  LOP3.LUT R22, R22, 0x80000000, RZ, 0xc0, !PT ;  /* 0x8000000016167812 */ /* 0x000fc800078ec0ff */
[----:B------:R-:W-:-:S04]  /*5cf0*/  SHF.R.U32.HI R3, RZ, 0x18, R22 ;  /* 0x00000018ff037819 */ /* 0x000fc80000011616 */
[----:B------:R-:W-:-:S05]  /*5d00*/  LOP3.LUT R3, R0, R3, RZ, 0xfc, !PT ;  /* 0x0000000300037212 */ /* 0x000fca00078efcff */
[----:B------:R0:W-:Y:S01]  /*5d10*/  STG.E.U8 [R8.64], R3 ;  /* 0x0000000308007986 */ /* 0x0001e2000c101124 */
[----:B------:R-:W-:Y:S05]  /*5d20*/  BRA `(.L_x_5700) ;  /* 0x000006a000007947 */ /* 0x000fea0003800000 */
.L_x_5710:
[----:B-1---5:R-:W-:-:S05]  /*5d30*/  F2FP.BF16.PACK_AB R22, RZ, R22 ;  /* 0x00000016ff16723e */ /* 0x022fca00000010ff */
[----:B------:R0:W-:Y:S01]  /*5d40*/  STG.E.U16 [R8.64], R22 ;  /* 0x0000001608007986 */ /* 0x0001e2000c101524 */
[----:B------:R-:W-:Y:S05]  /*5d50*/  BRA `(.L_x_5700) ;  /* 0x0000067000007947 */ /* 0x000fea0003800000 */
.L_x_5707:
        /* <DEDUP_REMOVED lines=11> */
.L_x_5719:
        /* <DEDUP_REMOVED lines=16> */
.L_x_5722:
[----:B------:R-:W-:-:S04]  /*5f10*/  LOP3.LUT R22, R22, 0x80000000, RZ, 0xc0, !PT ;  /* 0x8000000016167812 */ /* 0x000fc800078ec0ff */
[----:B------:R-:W-:-:S04]  /*5f20*/  SHF.R.U32.HI R3, RZ, 0x18, R22 ;  /* 0x00000018ff037819 */ /* 0x000fc80000011616 */
[----:B------:R-:W-:-:S04]  /*5f30*/  LOP3.LUT R0, R0, R3, RZ, 0xfc, !PT ;  /* 0x0000000300007212 */ /* 0x000fc800078efcff */
[----:B------:R-:W-:Y:S02]  /*5f40*/  PRMT R4, R0, 0x7610, R4 ;  /* 0x0000761000047816 */ /* 0x000fe40000000004 */
.L_x_5721:
[----:B------:R-:W-:Y:S05]  /*5f50*/  BSYNC B0 ;  /* 0x0000000000007941 */ /* 0x000fea0003800000 */
.L_x_5720:
[----:B------:R0:W-:Y:S01]  /*5f60*/  STG.E.U8 [R8.64], R4 ;  /* 0x0000000408007986 */ /* 0x0001e2000c101124 */
[----:B------:R-:W-:Y:S05]  /*5f70*/  BRA `(.L_x_5700) ;  /* 0x0000045000007947 */ /* 0x000fea0003800000 */
.L_x_5718:
        /* <DEDUP_REMOVED lines=16> */
.L_x_5725:
[----:B------:R-:W-:-:S04]  /*6080*/  LOP3.LUT R22, R22, 0x80000000, RZ, 0xc0, !PT ;  /* 0x8000000016167812 */ /* 0x000fc800078ec0ff */
[----:B------:R-:W-:-:S04]  /*6090*/  SHF.R.U32.HI R3, RZ, 0x18, R22 ;  /* 0x00000018ff037819 */ /* 0x000fc80000011616 */
[----:B------:R-:W-:-:S04]  /*60a0*/  LOP3.LUT R0, R0, R3, RZ, 0xfc, !PT ;  /* 0x0000000300007212 */ /* 0x000fc800078efcff */
[----:B------:R-:W-:Y:S02]  /*60b0*/  PRMT R4, R0, 0x7610, R4 ;  /* 0x0000761000047816 */ /* 0x000fe40000000004 */
.L_x_5724:
[----:B------:R-:W-:Y:S05]  /*60c0*/  BSYNC B0 ;  /* 0x0000000000007941 */ /* 0x000fea0003800000 */
.L_x_5723:
[----:B------:R0:W-:Y:S01]  /*60d0*/  STG.E.U8 [R8.64], R4 ;  /* 0x0000000408007986 */ /* 0x0001e2000c101124 */
[----:B------:R-:W-:Y:S05]  /*60e0*/  BRA `(.L_x_5700) ;  /* 0x000002e000007947 */ /* 0x000fea0003800000 */
.L_x_5717:
        /* <DEDUP_REMOVED lines=21> */
.L_x_5699:
        /* <DEDUP_REMOVED lines=20> */
.L_x_5727:
[----:B-1---5:R-:W0:Y:S02]  /*6380*/  F2I.U64.TRUNC R22, R22 ;  /* 0x0000001600167311 */ /* 0x022e24000020d800 */
[----:B0-----:R0:W-:Y:S01]  /*6390*/  STG.E.64 [R8.64], R22 ;  /* 0x0000001608007986 */ /* 0x0011e2000c101b24 */
[----:B------:R-:W-:Y:S05]  /*63a0*/  BRA `(.L_x_5700) ;  /* 0x0000002000007947 */ /* 0x000fea0003800000 */
.L_x_5726:
[----:B-1---5:R-:W0:Y:S02]  /*63b0*/  F2I.FTZ.U32.TRUNC.NTZ R3, R22 ;  /* 0x0000001600037305 */ /* 0x022e24000021f000 */
[----:B0-----:R0:W-:Y:S02]  /*63c0*/  STG.E [R8.64], R3 ;  /* 0x0000000308007986 */ /* 0x0011e4000c101924 */
.L_x_5700:
        /* <DEDUP_REMOVED lines=19> */
[----:B--2---:R-:W0:Y:S02]  /*6500*/  F2I.FTZ.TRUNC.NTZ R3, R24 ;  /* 0x0000001800037305 */ /* 0x004e24000021f100 */
[----:B0-----:R0:W-:Y:S01]  /*6510*/  STG.E.U8 [R8.64], R3 ;  /* 0x0000000308007986 */ /* 0x0011e2000c101124 */
[----:B------:R-:W-:Y:S05]  /*6520*/  BRA `(.L_x_5733) ;  /* 0x00000d7000007947 */ /* 0x000fea0003800000 */
.L_x_5731:
[----:B--2---:R-:W0:Y:S02]  /*6530*/  F2I.S64.TRUNC R24, R24 ;  /* 0x0000001800187311 */ /* 0x004e24000020d900 */
[----:B0-----:R-:W-:-:S05]  /*6540*/  IMAD.MOV.U32 R3, RZ, RZ, R24 ;  /* 0x000000ffff037224 */ /* 0x001fca00078e0018 */
[----:B------:R0:W-:Y:S01]  /*6550*/  STG.E.U8 [R8.64], R3 ;  /* 0x0000000308007986 */ /* 0x0001e2000c101124 */
[----:B------:R-:W-:Y:S05]  /*6560*/  BRA `(.L_x_5733) ;  /* 0x00000d3000007947 */ /* 0x000fea0003800000 */
.L_x_5730:
[----:B------:R-:W-:-:S13]  /*6570*/  ISETP.NE.AND P0, PT, R0, 0x2, PT ;  /* 0x000000020000780c */ /* 0x000fda0003f05270 */
[----:B------:R-:W-:Y:S05]  /*6580*/  @!P0 BRA `(.L_x_5734) ;  /* 0x000000a000008947 */ /* 0x000fea0003800000 */
[----:B------:R-:W-:-:S13]  /*6590*/  ISETP.NE.AND P0, PT, R0, 0x3, PT ;  /* 0x000000030000780c */ /* 0x000fda0003f05270 */
[----:B------:R-:W-:Y:S05]  /*65a0*/  @!P0 BRA `(.L_x_5735) ;  /* 0x0000005000008947 */ /* 0x000fea0003800000 */
[----:B------:R-:W-:-:S13]  /*65b0*/  ISETP.NE.AND P0, PT, R0, 0x4, PT ;  /* 0x000000040000780c */ /* 0x000fda0003f05270 */
[----:B------:R-:W-:Y:S05]  /*65c0*/  @P0 BRA `(.L_x_5732) ;  /* 0x00000b4000000947 */ /* 0x000fea0003800000 */
[----:B--2---:R-:W0:Y:S02]  /*65d0*/  F2I.S64.TRUNC R24, R24 ;  /* 0x0000001800187311 */ /* 0x004e24000020d900 */
[----:B0-----:R0:W-:Y:S01]  /*65e0*/  STG.E.64 [R8.64], R24 ;  /* 0x0000001808007986 */ /* 0x0011e2000c101b24 */
[----:B------:R-:W-:Y:S05]  /*65f0*/  BRA `(.L_x_5733) ;  /* 0x00000ca000007947 */ /* 0x000fea0003800000 */
.L_x_5735:
[----:B--2---:R-:W0:Y:S02]  /*6600*/  F2I.FTZ.TRUNC.NTZ R3, R24 ;  /* 0x0000001800037305 */ /* 0x004e24000021f100 */
[----:B0-----:R0:W-:Y:S01]  /*6610*/  STG.E [R8.64], R3 ;  /* 0x0000000308007986 */ /* 0x0011e2000c101924 */
[----:B------:R-:W-:Y:S05]  /*6620*/  BRA `(.L_x_5733) ;  /* 0x00000c7000007947 */ /* 0x000fea0003800000 */
.L_x_5734:
[----:B--2---:R-:W0:Y:S02]  /*6630*/  F2I.FTZ.TRUNC.NTZ R3, R24 ;  /* 0x0000001800037305 */ /* 0x004e24000021f100 */
[----:B0-----:R0:W-:Y:S01]  /*6640*/  STG.E.U16 [R8.64], R3 ;  /* 0x0000000308007986 */ /* 0x0011e2000c101524 */
[----:B------:R-:W-:Y:S05]  /*6650*/  BRA `(.L_x_5733) ;  /* 0x00000c4000007947 */ /* 0x000fea0003800000 */
.L_x_5729:
[----:B------:R-:W-:-:S13]  /*6660*/  ISETP.GT.AND P0, PT, R0, 0x6, PT ;  /* 0x000000060000780c */ /* 0x000fda0003f04270 */
[----:B------:R-:W-:Y:S05]  /*6670*/  @P0 BRA `(.L_x_5736) ;  /* 0x0000009000000947 */ /* 0x000fea0003800000 */
[----:B------:R-:W-:-:S13]  /*6680*/  ISETP.NE.AND P0, PT, R0, 0x5, PT ;  /* 0x000000050000780c */ /* 0x000fda0003f05270 */
[----:B------:R-:W-:Y:S05]  /*6690*/  @!P0 BRA `(.L_x_5737) ;  /* 0x0000004000008947 */ /* 0x000fea0003800000 */
[----:B------:R-:W-:-:S13]  /*66a0*/  ISETP.NE.AND P0, PT, R0, 0x6, PT ;  /* 0x000000060000780c */ /* 0x000fda0003f05270 */
[----:B------:R-:W-:Y:S05]  /*66b0*/  @P0 BRA `(.L_x_5732) ;  /* 0x00000a5000000947 */ /* 0x000fea0003800000 */
[----:B--2---:R0:W-:Y:S01]  /*66c0*/  STG.E [R8.64], R24 ;  /* 0x0000001808007986 */ /* 0x0041e2000c101924 */
[----:B------:R-:W-:Y:S05]  /*66d0*/  BRA `(.L_x_5733) ;  /* 0x00000bc000007947 */ /* 0x000fea0003800000 */
.L_x_5737:
[----:B--2---:R-:W-:-:S05]  /*66e0*/  F2FP.PACK_AB R24, RZ, R24 ;  /* 0x00000018ff18723e */ /* 0x004fca00000000ff */
[----:B------:R0:W-:Y:S01]  /*66f0*/  STG.E.U16 [R8.64], R24 ;  /* 0x0000001808007986 */ /* 0x0001e2000c101524 */
[----:B------:R-:W-:Y:S05]  /*6700*/  BRA `(.L_x_5733) ;  /* 0x00000b9000007947 */ /* 0x000fea0003800000 */
.L_x_5736:
[----:B------:R-:W-:-:S13]  /*6710*/  ISETP.NE.AND P0, PT, R0, 0x7, PT ;  /* 0x000000070000780c */ /* 0x000fda0003f05270 */
[----:B------:R-:W-:Y:S05]  /*6720*/  @!P0 BRA `(.L_x_5738) ;  /* 0x000000b000008947 */ /* 0x000fea0003800000 */
[----:B------:R-:W-:-:S13]  /*6730*/  ISETP.NE.AND P0, PT, R0, 0x8, PT ;  /* 0x000000080000780c */ /* 0x000fda0003f05270 */
[----:B------:R-:W-:Y:S05]  /*6740*/  @!P0 BRA `(.L_x_5739) ;  /* 0x0000005000008947 */ /* 0x000fea0003800000 */
[----:B------:R-:W-:-:S13]  /*6750*/  ISETP.NE.AND P0, PT, R0, 0x9, PT ;  /* 0x000000090000780c */ /* 0x000fda0003f05270 */
[----:B------:R-:W-:Y:S05]  /*6760*/  @P0 BRA `(.L_x_5732) ;  /* 0x000009a000000947 */ /* 0x000fea0003800000 */
[----:B------:R-:W-:-:S05]  /*6770*/  IMAD.MOV.U32 R25, RZ, RZ, RZ ;  /* 0x000000ffff197224 */ /* 0x000fca00078e00ff */
[----:B--2---:R0:W-:Y:S01]  /*6780*/  STG.E.64 [R8.64], R24 ;  /* 0x0000001808007986 */ /* 0x0041e2000c101b24 */
[----:B------:R-:W-:Y:S05]  /*6790*/  BRA `(.L_x_5733) ;  /* 0x00000b0000007947 */ /* 0x000fea0003800000 */
.L_x_5739:
[----:B--2---:R-:W-:-:S04]  /*67a0*/  F2FP.PACK_AB R3, RZ, R24 ;  /* 0x00000018ff03723e */ /* 0x004fc800000000ff */
[----:B------:R-:W-:-:S05]  /*67b0*/  PRMT R3, R3, 0x5410, RZ ;  /* 0x0000541003037816 */ /* 0x000fca00000000ff */
[----:B------:R0:W-:Y:S01]  /*67c0*/  STG.E [R8.64], R3 ;  /* 0x0000000308007986 */ /* 0x0001e2000c101924 */
[----:B------:R-:W-:Y:S05]  /*67d0*/  BRA `(.L_x_5733) ;  /* 0x00000ac000007947 */ /* 0x000fea0003800000 */
.L_x_5738:
[----:B--2---:R-:W-:-:S06]  /*67e0*/  FMUL.FTZ R4, R24, 1 ;  /* 0x3f80000018047820 */ /* 0x004fcc0000410000 */
[----:B------:R-:W0:Y:S02]  /*67f0*/  F2F.F64.F32 R4, R4 ;  /* 0x0000000400047310 */ /* 0x000e240000201800 */
[----:B0-----:R0:W-:Y:S01]  /*6800*/  STG.E.64 [R8.64], R4 ;  /* 0x0000000408007986 */ /* 0x0011e2000c101b24 */
[----:B------:R-:W-:Y:S05]  /*6810*/  BRA `(.L_x_5733) ;  /* 0x00000a8000007947 */ /* 0x000fea0003800000 */
.L_x_5728:
        /* <DEDUP_REMOVED lines=8> */
[----:B--2---:R-:W-:-:S04]  /*68a0*/  FSETP.NEU.FTZ.AND P0, PT, R24, RZ, PT ;  /* 0x000000ff1800720b */ /* 0x004fc80003f1d000 */
[----:B------:R-:W-:-:S05]  /*68b0*/  SEL R3, RZ, 0x1, !P0 ;  /* 0x00000001ff037807 */ /* 0x000fca0004000000 */
[----:B------:R0:W-:Y:S01]  /*68c0*/  STG.E.U8 [R8.64], R3 ;  /* 0x0000000308007986 */ /* 0x0001e2000c101124 */
[----:B------:R-:W-:Y:S05]  /*68d0*/  BRA `(.L_x_5733) ;  /* 0x000009c000007947 */ /* 0x000fea0003800000 */
.L_x_5742:
[----:B--2---:R-:W-:Y:S01]  /*68e0*/  FMUL.FTZ R4, R24, 1 ;  /* 0x3f80000018047820 */ /* 0x004fe20000410000 */
[----:B------:R-:W-:-:S05]  /*68f0*/  CS2R R6, SRZ ;  /* 0x0000000000067805 */ /* 0x000fca000001ff00 */
[----:B------:R-:W0:Y:S02]  /*6900*/  F2F.F64.F32 R4, R4 ;  /* 0x0000000400047310 */ /* 0x000e240000201800 */
[----:B0-----:R0:W-:Y:S01]  /*6910*/  STG.E.128 [R8.64], R4 ;  /* 0x0000000408007986 */ /* 0x0011e2000c101d24 */
[----:B------:R-:W-:Y:S05]  /*6920*/  BRA `(.L_x_5733) ;  /* 0x0000097000007947 */ /* 0x000fea0003800000 */
.L_x_5741:
[----:B------:R-:W-:-:S13]  /*6930*/  ISETP.NE.AND P0, PT, R0, 0xf, PT ;  /* 0x0000000f0000780c */ /* 0x000fda0003f05270 */
[----:B------:R-:W-:Y:S05]  /*6940*/  @!P0 BRA `(.L_x_5743) ;  /* 0x000002b000008947 */ /* 0x000fea0003800000 */
[----:B------:R-:W-:-:S13]  /*6950*/  ISETP.NE.AND P0, PT, R0, 0x17, PT ;  /* 0x000000170000780c */ /* 0x000fda0003f05270 */
[----:B------:R-:W-:Y:S05]  /*6960*/  @!P0 BRA `(.L_x_5744) ;  /* 0x0000014000008947 */ /* 0x000fea0003800000 */
[----:B------:R-:W-:-:S13]  /*6970*/  ISETP.NE.AND P0, PT, R0, 0x18, PT ;  /* 0x000000180000780c */ /* 0x000fda0003f05270 */
[----:B------:R-:W-:Y:S05]  /*6980*/  @P0 BRA `(.L_x_5732) ;  /* 0x0000078000000947 */ /* 0x000fea0003800000 */
[C---:B--2---:R-:W-:Y:S01]  /*6990*/  LOP3.LUT R4, R24.reuse, 0x7fffffff, RZ, 0xc0, !PT ;  /* 0x7fffffff18047812 */ /* 0x044fe200078ec0ff */
        /* <DEDUP_REMOVED lines=13> */
.L_x_5746:
[----:B------:R-:W-:Y:S05]  /*6a70*/  BSYNC B0 ;  /* 0x0000000000007941 */ /* 0x000fea0003800000 */
.L_x_5745:
[----:B------:R-:W-:-:S05]  /*6a80*/  LOP3.LUT R5, R0, R5, RZ, 0xfc, !PT ;  /* 0x0000000500057212 */ /* 0x000fca00078efcff */
[----:B------:R0:W-:Y:S01]  /*6a90*/  STG.E.U8 [R8.64], R5 ;  /* 0x0000000508007986 */ /* 0x0001e2000c101124 */
[----:B------:R-:W-:Y:S05]  /*6aa0*/  BRA `(.L_x_5733) ;  /* 0x000007f000007947 */ /* 0x000fea0003800000 */
.L_x_5744:
[----:B--2---:R-:W-:Y:S01]  /*6ab0*/  LOP3.LUT R4, R24, 0x7fffffff, RZ, 0xc0, !PT ;  /* 0x7fffffff18047812 */ /* 0x004fe200078ec0ff */
        /* <DEDUP_REMOVED lines=11> */
.L_x_5748:
[----:B------:R-:W-:Y:S01]  /*6b70*/  IMAD.MOV.U32 R0, RZ, RZ, 0x7f ;  /* 0x0000007fff007424 */ /* 0x000fe200078e00ff */
[----:B------:R-:W-:-:S04]  /*6b80*/  ISETP.GT.U32.AND P0, PT, R4, 0x7f800000, PT ;  /* 0x7f8000000400780c */ /* 0x000fc80003f04070 */
[----:B------:R-:W-:-:S04]  /*6b90*/  SEL R0, R0, 0x7c, P0 ;  /* 0x0000007c00007807 */ /* 0x000fc80000000000 */
.L_x_5749:
[----:B------:R-:W-:Y:S05]  /*6ba0*/  BSYNC B0 ;  /* 0x0000000000007941 */ /* 0x000fea0003800000 */
.L_x_5747:
[----:B------:R-:W-:-:S04]  /*6bb0*/  LOP3.LUT R24, R24, 0x80000000, RZ, 0xc0, !PT ;  /* 0x8000000018187812 */ /* 0x000fc800078ec0ff */
[----:B------:R-:W-:-:S04]  /*6bc0*/  SHF.R.U32.HI R3, RZ, 0x18, R24 ;  /* 0x00000018ff037819 */ /* 0x000fc80000011618 */
[----:B------:R-:W-:-:S05]  /*6bd0*/  LOP3.LUT R3, R0, R3, RZ, 0xfc, !PT ;  /* 0x0000000300037212 */ /* 0x000fca00078efcff */
[----:B------:R0:W-:Y:S01]  /*6be0*/  STG.E.U8 [R8.64], R3 ;  /* 0x0000000308007986 */ /* 0x0001e2000c101124 */
[----:B------:R-:W-:Y:S05]  /*6bf0*/  BRA `(.L_x_5733) ;  /* 0x000006a000007947 */ /* 0x000fea0003800000 */
.L_x_5743:
[----:B--2---:R-:W-:-:S05]  /*6c00*/  F2FP.BF16.PACK_AB R24, RZ, R24 ;  /* 0x00000018ff18723e */ /* 0x004fca00000010ff */
[----:B------:R0:W-:Y:S01]  /*6c10*/  STG.E.U16 [R8.64], R24 ;  /* 0x0000001808007986 */ /* 0x0001e2000c101524 */
[----:B------:R-:W-:Y:S05]  /*6c20*/  BRA `(.L_x_5733) ;  /* 0x0000067000007947 */ /* 0x000fea0003800000 */
.L_x_5740:
        /* <DEDUP_REMOVED lines=8> */
[----:B--2---:R-:W0:Y:S02]  /*6cb0*/  F2I.FTZ.U32.TRUNC.NTZ R3, R24 ;  /* 0x0000001800037305 */ /* 0x004e24000021f000 */
[----:B0-----:R0:W-:Y:S01]  /*6cc0*/  STG.E.U16 [R8.64], R3 ;  /* 0x0000000308007986 */ /* 0x0011e2000c101524 */
[----:B------:R-:W-:Y:S05]  /*6cd0*/  BRA `(.L_x_5733) ;  /* 0x000005c000007947 */ /* 0x000fea0003800000 */
.L_x_5752:
[----:B--2---:R-:W-:Y:S01]  /*6ce0*/  LOP3.LUT R3, R24, 0x7fffffff, RZ, 0xc0, !PT ;  /* 0x7fffffff18037812 */ /* 0x004fe200078ec0ff */
        /* <DEDUP_REMOVED lines=15> */
.L_x_5755:
[----:B------:R-:W-:-:S04]  /*6de0*/  LOP3.LUT R24, R24, 0x80000000, RZ, 0xc0, !PT ;  /* 0x8000000018187812 */ /* 0x000fc800078ec0ff */
[----:B------:R-:W-:-:S04]  /*6df0*/  SHF.R.U32.HI R3, RZ, 0x18, R24 ;  /* 0x00000018ff037819 */ /* 0x000fc80000011618 */
[----:B------:R-:W-:-:S04]  /*6e00*/  LOP3.LUT R0, R0, R3, RZ, 0xfc, !PT ;  /* 0x0000000300007212 */ /* 0x000fc800078efcff */
[----:B------:R-:W-:Y:S02]  /*6e10*/  PRMT R4, R0, 0x7610, R4 ;  /* 0x0000761000047816 */ /* 0x000fe40000000004 */
.L_x_5754:
[----:B------:R-:W-:Y:S05]  /*6e20*/  BSYNC B0 ;  /* 0x0000000000007941 */ /* 0x000fea0003800000 */
.L_x_5753:
[----:B------:R0:W-:Y:S01]  /*6e30*/  STG.E.U8 [R8.64], R4 ;  /* 0x0000000408007986 */ /* 0x0001e2000c101124 */
[----:B------:R-:W-:Y:S05]  /*6e40*/  BRA `(.L_x_5733) ;  /* 0x0000045000007947 */ /* 0x000fea0003800000 */
.L_x_5751:
        /* <DEDUP_REMOVED lines=16> */
.L_x_5758:
[----:B------:R-:W-:-:S04]  /*6f50*/  LOP3.LUT R24, R24, 0x80000000, RZ, 0xc0, !PT ;  /* 0x8000000018187812 */ /* 0x000fc800078ec0ff */
[----:B------:R-:W-:-:S04]  /*6f60*/  SHF.R.U32.HI R3, RZ, 0x18, R24 ;  /* 0x00000018ff037819 */ /* 0x000fc80000011618 */
[----:B------:R-:W-:-:S04]  /*6f70*/  LOP3.LUT R0, R0, R3, RZ, 0xfc, !PT ;  /* 0x0000000300007212 */ /* 0x000fc800078efcff */
[----:B------:R-:W-:Y:S02]  /*6f80*/  PRMT R4, R0, 0x7610, R4 ;  /* 0x0000761000047816 */ /* 0x000fe40000000004 */
.L_x_5757:
[----:B------:R-:W-:Y:S05]  /*6f90*/  BSYNC B0 ;  /* 0x0000000000007941 */ /* 0x000fea0003800000 */
.L_x_5756:
[----:B------:R0:W-:Y:S01]  /*6fa0*/  STG.E.U8 [R8.64], R4 ;  /* 0x0000000408007986 */ /* 0x0001e2000c101124 */
[----:B------:R-:W-:Y:S05]  /*6fb0*/  BRA `(.L_x_5733) ;  /* 0x000002e000007947 */ /* 0x000fea0003800000 */
.L_x_5750:
[----:B------:R-:W-:-:S13]  /*6fc0*/  ISETP.NE.AND P0, PT, R0, 0x1c, PT ;  /* 0x0000001c0000780c */ /* 0x000fda0003f05270 */
[----:B------:R-:W-:Y:S05]  /*6fd0*/  @!P0 BRA `(.L_x_5759) ;  /* 0x000002a000008947 */ /* 0x000fea0003800000 */
[----:B------:R-:W-:-:S13]  /*6fe0*/  ISETP.NE.AND P0, PT, R0, 0x1d, PT ;  /* 0x0000001d0000780c */ /* 0x000fda0003f05270 */
[----:B------:R-:W-:Y:S05]  /*6ff0*/  @!P0 BRA `(.L_x_5760) ;  /* 0x0000025000008947 */ /* 0x000fea0003800000 */
[----:B------:R-:W-:-:S13]  /*7000*/  ISETP.NE.AND P0, PT, R0, 0x2c, PT ;  /* 0x0000002c0000780c */ /* 0x000fda0003f05270 */
[----:B------:R-:W-:Y:S05]  /*7010*/  @P0 BRA `(.L_x_5732) ;  /* 0x000000f000000947 */ /* 0x000fea0003800000 */
[----:B--2---:R-:W-:Y:S02]  /*7020*/  SHF.R.U32.HI R4, RZ, 0x17, R24 ;  /* 0x00000017ff047819 */ /* 0x004fe40000011618 */
        /* <DEDUP_REMOVED lines=14> */
.L_x_5732:
        /* <DEDUP_REMOVED lines=20> */
.L_x_5760:
[----:B--2---:R-:W0:Y:S02]  /*7250*/  F2I.U64.TRUNC R24, R24 ;  /* 0x0000001800187311 */ /* 0x004e24000020d800 */
[----:B0-----:R0:W-:Y:S01]  /*7260*/  STG.E.64 [R8.64], R24 ;  /* 0x0000001808007986 */ /* 0x0011e2000c101b24 */
[----:B------:R-:W-:Y:S05]  /*7270*/  BRA `(.L_x_5733) ;  /* 0x0000002000007947 */ /* 0x000fea0003800000 */
.L_x_5759:
[----:B--2---:R-:W0:Y:S02]  /*7280*/  F2I.FTZ.U32.TRUNC.NTZ R3, R24 ;  /* 0x0000001800037305 */ /* 0x004e24000021f000 */
[----:B0-----:R0:W-:Y:S02]  /*7290*/  STG.E [R8.64], R3 ;  /* 0x0000000308007986 */ /* 0x0011e4000c101924 */
.L_x_5733:
[----:B------:R-:W-:Y:S02]  /*72a0*/  IADD3 R27, R27, 0x80, RZ ;  /* 0x000000801b1b7810 */ /* 0x000fe40007ffe0ff */
.L_x_5694:
[----:B------:R-:W-:Y:S05]  /*72b0*/  BSYNC B6 ;  /* 0x0000000000067941 */ /* 0x000fea0003800000 */
.L_x_5693:
        /* <DEDUP_REMOVED lines=17> */
[----:B---3-5:R-:W0:Y:S02]  /*73d0*/  F2I.FTZ.TRUNC.NTZ R5, R16 ;  /* 0x0000001000057305 */ /* 0x028e24000021f100 */
[----:B0-----:R-:W-:Y:S01]  /*73e0*/  STG.E.U8 [R2.64], R5 ;  /* 0x0000000502007986 */ /* 0x001fe2000c101124 */
[----:B------:R-:W-:Y:S05]  /*73f0*/  EXIT ;  /* 0x000000000000794d */ /* 0x000fea0003800000 */
.L_x_5764:
[----:B---3-5:R-:W0:Y:S02]  /*7400*/  F2I.S64.TRUNC R16, R16 ;  /* 0x0000001000107311 */ /* 0x028e24000020d900 */
[----:B0-----:R-:W-:-:S05]  /*7410*/  IMAD.MOV.U32 R5, RZ, RZ, R16 ;  /* 0x000000ffff057224 */ /* 0x001fca00078e0010 */
[----:B------:R-:W-:Y:S01]  /*7420*/  STG.E.U8 [R2.64], R5 ;  /* 0x0000000502007986 */ /* 0x000fe2000c101124 */
[----:B------:R-:W-:Y:S05]  /*7430*/  EXIT ;  /* 0x000000000000794d */ /* 0x000fea0003800000 */
.L_x_5763:
[----:B------:R-:W-:-:S13]  /*7440*/  ISETP.NE.AND P0, PT, R0, 0x2, PT ;  /* 0x000000020000780c */ /* 0x000fda0003f05270 */
[----:B------:R-:W-:Y:S05]  /*7450*/  @!P0 BRA `(.L_x_5766) ;  /* 0x000000a000008947 */ /* 0x000fea0003800000 */
[----:B------:R-:W-:-:S13]  /*7460*/  ISETP.NE.AND P0, PT, R0, 0x3, PT ;  /* 0x000000030000780c */ /* 0x000fda0003f05270 */
[----:B------:R-:W-:Y:S05]  /*7470*/  @!P0 BRA `(.L_x_5767) ;  /* 0x0000005000008947 */ /* 0x000fea0003800000 */
[----:B------:R-:W-:-:S13]  /*7480*/  ISETP.NE.AND P0, PT, R0, 0x4, PT ;  /* 0x000000040000780c */ /* 0x000fda0003f05270 */
[----:B------:R-:W-:Y:S05]  /*7490*/  @P0 BRA `(.L_x_5765) ;  /* 0x00000b4000000947 */ /* 0x000fea0003800000 */
[----:B---3-5:R-:W0:Y:S02]  /*74a0*/  F2I.S64.TRUNC R16, R16 ;  /* 0x0000001000107311 */ /* 0x028e24000020d900 */
[----:B0-----:R-:W-:Y:S01]  /*74b0*/  STG.E.64 [R2.64], R16 ;  /* 0x0000001002007986 */ /* 0x001fe2000c101b24 */
[----:B------:R-:W-:Y:S05]  /*74c0*/  EXIT ;  /* 0x000000000000794d */ /* 0x000fea0003800000 */
.L_x_5767:
[----:B---3-5:R-:W0:Y:S02]  /*74d0*/  F2I.FTZ.TRUNC.NTZ R5, R16 ;  /* 0x0000001000057305 */ /* 0x028e24000021f100 */
[----:B0-----:R-:W-:Y:S01]  /*74e0*/  STG.E [R2.64], R5 ;  /* 0x0000000502007986 */ /* 0x001fe2000c101924 */
[----:B------:R-:W-:Y:S05]  /*74f0*/  EXIT ;  /* 0x000000000000794d */ /* 0x000fea0003800000 */
.L_x_5766:
[----:B---3-5:R-:W0:Y:S02]  /*7500*/  F2I.FTZ.TRUNC.NTZ R5, R16 ;  /* 0x0000001000057305 */ /* 0x028e24000021f100 */
[----:B0-----:R-:W-:Y:S01]  /*7510*/  STG.E.U16 [R2.64], R5 ;  /* 0x0000000502007986 */ /* 0x001fe2000c101524 */
[----:B------:R-:W-:Y:S05]  /*7520*/  EXIT ;  /* 0x000000000000794d */ /* 0x000fea0003800000 */
.L_x_5762:
[----:B------:R-:W-:-:S13]  /*7530*/  ISETP.GT.AND P0, PT, R0, 0x6, PT ;  /* 0x000000060000780c */ /* 0x000fda0003f04270 */
[----:B------:R-:W-:Y:S05]  /*7540*/  @P0 BRA `(.L_x_5768) ;  /* 0x0000009000000947 */ /* 0x000fea0003800000 */
[----:B------:R-:W-:-:S13]  /*7550*/  ISETP.NE.AND P0, PT, R0, 0x5, PT ;  /* 0x000000050000780c */ /* 0x000fda0003f05270 */
[----:B------:R-:W-:Y:S05]  /*7560*/  @!P0 BRA `(.L_x_5769) ;  /* 0x0000004000008947 */ /* 0x000fea0003800000 */
[----:B------:R-:W-:-:S13]  /*7570*/  ISETP.NE.AND P0, PT, R0, 0x6, PT ;  /* 0x000000060000780c */ /* 0x000fda0003f05270 */
[----:B------:R-:W-:Y:S05]  /*7580*/  @P0 BRA `(.L_x_5765) ;  /* 0x00000a5000000947 */ /* 0x000fea0003800000 */
[----:B---3-5:R-:W-:Y:S01]  /*7590*/  STG.E [R2.64], R16 ;  /* 0x0000001002007986 */ /* 0x028fe2000c101924 */
[----:B------:R-:W-:Y:S05]  /*75a0*/  EXIT ;  /* 0x000000000000794d */ /* 0x000fea0003800000 */
.L_x_5769:
[----:B---3-5:R-:W-:-:S05]  /*75b0*/  F2FP.PACK_AB R16, RZ, R16 ;  /* 0x00000010ff10723e */ /* 0x028fca00000000ff */
[----:B------:R-:W-:Y:S01]  /*75c0*/  STG.E.U16 [R2.64], R16 ;  /* 0x0000001002007986 */ /* 0x000fe2000c101524 */
[----:B------:R-:W-:Y:S05]  /*75d0*/  EXIT ;  /* 0x000000000000794d */ /* 0x000fea0003800000 */
.L_x_5768:
[----:B------:R-:W-:-:S13]  /*75e0*/  ISETP.NE.AND P0, PT, R0, 0x7, PT ;  /* 0x000000070000780c */ /* 0x000fda0003f05270 */
[----:B------:R-:W-:Y:S05]  /*75f0*/  @!P0 BRA `(.L_x_5770) ;  /* 0x000000b000008947 */ /* 0x000fea0003800000 */
[----:B------:R-:W-:-:S13]  /*7600*/  ISETP.NE.AND P0, PT, R0, 0x8, PT ;  /* 0x000000080000780c */ /* 0x000fda0003f05270 */
[----:B------:R-:W-:Y:S05]  /*7610*/  @!P0 BRA `(.L_x_5771) ;  /* 0x0000005000008947 */ /* 0x000fea0003800000 */
[----:B------:R-:W-:-:S13]  /*7620*/  ISETP.NE.AND P0, PT, R0, 0x9, PT ;  /* 0x000000090000780c */ /* 0x000fda0003f05270 */
[----:B------:R-:W-:Y:S05]  /*7630*/  @P0 BRA `(.L_x_5765) ;  /* 0x000009a000000947 */ /* 0x000fea0003800000 */
[----:B------:R-:W-:-:S05]  /*7640*/  IMAD.MOV.U32 R17, RZ, RZ, RZ ;  /* 0x000000ffff117224 */ /* 0x000fca00078e00ff */
[----:B---3-5:R-:W-:Y:S01]  /*7650*/  STG.E.64 [R2.64], R16 ;  /* 0x0000001002007986 */ /* 0x028fe2000c101b24 */
[----:B------:R-:W-:Y:S05]  /*7660*/  EXIT ;  /* 0x000000000000794d */ /* 0x000fea0003800000 */
.L_x_5771:
[----:B---3-5:R-:W-:-:S04]  /*7670*/  F2FP.PACK_AB R5, RZ, R16 ;  /* 0x00000010ff05723e */ /* 0x028fc800000000ff */
[----:B------:R-:W-:-:S05]  /*7680*/  PRMT R5, R5, 0x5410, RZ ;  /* 0x0000541005057816 */ /* 0x000fca00000000ff */
[----:B------:R-:W-:Y:S01]  /*7690*/  STG.E [R2.64], R5 ;  /* 0x0000000502007986 */ /* 0x000fe2000c101924 */
[----:B------:R-:W-:Y:S05]  /*76a0*/  EXIT ;  /* 0x000000000000794d */ /* 0x000fea0003800000 */
.L_x_5770:
[----:B---3-5:R-:W-:-:S06]  /*76b0*/  FMUL.FTZ R4, R16, 1 ;  /* 0x3f80000010047820 */ /* 0x028fcc0000410000 */
[----:B------:R-:W0:Y:S02]  /*76c0*/  F2F.F64.F32 R4, R4 ;  /* 0x0000000400047310 */ /* 0x000e240000201800 */
[----:B0-----:R-:W-:Y:S01]  /*76d0*/  STG.E.64 [R2.64], R4 ;  /* 0x0000000402007986 */ /* 0x001fe2000c101b24 */
[----:B------:R-:W-:Y:S05]  /*76e0*/  EXIT ;  /* 0x000000000000794d */ /* 0x000fea0003800000 */
.L_x_5761:
        /* <DEDUP_REMOVED lines=8> */
[----:B---3-5:R-:W-:-:S04]  /*7770*/  FSETP.NEU.FTZ.AND P0, PT, R16, RZ, PT ;  /* 0x000000ff1000720b */ /* 0x028fc80003f1d000 */
[----:B------:R-:W-:-:S05]  /*7780*/  SEL R5, RZ, 0x1, !P0 ;  /* 0x00000001ff057807 */ /* 0x000fca0004000000 */
[----:B------:R-:W-:Y:S01]  /*7790*/  STG.E.U8 [R2.64], R5 ;  /* 0x0000000502007986 */ /* 0x000fe2000c101124 */
[----:B------:R-:W-:Y:S05]  /*77a0*/  EXIT ;  /* 0x000000000000794d */ /* 0x000fea0003800000 */
.L_x_5774:
[----:B---3-5:R-:W-:Y:S01]  /*77b0*/  FMUL.FTZ R4, R16, 1 ;  /* 0x3f80000010047820 */ /* 0x028fe20000410000 */
[----:B------:R-:W-:-:S05]  /*77c0*/  CS2R R6, SRZ ;  /* 0x0000000000067805 */ /* 0x000fca000001ff00 */
[----:B------:R-:W0:Y:S02]  /*77d0*/  F2F.F64.F32 R4, R4 ;  /* 0x0000000400047310 */ /* 0x000e240000201800 */
[----:B0-----:R-:W-:Y:S01]  /*77e0*/  STG.E.128 [R2.64], R4 ;  /* 0x0000000402007986 */ /* 0x001fe2000c101d24 */
[----:B------:R-:W-:Y:S05]  /*77f0*/  EXIT ;  /* 0x000000000000794d */ /* 0x000fea0003800000 */
.L_x_5773:
[----:B------:R-:W-:-:S13]  /*7800*/  ISETP.NE.AND P0, PT, R0, 0xf, PT ;  /* 0x0000000f0000780c */ /* 0x000fda0003f05270 */
[----:B------:R-:W-:Y:S05]  /*7810*/  @!P0 BRA `(.L_x_5775) ;  /* 0x000002b000008947 */ /* 0x000fea0003800000 */
[----:B------:R-:W-:-:S13]  /*7820*/  ISETP.NE.AND P0, PT, R0, 0x17, PT ;  /* 0x000000170000780c */ /* 0x000fda0003f05270 */
[----:B------:R-:W-:Y:S05]  /*7830*/  @!P0 BRA `(.L_x_5776) ;  /* 0x0000014000008947 */ /* 0x000fea0003800000 */
[----:B------:R-:W-:-:S13]  /*7840*/  ISETP.NE.AND P0, PT, R0, 0x18, PT ;  /* 0x000000180000780c */ /* 0x000fda0003f05270 */
[----:B------:R-:W-:Y:S05]  /*7850*/  @P0 BRA `(.L_x_5765) ;  /* 0x0000078000000947 */ /* 0x000fea0003800000 */
[C---:B---3-5:R-:W-:Y:S01]  /*7860*/  LOP3.LUT R4, R16.reuse, 0x7fffffff, RZ, 0xc0, !PT ;  /* 0x7fffffff10047812 */ /* 0x068fe200078ec0ff */
        /* <DEDUP_REMOVED lines=13> */
.L_x_5778:
[----:B------:R-:W-:Y:S05]  /*7940*/  BSYNC B0 ;  /* 0x0000000000007941 */ /* 0x000fea0003800000 */
.L_x_5777:
[----:B------:R-:W-:-:S05]  /*7950*/  LOP3.LUT R7, R0, R7, RZ, 0xfc, !PT ;  /* 0x0000000700077212 */ /* 0x000fca00078efcff */
[----:B------:R-:W-:Y:S01]  /*7960*/  STG.E.U8 [R2.64], R7 ;  /* 0x0000000702007986 */ /* 0x000fe2000c101124 */
[----:B------:R-:W-:Y:S05]  /*7970*/  EXIT ;  /* 0x000000000000794d */ /* 0x000fea0003800000 */
.L_x_5776:
[----:B---3-5:R-:W-:Y:S01]  /*7980*/  LOP3.LUT R4, R16, 0x7fffffff, RZ, 0xc0, !PT ;  /* 0x7fffffff10047812 */ /* 0x028fe200078ec0ff */
        /* <DEDUP_REMOVED lines=11> */
.L_x_5780:
[----:B------:R-:W-:Y:S01]  /*7a40*/  IMAD.MOV.U32 R0, RZ, RZ, 0x7f ;  /* 0x0000007fff007424 */ /* 0x000fe200078e00ff */
[----:B------:R-:W-:-:S04]  /*7a50*/  ISETP.GT.U32.AND P0, PT, R4, 0x7f800000, PT ;  /* 0x7f8000000400780c */ /* 0x000fc80003f04070 */
[----:B------:R-:W-:-:S04]  /*7a60*/  SEL R0, R0, 0x7c, P0 ;  /* 0x0000007c00007807 */ /* 0x000fc80000000000 */
.L_x_5781:
[----:B------:R-:W-:Y:S05]  /*7a70*/  BSYNC B0 ;  /* 0x0000000000007941 */ /* 0x000fea0003800000 */
.L_x_5779:
[----:B------:R-:W-:-:S04]  /*7a80*/  LOP3.LUT R16, R16, 0x80000000, RZ, 0xc0, !PT ;  /* 0x8000000010107812 */ /* 0x000fc800078ec0ff */
[----:B------:R-:W-:-:S04]  /*7a90*/  SHF.R.U32.HI R5, RZ, 0x18, R16 ;  /* 0x00000018ff057819 */ /* 0x000fc80000011610 */
[----:B------:R-:W-:-:S05]  /*7aa0*/  LOP3.LUT R5, R0, R5, RZ, 0xfc, !PT ;  /* 0x0000000500057212 */ /* 0x000fca00078efcff */
[----:B------:R-:W-:Y:S01]  /*7ab0*/  STG.E.U8 [R2.64], R5 ;  /* 0x0000000502007986 */ /* 0x000fe2000c101124 */
[----:B------:R-:W-:Y:S05]  /*7ac0*/  EXIT ;  /* 0x000000000000794d */ /* 0x000fea0003800000 */
.L_x_5775:
[----:B---3-5:R-:W-:-:S05]  /*7ad0*/  F2FP.BF16.PACK_AB R16, RZ, R16 ;  /* 0x00000010ff10723e */ /* 0x028fca00000010ff */
[----:B------:R-:W-:Y:S01]  /*7ae0*/  STG.E.U16 [R2.64], R16 ;  /* 0x0000001002007986 */ /* 0x000fe2000c101524 */
[----:B------:R-:W-:Y:S05]  /*7af0*/  EXIT ;  /* 0x000000000000794d */ /* 0x000fea0003800000 */
.L_x_5772:
        /* <DEDUP_REMOVED lines=8> */
[----:B---3-5:R-:W0:Y:S02]  /*7b80*/  F2I.FTZ.U32.TRUNC.NTZ R5, R16 ;  /* 0x0000001000057305 */ /* 0x028e24000021f000 */
[----:B0-----:R-:W-:Y:S01]  /*7b90*/  STG.E.U16 [R2.64], R5 ;  /* 0x0000000502007986 */ /* 0x001fe2000c101524 */
[----:B------:R-:W-:Y:S05]  /*7ba0*/  EXIT ;  /* 0x000000000000794d */ /* 0x000fea0003800000 */
.L_x_5784:
[----:B---3-5:R-:W-:Y:S01]  /*7bb0*/  LOP3.LUT R5, R16, 0x7fffffff, RZ, 0xc0, !PT ;  /* 0x7fffffff10057812 */ /* 0x028fe200078ec0ff */
        /* <DEDUP_REMOVED lines=15> */
.L_x_5787:
[----:B------:R-:W-:-:S04]  /*7cb0*/  LOP3.LUT R16, R16, 0x80000000, RZ, 0xc0, !PT ;  /* 0x8000000010107812 */ /* 0x000fc800078ec0ff */
[----:B------:R-:W-:-:S04]  /*7cc0*/  SHF.R.U32.HI R5, RZ, 0x18, R16 ;  /* 0x00000018ff057819 */ /* 0x000fc80000011610 */
[----:B------:R-:W-:-:S04]  /*7cd0*/  LOP3.LUT R4, R4, R5, RZ, 0xfc, !PT ;  /* 0x0000000504047212 */ /* 0x000fc800078efcff */
[----:B------:R-:W-:Y:S02]  /*7ce0*/  PRMT R0, R4, 0x7610, R0 ;  /* 0x0000761004007816 */ /* 0x000fe40000000000 */
.L_x_5786:
[----:B------:R-:W-:Y:S05]  /*7cf0*/  BSYNC B0 ;  /* 0x0000000000007941 */ /* 0x000fea0003800000 */
.L_x_5785:
[----:B------:R-:W-:Y:S01]  /*7d00*/  STG.E.U8 [R2.64], R0 ;  /* 0x0000000002007986 */ /* 0x000fe2000c101124 */
[----:B------:R-:W-:Y:S05]  /*7d10*/  EXIT ;  /* 0x000000000000794d */ /* 0x000fea0003800000 */
.L_x_5783:
        /* <DEDUP_REMOVED lines=16> */
.L_x_5790:
[----:B------:R-:W-:-:S04]  /*7e20*/  LOP3.LUT R16, R16, 0x80000000, RZ, 0xc0, !PT ;  /* 0x8000000010107812 */ /* 0x000fc800078ec0ff */
[----:B------:R-:W-:-:S04]  /*7e30*/  SHF.R.U32.HI R5, RZ, 0x18, R16 ;  /* 0x00000018ff057819 */ /* 0x000fc80000011610 */
[----:B------:R-:W-:-:S04]  /*7e40*/  LOP3.LUT R4, R4, R5, RZ, 0xfc, !PT ;  /* 0x0000000504047212 */ /* 0x000fc800078efcff */
[----:B------:R-:W-:Y:S02]  /*7e50*/  PRMT R0, R4, 0x7610, R0 ;  /* 0x0000761004007816 */ /* 0x000fe40000000000 */
.L_x_5789:
[----:B------:R-:W-:Y:S05]  /*7e60*/  BSYNC B0 ;  /* 0x0000000000007941 */ /* 0x000fea0003800000 */
.L_x_5788:
[----:B------:R-:W-:Y:S01]  /*7e70*/  STG.E.U8 [R2.64], R0 ;  /* 0x0000000002007986 */ /* 0x000fe2000c101124 */
[----:B------:R-:W-:Y:S05]  /*7e80*/  EXIT ;  /* 0x000000000000794d */ /* 0x000fea0003800000 */
.L_x_5782:
[----:B------:R-:W-:-:S13]  /*7e90*/  ISETP.NE.AND P0, PT, R0, 0x1c, PT ;  /* 0x0000001c0000780c */ /* 0x000fda0003f05270 */
[----:B------:R-:W-:Y:S05]  /*7ea0*/  @!P0 BRA `(.L_x_5791) ;  /* 0x000002a000008947 */ /* 0x000fea0003800000 */
[----:B------:R-:W-:-:S13]  /*7eb0*/  ISETP.NE.AND P0, PT, R0, 0x1d, PT ;  /* 0x0000001d0000780c */ /* 0x000fda0003f05270 */
[----:B------:R-:W-:Y:S05]  /*7ec0*/  @!P0 BRA `(.L_x_5792) ;  /* 0x0000025000008947 */ /* 0x000fea0003800000 */
[----:B------:R-:W-:-:S13]  /*7ed0*/  ISETP.NE.AND P0, PT, R0, 0x2c, PT ;  /* 0x0000002c0000780c */ /* 0x000fda0003f05270 */
[----:B------:R-:W-:Y:S05]  /*7ee0*/  @P0 BRA `(.L_x_5765) ;  /* 0x000000f000000947 */ /* 0x000fea0003800000 */
[----:B---3-5:R-:W-:Y:S02]  /*7ef0*/  SHF.R.U32.HI R4, RZ, 0x17, R16 ;  /* 0x00000017ff047819 */ /* 0x028fe40000011610 */
        /* <DEDUP_REMOVED lines=14> */
.L_x_5765:
        /* <DEDUP_REMOVED lines=20> */
.L_x_5792:
[----:B---3-5:R-:W0:Y:S02]  /*8120*/  F2I.U64.TRUNC R16, R16 ;  /* 0x0000001000107311 */ /* 0x028e24000020d800 */
[----:B0-----:R-:W-:Y:S01]  /*8130*/  STG.E.64 [R2.64], R16 ;  /* 0x0000001002007986 */ /* 0x001fe2000c101b24 */
[----:B------:R-:W-:Y:S05]  /*8140*/  EXIT ;  /* 0x000000000000794d */ /* 0x000fea0003800000 */
.L_x_5791:
[----:B---3-5:R-:W0:Y:S02]  /*8150*/  F2I.FTZ.U32.TRUNC.NTZ R5, R16 ;  /* 0x0000001000057305 */ /* 0x028e24000021f000 */
[----:B0-----:R-:W-:Y:S01]  /*8160*/  STG.E [R2.64], R5 ;  /* 0x0000000502007986 */ /* 0x001fe2000c101924 */
[----:B------:R-:W-:Y:S05]  /*8170*/  EXIT ;  /* 0x000000000000794d */ /* 0x000fea0003800000 */
.L_x_5793:
        /* <DEDUP_REMOVED lines=16> */
.L_x_7135:


//--------------------- .text._ZN2at6native18elementwise_kernelILi128ELi2EZNS0_22gpu_kernel_impl_nocastIZZZNS0_65_GLOBAL__N__cd49fe81_27_ActivationSoftplusKernel_cu_9e10b42f_309415softplus_kernelERNS_18TensorIteratorBaseERKN3c106ScalarES9_ENKUlvE_clEvENKUlvE0_clEvEUlfE_EEvS5_RKT_EUliE_EEviT1_ --------------------------
	.section	.text._ZN2at6native18elementwise_kernelILi128ELi2EZNS0_22gpu_kernel_impl_nocastIZZZNS0_65_GLOBAL__N__cd49fe81_27_ActivationSoftplusKernel_cu_9e10b42f_309415softplus_kernelERNS_18TensorIteratorBaseERKN3c106ScalarES9_ENKUlvE_clEvENKUlvE0_clEvEUlfE_EEvS5_RKT_EUliE_EEviT1_,"ax",@progbits
	.sectioninfo	@"SHI_REGISTERS=14"
	.align	128
        .global         _ZN2at6native18elementwise_kernelILi128ELi2EZNS0_22gpu_kernel_impl_nocastIZZZNS0_65_GLOBAL__N__cd49fe81_27_ActivationSoftplusKernel_cu_9e10b42f_309415softplus_kernelERNS_18TensorIteratorBaseERKN3c106ScalarES9_ENKUlvE_clEvENKUlvE0_clEvEUlfE_EEvS5_RKT_EUliE_EEviT1_
        .type           _ZN2at6native18elementwise_kernelILi128ELi2EZNS0_22gpu_kernel_impl_nocastIZZZNS0_65_GLOBAL__N__cd49fe81_27_ActivationSoftplusKernel_cu_9e10b42f_309415softplus_kernelERNS_18TensorIteratorBaseERKN3c106ScalarES9_ENKUlvE_clEvENKUlvE0_clEvEUlfE_EEvS5_RKT_EUliE_EEviT1_,@function
        .size           _ZN2at6native18elementwise_kernelILi128ELi2EZNS0_22gpu_kernel_impl_nocastIZZZNS0_65_GLOBAL__N__cd49fe81_27_ActivationSoftplusKernel_cu_9e10b42f_309415softplus_kernelERNS_18TensorIteratorBaseERKN3c106ScalarES9_ENKUlvE_clEvENKUlvE0_clEvEUlfE_EEvS5_RKT_EUliE_EEviT1_,(.L_x_7136 - _ZN2at6native18elementwise_kernelILi128ELi2EZNS0_22gpu_kernel_impl_nocastIZZZNS0_65_GLOBAL__N__cd49fe81_27_ActivationSoftplusKernel_cu_9e10b42f_309415softplus_kernelERNS_18TensorIteratorBaseERKN3c106ScalarES9_ENKUlvE_clEvENKUlvE0_clEvEUlfE_EEvS5_RKT_EUliE_EEviT1_)
        .other          _ZN2at6native18elementwise_kernelILi128ELi2EZNS0_22gpu_kernel_impl_nocastIZZZNS0_65_GLOBAL__N__cd49fe81_27_ActivationSoftplusKernel_cu_9e10b42f_309415softplus_kernelERNS_18TensorIteratorBaseERKN3c106ScalarES9_ENKUlvE_clEvENKUlvE0_clEvEUlfE_EEvS5_RKT_EUliE_EEviT1_,@"STO_CUDA_ENTRY STV_DEFAULT"
_ZN2at6native18elementwise_kernelILi128ELi2EZNS0_22gpu_kernel_impl_nocastIZZZNS0_65_GLOBAL__N__cd49fe81_27_ActivationSoftplusKernel_cu_9e10b42f_309415softplus_kernelERNS_18TensorIteratorBaseERKN3c106ScalarES9_ENKUlvE_clEvENKUlvE0_clEvEUlfE_EEvS5_RKT_EUliE_EEviT1_:
.text._ZN2at6native18elementwise_kernelILi128ELi2EZNS0_22gpu_kernel_impl_nocastIZZZNS0_65_GLOBAL__N__cd49fe81_27_ActivationSoftplusKernel_cu_9e10b42f_309415softplus_kernelERNS_18TensorIteratorBaseERKN3c106ScalarES9_ENKUlvE_clEvENKUlvE0_clEvEUlfE_EEvS5_RKT_EUliE_EEviT1_:
        /* <DEDUP_REMOVED lines=10> */
[----:B------:R-:W-:-:S11]  /*00a0*/  MOV R0, RZ ;  /* 0x000000ff00007202 */ /* 0x000fd60000000f00 */
        /* <DEDUP_REMOVED lines=9> */
[----:B------:R-:W-:Y:S01]  /*0140*/  IMAD R2, R2, c[0x0][0x29c], RZ ;  /* 0x0000a70002027a24 */ /* 0x000fe200078e02ff */
        /* <DEDUP_REMOVED lines=199> */
[----:B------:R-:W-:Y:S02]  /*0dc0*/  ISETP.NE.AND P0, PT, R8, 0x18, PT ;  /* 0x000000180800780c */ /* 0x000fe40003f05270 */
[----:B------:R-:W-:-:S05]  /*0dd0*/  MOV R4, RZ ;  /* 0x000000ff00047202 */ /* 0x000fca0000000f00 */
[----:B------:R-:W-:-:S05]  /*0de0*/  IMAD.HI.U32 R6, R5, c[0x0][0x284], R4 ;  /* 0x0000a10005067a27 */ /* 0x000fca00078e0004 */
[----:B------:R-:W-:Y:S02]  /*0df0*/  SHF.R.U32.HI R7, RZ, c[0x0][0x288], R6 ;  /* 0x0000a200ff077a19 */ /* 0x000fe40000011606 */
[----:B------:R-:W-:Y:S02]  /*0e00*/  @P0 MOV R6, RZ ;  /* 0x000000ff00060202 */ /* 0x000fe40000000f00 */
[----:B------:R-:W-:-:S03]  /*0e10*/  IADD3 R9, -R7, RZ, RZ ;  /* 0x000000ff07097210 */ /* 0x000fc60007ffe1ff */
[----:B------:R-:W-:-:S04]  /*0e20*/  @P0 IMAD.HI.U32 R4, R7, c[0x0][0x290], R6 ;  /* 0x0000a40007040a27 */ /* 0x000fc800078e0006 */
[----:B------:R-:W-:Y:S01]  /*0e30*/  IMAD R5, R9, c[0x0][0x280], R5 ;  /* 0x0000a00009057a24 */ /* 0x000fe200078e0205 */
[----:B------:R-:W-:-:S03]  /*0e40*/  @P0 SHF.R.U32.HI R4, RZ, c[0x0][0x294], R4 ;  /* 0x0000a500ff040a19 */ /* 0x000fc60000011604 */
[C---:B------:R-:W-:Y:S01]  /*0e50*/  IMAD R0, R5.reuse, c[0x0][0x350], R0 ;  /* 0x0000d40005007a24 */ /* 0x040fe200078e0200 */
[----:B------:R-:W-:Y:S01]  /*0e60*/  @P0 IADD3 R6, -R4, RZ, RZ ;  /* 0x000000ff04060210 */ /* 0x000fe20007ffe1ff */
[----:B------:R-:W-:-:S04]  /*0e70*/  IMAD R2, R5, c[0x0][0x354], R2 ;  /* 0x0000d50005027a24 */ /* 0x000fc800078e0202 */
[----:B------:R-:W-:-:S04]  /*0e80*/  @P0 IMAD R7, R6, c[0x0][0x28c], R7 ;  /* 0x0000a30006070a24 */ /* 0x000fc800078e0207 */
[C---:B------:R-:W-:Y:S02]  /*0e90*/  @P0 IMAD R0, R7.reuse, c[0x0][0x358], R0 ;  /* 0x0000d60007000a24 */ /* 0x040fe400078e0200 */
[----:B------:R-:W-:-:S05]  /*0ea0*/  @P0 IMAD R2, R7, c[0x0][0x35c], R2 ;  /* 0x0000d70007020a24 */ /* 0x000fca00078e0202 */
.L_x_5796:
[----:B------:R-:W-:-:S04]  /*0eb0*/  IADD3 R6, P0, R2, c[0x0][0x368], RZ ;  /* 0x0000da0002067a10 */ /* 0x000fc80007f1e0ff */
[----:B------:R-:W-:-:S06]  /*0ec0*/  IADD3.X R7, RZ, c[0x0][0x36c], RZ, P0, !PT ;  /* 0x0000db00ff077a10 */ /* 0x000fcc00007fe4ff */
[----:B------:R-:W2:Y:S01]  /*0ed0*/  LDG.E R7, [R6.64] ;  /* 0x0000000406077981 */ /* 0x000ea2000c1e1900 */
[----:B------:R-:W-:Y:S01]  /*0ee0*/  IADD3 R4, P1, R0, c[0x0][0x360], RZ ;  /* 0x0000d80000047a10 */ /* 0x000fe20007f3e0ff */
[----:B------:R-:W-:Y:S03]  /*0ef0*/  BSSY B1, `(.L_x_5797) ;  /* 0x0000028000017945 */ /* 0x000fe60003800000 */
[----:B------:R-:W-:Y:S01]  /*0f00*/  IADD3.X R5, RZ, c[0x0][0x364], RZ, P1, !PT ;  /* 0x0000d900ff057a10 */ /* 0x000fe20000ffe4ff */
[----:B--2---:R-:W-:-:S05]  /*0f10*/  FMUL.FTZ R2, R7, c[0x0][0x370] ;  /* 0x0000dc0007027a20 */ /* 0x004fca0000410000 */
[----:B------:R-:W-:-:S13]  /*0f20*/  FSETP.GT.FTZ.AND P0, PT, R2, c[0x0][0x374], PT ;  /* 0x0000dd0002007a0b */ /* 0x000fda0003f14000 */
[----:B------:R-:W-:Y:S05]  /*0f30*/  @P0 BRA `(.L_x_5798) ;  /* 0x0000023000000947 */ /* 0x000fea0003800000 */
[----:B------:R-:W-:Y:S01]  /*0f40*/  FMUL.FTZ R0, R2, 1.4426950216293334961 ;  /* 0x3fb8aa3b02007820 */ /* 0x000fe20000410000 */
[----:B------:R-:W-:Y:S01]  /*0f50*/  MOV R8, 0x3e800000 ;  /* 0x3e80000000087802 */ /* 0x000fe20000000f00 */
[----:B------:R-:W-:Y:S01]  /*0f60*/  IMAD.MOV.U32 R9, RZ, RZ, 0x3d39bf78 ;  /* 0x3d39bf78ff097424 */ /* 0x000fe200078e00ff */
[----:B------:R-:W-:Y:S01]  /*0f70*/  BSSY B2, `(.L_x_5799) ;  /* 0x000001e000027945 */ /* 0x000fe20003800000 */
        /* <DEDUP_REMOVED lines=12> */
[----:B------:R-:W-:Y:S02]  /*1040*/  FFMA.FTZ R7, R6, R7, -0.13229703903198242188 ;  /* 0xbe0778e006077423 */ /* 0x000fe40000010007 */
        /* <DEDUP_REMOVED lines=16> */
.L_x_5800:
[----:B-1----:R-:W-:Y:S05]  /*1150*/  BSYNC B2 ;  /* 0x0000000000027941 */ /* 0x002fea0003800000 */
.L_x_5799:
[----:B------:R-:W-:Y:S02]  /*1160*/  FMUL.FTZ R7, R8, R7 ;  /* 0x0000000708077220 */ /* 0x000fe40000410000 */
.L_x_5798:
[----:B------:R-:W-:Y:S05]  /*1170*/  BSYNC B1 ;  /* 0x0000000000017941 */ /* 0x000fea0003800000 */
.L_x_5797:
[----:B------:R0:W-:Y:S01]  /*1180*/  STG.E [R4.64], R7 ;  /* 0x0000000704007986 */ /* 0x0001e2000c101904 */
[----:B------:R-:W-:-:S03]  /*1190*/  IADD3 R3, R3, 0x80, RZ ;  /* 0x0000008003037810 */ /* 0x000fc60007ffe0ff */
.L_x_5795:
[----:B------:R-:W-:Y:S05]  /*11a0*/  BSYNC B0 ;  /* 0x0000000000007941 */ /* 0x000fea0003800000 */
.L_x_5794:
[----:B------:R-:W-:-:S13]  /*11b0*/  ISETP.GE.AND P0, PT, R3, c[0x0][0x160], PT ;  /* 0x0000580003007a0c */ /* 0x000fda0003f06270 */
[----:B------:R-:W-:Y:S05]  /*11c0*/  @P0 EXIT ;  /* 0x000000000000094d */ /* 0x000fea0003800000 */
[----:B------:R-:W-:Y:S01]  /*11d0*/  ISETP.NE.AND P0, PT, RZ, c[0x0][0x168], PT ;  /* 0x00005a00ff007a0c */ /* 0x000fe20003f05270 */
[----:B------:R-:W-:Y:S01]  /*11e0*/  HFMA2.MMA R2, -RZ, RZ, 0, 0 ;  /* 0x00000000ff027435 */ /* 0x000fe200000001ff */
[----:B------:R-:W-:-:S11]  /*11f0*/  MOV R0, RZ ;  /* 0x000000ff00007202 */ /* 0x000fd60000000f00 */
[----:B------:R-:W-:Y:S05]  /*1200*/  @!P0 BRA `(.L_x_5801) ;  /* 0x00000df000008947 */ /* 0x000fea0003800000 */
[----:B------:R-:W-:Y:S02]  /*1210*/  MOV R2, RZ ;  /* 0x000000ff00027202 */ /* 0x000fe40000000f00 */
[----:B------:R-:W-:-:S03]  /*1220*/  MOV R8, c[0x0][0x168] ;  /* 0x00005a0000087a02 */ /* 0x000fc60000000f00 */
[----:B0-----:R-:W-:Y:S01]  /*1230*/  IMAD.HI.U32 R4, R3, c[0x0][0x170], R2 ;  /* 0x00005c0003047a27 */ /* 0x001fe200078e0002 */
        /* <DEDUP_REMOVED lines=220> */
.L_x_5801:
[----:B0-----:R-:W-:-:S04]  /*2000*/  IADD3 R4, P0, R2, c[0x0][0x368], RZ ;  /* 0x0000da0002047a10 */ /* 0x001fc80007f1e0ff */
        /* <DEDUP_REMOVED lines=10> */
[----:B------:R-:W-:Y:S01]  /*20b0*/  HFMA2.MMA R8, -RZ, RZ, 1.3056640625, -1.8671875 ;  /* 0x3d39bf78ff087435 */ /* 0x000fe200000001ff */
        /* <DEDUP_REMOVED lines=30> */
.L_x_5805:
[----:B-1----:R-:W-:Y:S05]  /*22a0*/  BSYNC B1 ;  /* 0x0000000000017941 */ /* 0x002fea0003800000 */
.L_x_5804:
[----:B------:R-:W-:Y:S02]  /*22b0*/  FMUL.FTZ R5, R8, R5 ;  /* 0x0000000508057220 */ /* 0x000fe40000410000 */
.L_x_5803:
[----:B------:R-:W-:Y:S05]  /*22c0*/  BSYNC B0 ;  /* 0x0000000000007941 */ /* 0x000fea0003800000 */
.L_x_5802:
[----:B------:R-:W-:Y:S01]  /*22d0*/  STG.E [R2.64], R5 ;  /* 0x0000000502007986 */ /* 0x000fe2000c101904 */
[----:B------:R-:W-:Y:S05]  /*22e0*/  EXIT ;  /* 0x000000000000794d */ /* 0x000fea0003800000 */
.L_x_5806:
        /* <DEDUP_REMOVED lines=9> */
.L_x_7136:


//--------------------- .text._ZN2at6native27unrolled_elementwise_kernelIZZZNS0_65_GLOBAL__N__cd49fe81_27_ActivationSoftplusKernel_cu_9e10b42f_309415softplus_kernelERNS_18TensorIteratorBaseERKN3c106ScalarES8_ENKUlvE_clEvENKUlvE0_clEvEUlfE_St5arrayIPcLm2EELi4E23TrivialOffsetCalculatorILi1EjESG_NS0_6memory15LoadWithoutCastENSH_16StoreWithoutCastEEEviT_T0_T2_T3_T4_T5_ --------------------------
	.section	.text._ZN2at6native27unrolled_elementwise_kernelIZZZNS0_65_GLOBAL__N__cd49fe81_27_ActivationSoftplusKernel_cu_9e10b42f_309415softplus_kernelERNS_18TensorIteratorBaseERKN3c106ScalarES8_ENKUlvE_clEvENKUlvE0_clEvEUlfE_St5arrayIPcLm2EELi4E23TrivialOffsetCalculatorILi1EjESG_NS0_6memory15LoadWithoutCastENSH_16StoreWithoutCastEEEviT_T0_T2_T3_T4_T5_,"ax",@progbits
	.sectioninfo	@"SHI_REGISTERS=20"
	.align	128
        .global         _ZN2at6native27unrolled_elementwise_kernelIZZZNS0_65_GLOBAL__N__cd49fe81_27_ActivationSoftplusKernel_cu_9e10b42f_309415softplus_kernelERNS_18TensorIteratorBaseERKN3c106ScalarES8_ENKUlvE_clEvENKUlvE0_clEvEUlfE_St5arrayIPcLm2EELi4E23TrivialOffsetCalculatorILi1EjESG_NS0_6memory15LoadWithoutCastENSH_16StoreWithoutCastEEEviT_T0_T2_T3_T4_T5_
        .type           _ZN2at6native27unrolled_elementwise_kernelIZZZNS0_65_GLOBAL__N__cd49fe81_27_ActivationSoftplusKernel_cu_9e10b42f_309415softplus_kernelERNS_18TensorIteratorBaseERKN3c106ScalarES8_ENKUlvE_clEvENKUlvE0_clEvEUlfE_St5arrayIPcLm2EELi4E23TrivialOffsetCalculatorILi1EjESG_NS0_6memory15LoadWithoutCastENSH_16StoreWithoutCastEEEviT_T0_T2_T3_T4_T5_,@function
        .size           _ZN2at6native27unrolled_elementwise_kernelIZZZNS0_65_GLOBAL__N__cd49fe81_27_ActivationSoftplusKernel_cu_9e10b42f_309415softplus_kernelERNS_18TensorIteratorBaseERKN3c106ScalarES8_ENKUlvE_clEvENKUlvE0_clEvEUlfE_St5arrayIPcLm2EELi4E23TrivialOffsetCalculatorILi1EjESG_NS0_6memory15LoadWithoutCastENSH_16StoreWithoutCastEEEviT_T0_T2_T3_T4_T5_,(.L_x_7137 - _ZN2at6native27unrolled_elementwise_kernelIZZZNS0_65_GLOBAL__N__cd49fe81_27_ActivationSoftplusKernel_cu_9e10b42f_309415softplus_kernelERNS_18TensorIteratorBaseERKN3c106ScalarES8_ENKUlvE_clEvENKUlvE0_clEvEUlfE_St5arrayIPcLm2EELi4E23TrivialOffsetCalculatorILi1EjESG_NS0_6memory15LoadWithoutCastENSH_16StoreWithoutCastEEEviT_T0_T2_T3_T4_T5_)
        .other          _ZN2at6native27unrolled_elementwise_kernelIZZZNS0_65_GLOBAL__N__cd49fe81_27_ActivationSoftplusKernel_cu_9e10b42f_309415softplus_kernelERNS_18TensorIteratorBaseERKN3c106ScalarES8_ENKUlvE_clEvENKUlvE0_clEvEUlfE_St5arrayIPcLm2EELi4E23TrivialOffsetCalculatorILi1EjESG_NS0_6memory15LoadWithoutCastENSH_16StoreWithoutCastEEEviT_T0_T2_T3_T4_T5_,@"STO_CUDA_ENTRY STV_DEFAULT"
_ZN2at6native27unrolled_elementwise_kernelIZZZNS0_65_GLOBAL__N__cd49fe81_27_ActivationSoftplusKernel_cu_9e10b42f_309415softplus_kernelERNS_18TensorIteratorBaseERKN3c106ScalarES8_ENKUlvE_clEvENKUlvE0_clEvEUlfE_St5arrayIPcLm2EELi4E23TrivialOffsetCalculatorILi1EjESG_NS0_6memory15LoadWithoutCastENSH_16StoreWithoutCastEEEviT_T0_T2_T3_T4_T5_:
.text._ZN2at6native27unrolled_elementwise_kernelIZZZNS0_65_GLOBAL__N__cd49fe81_27_ActivationSoftplusKernel_cu_9e10b42f_309415softplus_kernelERNS_18TensorIteratorBaseERKN3c106ScalarES8_ENKUlvE_clEvENKUlvE0_clEvEUlfE_St5arrayIPcLm2EELi4E23TrivialOffsetCalculatorILi1EjESG_NS0_6memory15LoadWithoutCastENSH_16StoreWithoutCastEEEviT_T0_T2_T3_T4_T5_:
[----:B------:R-:W-:Y:S02]  /*0000*/  MOV R1, c[0x0][0x28] ;  /* 0x00000a0000017a02 */ /* 0x000fe40000000f00 */
[----:B------:R-:W0:Y:S01]  /*0010*/  S2R R0, SR_CTAID.X ;  /* 0x0000000000007919 */ /* 0x000e220000002500 */
[----:B------:R-:W-:Y:S01]  /*0020*/  MOV R3, 0xfffffe00 ;  /* 0xfffffe0000037802 */ /* 0x000fe20000000f00 */
[----:B------:R-:W-:Y:S01]  /*0030*/  HFMA2.MMA R6, -RZ, RZ, 0, 0 ;  /* 0x00000000ff067435 */ /* 0x000fe200000001ff */
[----:B------:R-:W-:Y:S01]  /*0040*/  CS2R R4, SRZ ;  /* 0x0000000000047805 */ /* 0x000fe2000001ff00 */
[----:B------:R-:W1:Y:S01]  /*0050*/  S2R R7, SR_TID.X ;  /* 0x0000000000077919 */ /* 0x000e620000002100 */
[----:B------:R-:W-:Y:S01]  /*0060*/  ULDC.64 UR4, c[0x0][0x118] ;  /* 0x0000460000047ab9 */ /* 0x000fe20000000a00 */
[----:B0-----:R-:W-:Y:S01]  /*0070*/  IMAD R2, R0, R3, c[0x0][0x160] ;  /* 0x0000580000027624 */ /* 0x001fe200078e0203 */
[----:B-1----:R-:W-:-:S04]  /*0080*/  MOV R3, R7 ;  /* 0x0000000700037202 */ /* 0x002fc80000000f00 */
[----:B------:R-:W-:-:S13]  /*0090*/  ISETP.GE.AND P0, PT, R7, R2, PT ;  /* 0x000000020700720c */ /* 0x000fda0003f06270 */
[----:B------:R-:W-:Y:S02]  /*00a0*/  @!P0 LEA R10, R0, R3, 0x9 ;  /* 0x00000003000a8211 */ /* 0x000fe400078e48ff */
[----:B------:R-:W-:Y:S02]  /*00b0*/  @!P0 IADD3 R3, R3, 0x80, RZ ;  /* 0x0000008003038810 */ /* 0x000fe40007ffe0ff */
[----:B------:R-:W-:Y:S02]  /*00c0*/  @!P0 MOV R11, 0x4 ;  /* 0x00000004000b8802 */ /* 0x000fe40000000f00 */
[----:B------:R-:W-:-:S03]  /*00d0*/  ISETP.GE.AND P1, PT, R3, R2, PT ;  /* 0x000000020300720c */ /* 0x000fc60003f26270 */
[----:B------:R-:W-:-:S05]  /*00e0*/  @!P0 IMAD.WIDE.U32 R10, R10, R11, c[0x0][0x180] ;  /* 0x000060000a0a8625 */ /* 0x000fca00078e000b */
[----:B------:R0:W5:Y:S05]  /*00f0*/  @!P0 LDG.E R6, [R10.64] ;  /* 0x000000040a068981 */ /* 0x00016a000c1e1900 */
        /* <DEDUP_REMOVED lines=12> */
[----:B------:R-:W-:Y:S01]  /*01c0*/  @!P2 LEA R14, R0, R3, 0x9 ;  /* 0x00000003000ea211 */ /* 0x000fe200078e48ff */
[----:B------:R-:W-:Y:S01]  /*01d0*/  HFMA2.MMA R3, -RZ, RZ, 0, 0 ;  /* 0x00000000ff037435 */ /* 0x000fe200000001ff */
[----:B------:R-:W-:-:S05]  /*01e0*/  @!P2 MOV R15, 0x4 ;  /* 0x00000004000fa802 */ /* 0x000fca0000000f00 */
[----:B------:R-:W-:-:S05]  /*01f0*/  @!P2 IMAD.WIDE.U32 R14, R14, R15, c[0x0][0x180] ;  /* 0x000060000e0ea625 */ /* 0x000fca00078e000f */
[----:B------:R0:W5:Y:S01]  /*0200*/  @!P2 LDG.E R3, [R14.64] ;  /* 0x000000040e03a981 */ /* 0x000162000c1e1900 */
[----:B------:R-:W-:Y:S01]  /*0210*/  BSSY B0, `(.L_x_5807) ;  /* 0x0000029000007945 */ /* 0x000fe20003800000 */
[----:B------:R-:W-:Y:S01]  /*0220*/  MOV R9, R7 ;  /* 0x0000000700097202 */ /* 0x000fe20000000f00 */
[----:B------:R-:W-:Y:S05]  /*0230*/  @P0 BRA `(.L_x_5808) ;  /* 0x0000026000000947 */ /* 0x000fea0003800000 */
[----:B-----5:R-:W-:-:S05]  /*0240*/  FMUL.FTZ R8, R6, c[0x0][0x168] ;  /* 0x00005a0006087a20 */ /* 0x020fca0000410000 */
[----:B------:R-:W-:-:S13]  /*0250*/  FSETP.GT.FTZ.AND P1, PT, R8, c[0x0][0x16c], PT ;  /* 0x00005b0008007a0b */ /* 0x000fda0003f34000 */
[----:B------:R-:W-:Y:S05]  /*0260*/  @P1 BRA `(.L_x_5808) ;  /* 0x0000023000001947 */ /* 0x000fea0003800000 */
[----:B------:R-:W-:Y:S01]  /*0270*/  FMUL.FTZ R6, R8, 1.4426950216293334961 ;  /* 0x3fb8aa3b08067820 */ /* 0x000fe20000410000 */
[----:B0-----:R-:W-:Y:S01]  /*0280*/  HFMA2.MMA R13, -RZ, RZ, 1.625, 0 ;  /* 0x3e800000ff0d7435 */ /* 0x001fe200000001ff */
        /* <DEDUP_REMOVED lines=31> */
.L_x_5810:
[----:B-1----:R-:W-:Y:S05]  /*0480*/  BSYNC B1 ;  /* 0x0000000000017941 */ /* 0x002fea0003800000 */
.L_x_5809:
[----:B------:R-:W-:Y:S02]  /*0490*/  FMUL.FTZ R6, R15, R8 ;  /* 0x000000080f067220 */ /* 0x000fe40000410000 */
.L_x_5808:
[----:B------:R-:W-:Y:S05]  /*04a0*/  BSYNC B0 ;  /* 0x0000000000007941 */ /* 0x000fea0003800000 */
.L_x_5807:
[----:B0-----:R-:W-:Y:S01]  /*04b0*/  IADD3 R11, R9, 0x80, RZ ;  /* 0x00000080090b7810 */ /* 0x001fe20007ffe0ff */
[----:B------:R-:W-:Y:S03]  /*04c0*/  BSSY B0, `(.L_x_5811) ;  /* 0x0000029000007945 */ /* 0x000fe60003800000 */
[----:B------:R-:W-:-:S13]  /*04d0*/  ISETP.GE.AND P1, PT, R11, R2, PT ;  /* 0x000000020b00720c */ /* 0x000fda0003f26270 */
[----:B------:R-:W-:Y:S05]  /*04e0*/  @P1 BRA `(.L_x_5812) ;  /* 0x0000026000001947 */ /* 0x000fea0003800000 */
[----:B-----5:R-:W-:-:S05]  /*04f0*/  FMUL.FTZ R8, R4, c[0x0][0x168] ;  /* 0x00005a0004087a20 */ /* 0x020fca0000410000 */
        /* <DEDUP_REMOVED lines=35> */
.L_x_5814:
[----:B-1----:R-:W-:Y:S05]  /*0730*/  BSYNC B1 ;  /* 0x0000000000017941 */ /* 0x002fea0003800000 */
.L_x_5813:
[----:B------:R-:W-:Y:S02]  /*0740*/  FMUL.FTZ R4, R15, R8 ;  /* 0x000000080f047220 */ /* 0x000fe40000410000 */
.L_x_5812:
[----:B------:R-:W-:Y:S05]  /*0750*/  BSYNC B0 ;  /* 0x0000000000007941 */ /* 0x000fea0003800000 */
.L_x_5811:
[----:B------:R-:W-:Y:S01]  /*0760*/  IADD3 R11, R9, 0x100, RZ ;  /* 0x00000100090b7810 */ /* 0x000fe20007ffe0ff */
        /* <DEDUP_REMOVED lines=39> */
.L_x_5818:
[----:B-1----:R-:W-:Y:S05]  /*09e0*/  BSYNC B1 ;  /* 0x0000000000017941 */ /* 0x002fea0003800000 */
.L_x_5817:
[----:B------:R-:W-:Y:S02]  /*09f0*/  FMUL.FTZ R5, R13, R10 ;  /* 0x0000000a0d057220 */ /* 0x000fe40000410000 */
.L_x_5816:
[----:B------:R-:W-:Y:S05]  /*0a00*/  BSYNC B0 ;  /* 0x0000000000007941 */ /* 0x000fea0003800000 */
.L_x_5815:
        /* <DEDUP_REMOVED lines=40> */
.L_x_5822:
[----:B-1----:R-:W-:Y:S05]  /*0c90*/  BSYNC B1 ;  /* 0x0000000000017941 */ /* 0x002fea0003800000 */
.L_x_5821:
[----:B------:R-:W-:Y:S02]  /*0ca0*/  FMUL.FTZ R3, R13, R10 ;  /* 0x0000000a0d037220 */ /* 0x000fe40000410000 */
.L_x_5820:
[----:B------:R-:W-:Y:S05]  /*0cb0*/  BSYNC B0 ;  /* 0x0000000000007941 */ /* 0x000fea0003800000 */
.L_x_5819:
[----:B------:R-:W-:Y:S01]  /*0cc0*/  @!P0 LEA R10, R0, R7, 0x9 ;  /* 0x00000007000a8211 */ /* 0x000fe200078e48ff */
[----:B------:R-:W-:Y:S01]  /*0cd0*/  BSSY B0, `(.L_x_5823) ;  /* 0x0000011000007945 */ /* 0x000fe20003800000 */
[----:B------:R-:W-:Y:S02]  /*0ce0*/  @!P0 MOV R11, 0x4 ;  /* 0x00000004000b8802 */ /* 0x000fe40000000f00 */
[----:B------:R-:W-:-:S03]  /*0cf0*/  @!P0 IADD3 R9, R7, 0x80, RZ ;  /* 0x0000008007098810 */ /* 0x000fc60007ffe0ff */
[----:B------:R-:W-:Y:S01]  /*0d00*/  @!P0 IMAD.WIDE.U32 R10, R10, R11, c[0x0][0x178] ;  /* 0x00005e000a0a8625 */ /* 0x000fe200078e000b */
[----:B------:R-:W-:-:S04]  /*0d10*/  ISETP.GE.AND P1, PT, R9, R2, PT ;  /* 0x000000020900720c */ /* 0x000fc80003f26270 */
[----:B-----5:R0:W-:Y:S09]  /*0d20*/  @!P0 STG.E [R10.64], R6 ;  /* 0x000000060a008986 */ /* 0x0201f2000c101904 */
[----:B------:R-:W-:Y:S05]  /*0d30*/  @P1 BRA `(.L_x_5824) ;  /* 0x000000a000001947 */ /* 0x000fea0003800000 */
[----:B0-----:R-:W-:Y:S01]  /*0d40*/  LEA R6, R0, R9, 0x9 ;  /* 0x0000000900067211 */ /* 0x001fe200078e48ff */
[----:B------:R-:W-:Y:S01]  /*0d50*/  HFMA2.MMA R11, -RZ, RZ, 0, 2.384185791015625e-07 ;  /* 0x00000004ff0b7435 */ /* 0x000fe200000001ff */
[----:B------:R-:W-:-:S04]  /*0d60*/  IADD3 R9, R9, 0x80, RZ ;  /* 0x0000008009097810 */ /* 0x000fc80007ffe0ff */
[----:B------:R-:W-:-:S05]  /*0d70*/  ISETP.GE.AND P0, PT, R9, R2, PT ;  /* 0x000000020900720c */ /* 0x000fca0003f06270 */
[----:B------:R-:W-:-:S05]  /*0d80*/  IMAD.WIDE.U32 R6, R6, R11, c[0x0][0x178] ;  /* 0x00005e0006067625 */ /* 0x000fca00078e000b */
[----:B------:R0:W-:Y:S03]  /*0d90*/  STG.E [R6.64], R4 ;  /* 0x0000000406007986 */ /* 0x0001e6000c101904 */
[----:B------:R-:W-:Y:S02]  /*0da0*/  @!P0 LEA R10, R0, R9, 0x9 ;  /* 0x00000009000a8211 */ /* 0x000fe400078e48ff */
[----:B------:R-:W-:-:S03]  /*0db0*/  @!P0 IADD3 R9, R9, 0x80, RZ ;  /* 0x0000008009098810 */ /* 0x000fc60007ffe0ff */
[----:B------:R-:W-:-:S05]  /*0dc0*/  @!P0 IMAD.WIDE.U32 R10, R10, R11, c[0x0][0x178] ;  /* 0x00005e000a0a8625 */ /* 0x000fca00078e000b */
[----:B------:R0:W-:Y:S02]  /*0dd0*/  @!P0 STG.E [R10.64], R5 ;  /* 0x000000050a008986 */ /* 0x0001e4000c101904 */
.L_x_5824:
[----:B------:R-:W-:Y:S05]  /*0de0*/  BSYNC B0 ;  /* 0x0000000000007941 */ /* 0x000fea0003800000 */
.L_x_5823:
[----:B------:R-:W-:-:S13]  /*0df0*/  ISETP.GE.AND P0, PT, R9, R2, PT ;  /* 0x000000020900720c */ /* 0x000fda0003f06270 */
[----:B------:R-:W-:Y:S05]  /*0e00*/  @P0 EXIT ;  /* 0x000000000000094d */ /* 0x000fea0003800000 */
[----:B0-----:R-:W-:Y:S02]  /*0e10*/  LEA R4, R0, R9, 0x9 ;  /* 0x0000000900047211 */ /* 0x001fe400078e48ff */
[----:B------:R-:W-:-:S05]  /*0e20*/  MOV R5, 0x4 ;  /* 0x0000000400057802 */ /* 0x000fca0000000f00 */
[----:B------:R-:W-:-:S05]  /*0e30*/  IMAD.WIDE.U32 R4, R4, R5, c[0x0][0x178] ;  /* 0x00005e0004047625 */ /* 0x000fca00078e0005 */
[----:B------:R-:W-:Y:S01]  /*0e40*/  STG.E [R4.64], R3 ;  /* 0x0000000304007986 */ /* 0x000fe2000c101904 */
[----:B------:R-:W-:Y:S05]  /*0e50*/  EXIT ;  /* 0x000000000000794d */ /* 0x000fea0003800000 */
.L_x_5825:
        /* <DEDUP_REMOVED lines=10> */
.L_x_7137:


//--------------------- .text._ZN2at6native29vectorized_elementwise_kernelILi2EZZZNS0_65_GLOBAL__N__cd49fe81_27_ActivationSoftplusKernel_cu_9e10b42f_309415softplus_kernelERNS_18TensorIteratorBaseERKN3c106ScalarES8_ENKUlvE_clEvENKUlvE0_clEvEUlfE_St5arrayIPcLm2EEEEviT0_T1_ --------------------------
	.section	.text._ZN2at6native29vectorized_elementwise_kernelILi2EZZZNS0_65_GLOBAL__N__cd49fe81_27_ActivationSoftplusKernel_cu_9e10b42f_309415softplus_kernelERNS_18TensorIteratorBaseERKN3c106ScalarES8_ENKUlvE_clEvENKUlvE0_clEvEUlfE_St5arrayIPcLm2EEEEviT0_T1_,"ax",@progbits
	.sectioninfo	@"SHI_REGISTERS=24"
	.align	128
        .global         _ZN2at6native29vectorized_elementwise_kernelILi2EZZZNS0_65_GLOBAL__N__cd49fe81_27_ActivationSoftplusKernel_cu_9e10b42f_309415softplus_kernelERNS_18TensorIteratorBaseERKN3c106ScalarES8_ENKUlvE_clEvENKUlvE0_clEvEUlfE_St5arrayIPcLm2EEEEviT0_T1_
        .type           _ZN2at6native29vectorized_elementwise_kernelILi2EZZZNS0_65_GLOBAL__N__cd49fe81_27_ActivationSoftplusKernel_cu_9e10b42f_309415softplus_kernelERNS_18TensorIteratorBaseERKN3c106ScalarES8_ENKUlvE_clEvENKUlvE0_clEvEUlfE_St5arrayIPcLm2EEEEviT0_T1_,@function
        .size           _ZN2at6native29vectorized_elementwise_kernelILi2EZZZNS0_65_GLOBAL__N__cd49fe81_27_ActivationSoftplusKernel_cu_9e10b42f_309415softplus_kernelERNS_18TensorIteratorBaseERKN3c106ScalarES8_ENKUlvE_clEvENKUlvE0_clEvEUlfE_St5arrayIPcLm2EEEEviT0_T1_,(.L_x_7138 - _ZN2at6native29vectorized_elementwise_kernelILi2EZZZNS0_65_GLOBAL__N__cd49fe81_27_ActivationSoftplusKernel_cu_9e10b42f_309415softplus_kernelERNS_18TensorIteratorBaseERKN3c106ScalarES8_ENKUlvE_clEvENKUlvE0_clEvEUlfE_St5arrayIPcLm2EEEEviT0_T1_)
        .other          _ZN2at6native29vectorized_elementwise_kernelILi2EZZZNS0_65_GLOBAL__N__cd49fe81_27_ActivationSoftplusKernel_cu_9e10b42f_309415softplus_kernelERNS_18TensorIteratorBaseERKN3c106ScalarES8_ENKUlvE_clEvENKUlvE0_clEvEUlfE_St5arrayIPcLm2EEEEviT0_T1_,@"STO_CUDA_ENTRY STV_DEFAULT"
_ZN2at6native29vectorized_elementwise_kernelILi2EZZZNS0_65_GLOBAL__N__cd49fe81_27_ActivationSoftplusKernel_cu_9e10b42f_309415softplus_kernelERNS_18TensorIteratorBaseERKN3c106ScalarES8_ENKUlvE_clEvENKUlvE0_clEvEUlfE_St5arrayIPcLm2EEEEviT0_T1_:
.text._ZN2at6native29vectorized_elementwise_kernelILi2EZZZNS0_65_GLOBAL__N__cd49fe81_27_ActivationSoftplusKernel_cu_9e10b42f_309415softplus_kernelERNS_18TensorIteratorBaseERKN3c106ScalarES8_ENKUlvE_clEvENKUlvE0_clEvEUlfE_St5arrayIPcLm2EEEEviT0_T1_:
        /* <DEDUP_REMOVED lines=12> */
[----:B------:R0:W5:Y:S04]  /*00c0*/  LDG.E.64 R6, [R12.64+0x400] ;  /* 0x000400040c067981 */ /* 0x000168000c1e1b00 */
[----:B------:R0:W5:Y:S04]  /*00d0*/  LDG.E.64 R4, [R12.64+0x800] ;  /* 0x000800040c047981 */ /* 0x000168000c1e1b00 */
[----:B------:R0:W5:Y:S01]  /*00e0*/  LDG.E.64 R2, [R12.64+0xc00] ;  /* 0x000c00040c027981 */ /* 0x000162000c1e1b00 */
[----:B------:R-:W-:Y:S01]  /*00f0*/  BSSY B0, `(.L_x_5827) ;  /* 0x0000027000007945 */ /* 0x000fe20003800000 */
[----:B--2---:R-:W-:-:S05]  /*0100*/  FMUL.FTZ R14, R8, c[0x0][0x168] ;  /* 0x00005a00080e7a20 */ /* 0x004fca0000410000 */
        /* <DEDUP_REMOVED lines=35> */
.L_x_5830:
[----:B-1----:R-:W-:Y:S05]  /*0340*/  BSYNC B1 ;  /* 0x0000000000017941 */ /* 0x002fea0003800000 */
.L_x_5829:
[----:B------:R-:W-:Y:S02]  /*0350*/  FMUL.FTZ R8, R17, R12 ;  /* 0x0000000c11087220 */ /* 0x000fe40000410000 */
.L_x_5828:
[----:B0-----:R-:W-:Y:S05]  /*0360*/  BSYNC B0 ;  /* 0x0000000000007941 */ /* 0x001fea0003800000 */
.L_x_5827:
[----:B------:R-:W-:Y:S01]  /*0370*/  FMUL.FTZ R12, R9, c[0x0][0x168] ;  /* 0x00005a00090c7a20 */ /* 0x000fe20000410000 */
[----:B------:R-:W-:Y:S04]  /*0380*/  BSSY B0, `(.L_x_5831) ;  /* 0x0000026000007945 */ /* 0x000fe80003800000 */
        /* <DEDUP_REMOVED lines=35> */
.L_x_5834:
[----:B-1----:R-:W-:Y:S05]  /*05c0*/  BSYNC B1 ;  /* 0x0000000000017941 */ /* 0x002fea0003800000 */
.L_x_5833:
[----:B------:R-:W-:Y:S02]  /*05d0*/  FMUL.FTZ R9, R16, R13 ;  /* 0x0000000d10097220 */ /* 0x000fe40000410000 */
.L_x_5832:
[----:B------:R-:W-:Y:S05]  /*05e0*/  BSYNC B0 ;  /* 0x0000000000007941 */ /* 0x000fea0003800000 */
.L_x_5831:
[----:B-----5:R-:W-:Y:S01]  /*05f0*/  FMUL.FTZ R12, R6, c[0x0][0x168] ;  /* 0x00005a00060c7a20 */ /* 0x020fe20000410000 */
        /* <DEDUP_REMOVED lines=36> */
.L_x_5838:
[----:B-1----:R-:W-:Y:S05]  /*0840*/  BSYNC B1 ;  /* 0x0000000000017941 */ /* 0x002fea0003800000 */
.L_x_5837:
[----:B------:R-:W-:Y:S02]  /*0850*/  FMUL.FTZ R6, R17, R12 ;  /* 0x0000000c11067220 */ /* 0x000fe40000410000 */
.L_x_5836:
[----:B------:R-:W-:Y:S05]  /*0860*/  BSYNC B0 ;  /* 0x0000000000007941 */ /* 0x000fea0003800000 */
.L_x_5835:
        /* <DEDUP_REMOVED lines=37> */
.L_x_5842:
[----:B-1----:R-:W-:Y:S05]  /*0ac0*/  BSYNC B1 ;  /* 0x0000000000017941 */ /* 0x002fea0003800000 */
.L_x_5841:
[----:B------:R-:W-:Y:S02]  /*0ad0*/  FMUL.FTZ R7, R16, R13 ;  /* 0x0000000d10077220 */ /* 0x000fe40000410000 */
.L_x_5840:
[----:B------:R-:W-:Y:S05]  /*0ae0*/  BSYNC B0 ;  /* 0x0000000000007941 */ /* 0x000fea0003800000 */
.L_x_5839:
        /* <DEDUP_REMOVED lines=37> */
.L_x_5846:
[----:B-1----:R-:W-:Y:S05]  /*0d40*/  BSYNC B1 ;  /* 0x0000000000017941 */ /* 0x002fea0003800000 */
.L_x_5845:
[----:B------:R-:W-:Y:S02]  /*0d50*/  FMUL.FTZ R4, R17, R12 ;  /* 0x0000000c11047220 */ /* 0x000fe40000410000 */
.L_x_5844:
[----:B------:R-:W-:Y:S05]  /*0d60*/  BSYNC B0 ;  /* 0x0000000000007941 */ /* 0x000fea0003800000 */
.L_x_5843:
        /* <DEDUP_REMOVED lines=37> */
.L_x_5850:
[----:B-1----:R-:W-:Y:S05]  /*0fc0*/  BSYNC B1 ;  /* 0x0000000000017941 */ /* 0x002fea0003800000 */
.L_x_5849:
[----:B------:R-:W-:Y:S02]  /*0fd0*/  FMUL.FTZ R5, R16, R13 ;  /* 0x0000000d10057220 */ /* 0x000fe40000410000 */
.L_x_5848:
[----:B------:R-:W-:Y:S05]  /*0fe0*/  BSYNC B0 ;  /* 0x0000000000007941 */ /* 0x000fea0003800000 */
.L_x_5847:
        /* <DEDUP_REMOVED lines=37> */
.L_x_5854:
[----:B-1----:R-:W-:Y:S05]  /*1240*/  BSYNC B1 ;  /* 0x0000000000017941 */ /* 0x002fea0003800000 */
.L_x_5853:
[----:B------:R-:W-:Y:S02]  /*1250*/  FMUL.FTZ R2, R17, R12 ;  /* 0x0000000c11027220 */ /* 0x000fe40000410000 */
.L_x_5852:
[----:B------:R-:W-:Y:S05]  /*1260*/  BSYNC B0 ;  /* 0x0000000000007941 */ /* 0x000fea0003800000 */
.L_x_5851:
        /* <DEDUP_REMOVED lines=37> */
.L_x_5858:
[----:B-1----:R-:W-:Y:S05]  /*14c0*/  BSYNC B1 ;  /* 0x0000000000017941 */ /* 0x002fea0003800000 */
.L_x_5857:
[----:B------:R-:W-:Y:S02]  /*14d0*/  FMUL.FTZ R3, R16, R13 ;  /* 0x0000000d10037220 */ /* 0x000fe40000410000 */
.L_x_5856:
[----:B------:R-:W-:Y:S05]  /*14e0*/  BSYNC B0 ;  /* 0x0000000000007941 */ /* 0x000fea0003800000 */
.L_x_5855:
[----:B------:R-:W-:-:S06]  /*14f0*/  IMAD.WIDE.U32 R12, R0, R11, c[0x0][0x178] ;  /* 0x00005e00000c7625 */ /* 0x000fcc00078e000b */
[----:B------:R-:W-:-:S05]  /*1500*/  IMAD.WIDE R12, R10, 0x8, R12 ;  /* 0x000000080a0c7825 */ /* 0x000fca00078e020c */
[----:B------:R-:W-:Y:S04]  /*1510*/  STG.E.64 [R12.64], R8 ;  /* 0x000000080c007986 */ /* 0x000fe8000c101b04 */
[----:B------:R-:W-:Y:S04]  /*1520*/  STG.E.64 [R12.64+0x400], R6 ;  /* 0x000400060c007986 */ /* 0x000fe8000c101b04 */
[----:B------:R-:W-:Y:S04]  /*1530*/  STG.E.64 [R12.64+0x800], R4 ;  /* 0x000800040c007986 */ /* 0x000fe8000c101b04 */
[----:B------:R-:W-:Y:S01]  /*1540*/  STG.E.64 [R12.64+0xc00], R2 ;  /* 0x000c00020c007986 */ /* 0x000fe2000c101b04 */
[----:B------:R-:W-:Y:S05]  /*1550*/  EXIT ;  /* 0x000000000000794d */ /* 0x000fea0003800000 */
.L_x_5826:
[----:B------:R-:W0:Y:S01]  /*1560*/  S2R R11, SR_TID.X ;  /* 0x00000000000b7919 */ /* 0x000e220000002100 */
[----:B------:R-:W-:Y:S01]  /*1570*/  BSSY B0, `(.L_x_5859) ;  /* 0x0000015000007945 */ /* 0x000fe20003800000 */
[----:B------:R-:W-:Y:S01]  /*1580*/  CS2R R12, SRZ ;  /* 0x00000000000c7805 */ /* 0x000fe2000001ff00 */
[----:B0-----:R-:W-:-:S02]  /*1590*/  ISETP.GE.AND P0, PT, R11, R10, PT ;  /* 0x0000000a0b00720c */ /* 0x001fc40003f06270 */
[----:B------:R-:W-:-:S11]  /*15a0*/  MOV R3, R11 ;  /* 0x0000000b00037202 */ /* 0x000fd60000000f00 */
[----:B------:R-:W-:Y:S02]  /*15b0*/  @!P0 IADD3 R2, R0, R3, RZ ;  /* 0x0000000300028210 */ /* 0x000fe40007ffe0ff */
[----:B------:R-:W-:-:S04]  /*15c0*/  @!P0 IADD3 R3, R3, 0x80, RZ ;  /* 0x0000008003038810 */ /* 0x000fc80007ffe0ff */
[----:B------:R-:W-:-:S13]  /*15d0*/  ISETP.GE.AND P1, PT, R3, R10, PT ;  /* 0x0000000a0300720c */ /* 0x000fda0003f26270 */
[----:B------:R-:W-:Y:S02]  /*15e0*/  @!P1 IADD3 R4, R0, R3, RZ ;  /* 0x0000000300049210 */ /* 0x000fe40007ffe0ff */
[----:B------:R-:W-:-:S04]  /*15f0*/  @!P1 IADD3 R3, R3, 0x80, RZ ;  /* 0x0000008003039810 */ /* 0x000fc80007ffe0ff */
[----:B------:R-:W-:-:S13]  /*1600*/  ISETP.GE.AND P2, PT, R3, R10, PT ;  /* 0x0000000a0300720c */ /* 0x000fda0003f46270 */
[----:B------:R-:W-:Y:S05]  /*1610*/  @P2 BRA `(.L_x_5860) ;  /* 0x000000a000002947 */ /* 0x000fea0003800000 */
[----:B------:R-:W-:Y:S01]  /*1620*/  IADD3 R6, R0, R3, RZ ;  /* 0x0000000300067210 */ /* 0x000fe20007ffe0ff */
[----:B------:R-:W-:Y:S01]  /*1630*/  HFMA2.MMA R9, -RZ, RZ, 0, 2.384185791015625e-07 ;  /* 0x00000004ff097435 */ /* 0x000fe200000001ff */
[----:B------:R-:W-:-:S04]  /*1640*/  IADD3 R3, R3, 0x80, RZ ;  /* 0x0000008003037810 */ /* 0x000fc80007ffe0ff */
[----:B------:R-:W-:-:S05]  /*1650*/  ISETP.GE.AND P2, PT, R3, R10, PT ;  /* 0x0000000a0300720c */ /* 0x000fca0003f46270 */
[----:B------:R-:W-:-:S05]  /*1660*/  IMAD.WIDE.U32 R6, R6, R9, c[0x0][0x180] ;  /* 0x0000600006067625 */ /* 0x000fca00078e0009 */
[----:B------:R0:W5:Y:S03]  /*1670*/  LDG.E R13, [R6.64] ;  /* 0x00000004060d7981 */ /* 0x000166000c1e1900 */
[----:B------:R-:W-:-:S05]  /*1680*/  @!P2 IADD3 R8, R0, R3, RZ ;  /* 0x000000030008a210 */ /* 0x000fca0007ffe0ff */
[----:B------:R-:W-:-:S05]  /*1690*/  @!P2 IMAD.WIDE.U32 R8, R8, R9, c[0x0][0x180] ;  /* 0x000060000808a625 */ /* 0x000fca00078e0009 */
[----:B------:R0:W5:Y:S01]  /*16a0*/  @!P2 LDG.E R12, [R8.64] ;  /* 0x00000004080ca981 */ /* 0x000162000c1e1900 */
[----:B------:R-:W-:-:S03]  /*16b0*/  @!P2 IADD3 R3, R3, 0x80, RZ ;  /* 0x000000800303a810 */ /* 0x000fc60007ffe0ff */
.L_x_5860:
[----:B------:R-:W-:Y:S05]  /*16c0*/  BSYNC B0 ;  /* 0x0000000000007941 */ /* 0x000fea0003800000 */
.L_x_5859:
[----:B------:R-:W-:Y:S01]  /*16d0*/  ISETP.GE.AND P2, PT, R3, R10, PT ;  /* 0x0000000a0300720c */ /* 0x000fe20003f46270 */
[----:B------:R-:W-:Y:S01]  /*16e0*/  BSSY B0, `(.L_x_5861) ;  /* 0x000000d000007945 */ /* 0x000fe20003800000 */
[----:B------:R-:W-:-:S11]  /*16f0*/  CS2R R14, SRZ ;  /* 0x00000000000e7805 */ /* 0x000fd6000001ff00 */
[----:B------:R-:W-:Y:S05]  /*1700*/  @P2 BRA `(.L_x_5862) ;  /* 0x000000a000002947 */ /* 0x000fea0003800000 */
[----:B0-----:R-:W-:Y:S02]  /*1710*/  IADD3 R6, R0, R3, RZ ;  /* 0x0000000300067210 */ /* 0x001fe40007ffe0ff */
[----:B------:R-:W-:Y:S02]  /*1720*/  IADD3 R3, R3, 0x80, RZ ;  /* 0x0000008003037810 */ /* 0x000fe40007ffe0ff */
[----:B------:R-:W-:Y:S02]  /*1730*/  MOV R9, 0x4 ;  /* 0x0000000400097802 */ /* 0x000fe40000000f00 */
[----:B------:R-:W-:-:S03]  /*1740*/  ISETP.GE.AND P2, PT, R3, R10, PT ;  /* 0x0000000a0300720c */ /* 0x000fc60003f46270 */
[----:B------:R-:W-:-:S05]  /*1750*/  IMAD.WIDE.U32 R6, R6, R9, c[0x0][0x180] ;  /* 0x0000600006067625 */ /* 0x000fca00078e0009 */
[----:B------:R0:W5:Y:S05]  /*1760*/  LDG.E R15, [R6.64] ;  /* 0x00000004060f7981 */ /* 0x00016a000c1e1900 */
[----:B------:R-:W-:-:S05]  /*1770*/  @!P2 IADD3 R8, R0, R3, RZ ;  /* 0x000000030008a210 */ /* 0x000fca0007ffe0ff */
[----:B------:R-:W-:-:S05]  /*1780*/  @!P2 IMAD.WIDE.U32 R8, R8, R9, c[0x0][0x180] ;  /* 0x000060000808a625 */ /* 0x000fca00078e0009 */
[----:B------:R0:W5:Y:S01]  /*1790*/  @!P2 LDG.E R14, [R8.64] ;  /* 0x00000004080ea981 */ /* 0x000162000c1e1900 */
[----:B------:R-:W-:-:S03]  /*17a0*/  @!P2 IADD3 R3, R3, 0x80, RZ ;  /* 0x000000800303a810 */ /* 0x000fc60007ffe0ff */
.L_x_5862:
[----:B------:R-:W-:Y:S05]  /*17b0*/  BSYNC B0 ;  /* 0x0000000000007941 */ /* 0x000fea0003800000 */
.L_x_5861:
[----:B------:R-:W-:Y:S01]  /*17c0*/  ISETP.GE.AND P3, PT, R3, R10, PT ;  /* 0x0000000a0300720c */ /* 0x000fe20003f66270 */
[----:B------:R-:W-:Y:S01]  /*17d0*/  CS2R R16, SRZ ;  /* 0x0000000000107805 */ /* 0x000fe2000001ff00 */
[----:B------:R-:W-:Y:S01]  /*17e0*/  @!P0 MOV R5, 0x4 ;  /* 0x0000000400058802 */ /* 0x000fe20000000f00 */
[----:B------:R-:W-:Y:S01]  /*17f0*/  CS2R R18, SRZ ;  /* 0x0000000000127805 */ /* 0x000fe2000001ff00 */
[----:B0-----:R-:W-:-:S09]  /*1800*/  @!P1 MOV R7, 0x4 ;  /* 0x0000000400079802 */ /* 0x001fd20000000f00 */
[----:B------:R-:W-:Y:S02]  /*1810*/  @!P3 IADD3 R6, R0, R3, RZ ;  /* 0x000000030006b210 */ /* 0x000fe40007ffe0ff */
[----:B------:R-:W-:Y:S02]  /*1820*/  @!P3 IADD3 R3, R3, 0x80, RZ ;  /* 0x000000800303b810 */ /* 0x000fe40007ffe0ff */
[----:B------:R-:W-:Y:S02]  /*1830*/  @!P3 MOV R9, 0x4 ;  /* 0x000000040009b802 */ /* 0x000fe40000000f00 */
[----:B------:R-:W-:-:S13]  /*1840*/  ISETP.GE.AND P2, PT, R3, R10, PT ;  /* 0x0000000a0300720c */ /* 0x000fda0003f46270 */
[----:B------:R-:W-:Y:S01]  /*1850*/  @!P2 IADD3 R8, R0, R3, RZ ;  /* 0x000000030008a210 */ /* 0x000fe20007ffe0ff */
[----:B------:R-:W-:Y:S01]  /*1860*/  @!P0 IMAD.WIDE.U32 R2, R2, R5, c[0x0][0x180] ;  /* 0x0000600002028625 */ /* 0x000fe200078e0005 */
[----:B------:R-:W-:-:S03]  /*1870*/  @!P2 MOV R21, 0x4 ;  /* 0x000000040015a802 */ /* 0x000fc60000000f00 */
[----:B------:R-:W-:Y:S01]  /*1880*/  @!P1 IMAD.WIDE.U32 R4, R4, R7, c[0x0][0x180] ;  /* 0x0000600004049625 */ /* 0x000fe200078e0007 */
[----:B------:R0:W5:Y:S03]  /*1890*/  @!P0 LDG.E R16, [R2.64] ;  /* 0x0000000402108981 */ /* 0x000166000c1e1900 */
[----:B------:R-:W-:Y:S01]  /*18a0*/  @!P3 IMAD.WIDE.U32 R6, R6, R9, c[0x0][0x180] ;  /* 0x000060000606b625 */ /* 0x000fe200078e0009 */
[----:B------:R0:W5:Y:S03]  /*18b0*/  @!P1 LDG.E R17, [R4.64] ;  /* 0x0000000404119981 */ /* 0x000166000c1e1900 */
[----:B------:R-:W-:Y:S01]  /*18c0*/  @!P2 IMAD.WIDE.U32 R8, R8, R21, c[0x0][0x180] ;  /* 0x000060000808a625 */ /* 0x000fe200078e0015 */
[----:B------:R0:W5:Y:S04]  /*18d0*/  @!P3 LDG.E R18, [R6.64] ;  /* 0x000000040612b981 */ /* 0x000168000c1e1900 */
[----:B------:R0:W5:Y:S01]  /*18e0*/  @!P2 LDG.E R19, [R8.64] ;  /* 0x000000040813a981 */ /* 0x000162000c1e1900 */
[----:B------:R-:W-:Y:S01]  /*18f0*/  BSSY B0, `(.L_x_5863) ;  /* 0x0000028000007945 */ /* 0x000fe20003800000 */
[----:B------:R-:W-:Y:S05]  /*1900*/  @P0 BRA `(.L_x_5864) ;  /* 0x0000026000000947 */ /* 0x000fea0003800000 */
[----:B0----5:R-:W-:-:S05]  /*1910*/  FMUL.FTZ R2, R16, c[0x0][0x168] ;  /* 0x00005a0010027a20 */ /* 0x021fca0000410000 */
        /* <DEDUP_REMOVED lines=35> */
.L_x_5866:
[----:B-1----:R-:W-:Y:S05]  /*1b50*/  BSYNC B1 ;  /* 0x0000000000017941 */ /* 0x002fea0003800000 */
.L_x_5865:
[----:B------:R-:W-:Y:S02]  /*1b60*/  FMUL.FTZ R16, R7, R4 ;  /* 0x0000000407107220 */ /* 0x000fe40000410000 */
.L_x_5864:
[----:B------:R-:W-:Y:S05]  /*1b70*/  BSYNC B0 ;  /* 0x0000000000007941 */ /* 0x000fea0003800000 */
.L_x_5863:
        /* <DEDUP_REMOVED lines=10> */
[----:B------:R-:W-:Y:S01]  /*1c20*/  MUFU.RCP R17, c[0x0][0x168] ;  /* 0x00005a0000117b08 */ /* 0x000fe20000001000 */
[----:B------:R-:W-:Y:S07]  /*1c30*/  BSSY B1, `(.L_x_5869) ;  /* 0x000001d000017945 */ /* 0x000fee0003800000 */
        /* <DEDUP_REMOVED lines=28> */
.L_x_5870:
[----:B------:R-:W-:Y:S05]  /*1e00*/  BSYNC B1 ;  /* 0x0000000000017941 */ /* 0x000fea0003800000 */
.L_x_5869:
[----:B------:R-:W-:Y:S02]  /*1e10*/  FMUL.FTZ R17, R17, R4 ;  /* 0x0000000411117220 */ /* 0x000fe40000410000 */
.L_x_5868:
[----:B------:R-:W-:Y:S05]  /*1e20*/  BSYNC B0 ;  /* 0x0000000000007941 */ /* 0x000fea0003800000 */
.L_x_5867:
        /* <DEDUP_REMOVED lines=40> */
.L_x_5874:
[----:B------:R-:W-:Y:S05]  /*20b0*/  BSYNC B1 ;  /* 0x0000000000017941 */ /* 0x000fea0003800000 */
.L_x_5873:
[----:B------:R-:W-:Y:S02]  /*20c0*/  FMUL.FTZ R13, R13, R4 ;  /* 0x000000040d0d7220 */ /* 0x000fe40000410000 */
.L_x_5872:
[----:B------:R-:W-:Y:S05]  /*20d0*/  BSYNC B0 ;  /* 0x0000000000007941 */ /* 0x000fea0003800000 */
.L_x_5871:
        /* <DEDUP_REMOVED lines=40> */
.L_x_5878:
[----:B-1----:R-:W-:Y:S05]  /*2360*/  BSYNC B1 ;  /* 0x0000000000017941 */ /* 0x002fea0003800000 */
.L_x_5877:
[----:B------:R-:W-:Y:S02]  /*2370*/  FMUL.FTZ R12, R7, R4 ;  /* 0x00000004070c7220 */ /* 0x000fe40000410000 */
.L_x_5876:
[----:B------:R-:W-:Y:S05]  /*2380*/  BSYNC B0 ;  /* 0x0000000000007941 */ /* 0x000fea0003800000 */
.L_x_5875:
        /* <DEDUP_REMOVED lines=40> */
.L_x_5882:
[----:B------:R-:W-:Y:S05]  /*2610*/  BSYNC B1 ;  /* 0x0000000000017941 */ /* 0x000fea0003800000 */
.L_x_5881:
[----:B------:R-:W-:Y:S02]  /*2620*/  FMUL.FTZ R15, R15, R4 ;  /* 0x000000040f0f7220 */ /* 0x000fe40000410000 */
.L_x_5880:
[----:B------:R-:W-:Y:S05]  /*2630*/  BSYNC B0 ;  /* 0x0000000000007941 */ /* 0x000fea0003800000 */
.L_x_5879:
        /* <DEDUP_REMOVED lines=40> */
.L_x_5886:
[----:B-1----:R-:W-:Y:S05]  /*28c0*/  BSYNC B1 ;  /* 0x0000000000017941 */ /* 0x002fea0003800000 */
.L_x_5885:
[----:B------:R-:W-:Y:S02]  /*28d0*/  FMUL.FTZ R14, R7, R4 ;  /* 0x00000004070e7220 */ /* 0x000fe40000410000 */
.L_x_5884:
[----:B------:R-:W-:Y:S05]  /*28e0*/  BSYNC B0 ;  /* 0x0000000000007941 */ /* 0x000fea0003800000 */
.L_x_5883:
        /* <DEDUP_REMOVED lines=40> */
.L_x_5890:
[----:B-1----:R-:W-:Y:S05]  /*2b70*/  BSYNC B1 ;  /* 0x0000000000017941 */ /* 0x002fea0003800000 */
.L_x_5889:
[----:B------:R-:W-:Y:S02]  /*2b80*/  FMUL.FTZ R18, R7, R4 ;  /* 0x0000000407127220 */ /* 0x000fe40000410000 */
.L_x_5888:
[----:B------:R-:W-:Y:S05]  /*2b90*/  BSYNC B0 ;  /* 0x0000000000007941 */ /* 0x000fea0003800000 */
.L_x_5887:
        /* <DEDUP_REMOVED lines=40> */
.L_x_5894:
[----:B------:R-:W-:Y:S05]  /*2e20*/  BSYNC B1 ;  /* 0x0000000000017941 */ /* 0x000fea0003800000 */
.L_x_5893:
[----:B------:R-:W-:Y:S02]  /*2e30*/  FMUL.FTZ R19, R19, R4 ;  /* 0x0000000413137220 */ /* 0x000fe40000410000 */
.L_x_5892:
[----:B------:R-:W-:Y:S05]  /*2e40*/  BSYNC B0 ;  /* 0x0000000000007941 */ /* 0x000fea0003800000 */
.L_x_5891:
[----:B------:R-:W-:Y:S01]  /*2e50*/  @!P0 IADD3 R2, R0, R11, RZ ;  /* 0x0000000b00028210 */ /* 0x000fe20007ffe0ff */
[----:B------:R-:W-:Y:S01]  /*2e60*/  BSSY B0, `(.L_x_5895) ;  /* 0x0000031000007945 */ /* 0x000fe20003800000 */
[----:B------:R-:W-:Y:S01]  /*2e70*/  @!P0 MOV R3, 0x4 ;  /* 0x0000000400038802 */ /* 0x000fe20000000f00 */
[----:B------:R-:W-:Y:S01]  /*2e80*/  BSSY B1, `(.L_x_5896) ;  /* 0x0000028000017945 */ /* 0x000fe20003800000 */
[----:B------:R-:W-:-:S03]  /*2e90*/  @!P0 IADD3 R11, R11, 0x80, RZ ;  /* 0x000000800b0b8810 */ /* 0x000fc60007ffe0ff */
[----:B------:R-:W-:-:S05]  /*2ea0*/  @!P0 IMAD.WIDE.U32 R2, R2, R3, c[0x0][0x178] ;  /* 0x00005e0002028625 */ /* 0x000fca00078e0003 */
[----:B-----5:R0:W-:Y:S01]  /*2eb0*/  @!P0 STG.E [R2.64], R16 ;  /* 0x0000001002008986 */ /* 0x0201e2000c101904 */
        /* <DEDUP_REMOVED lines=14> */
.L_x_5897:
[----:B0-----:R-:W-:-:S13]  /*2fa0*/  ISETP.GE.AND P0, PT, R11, R10, PT ;  /* 0x0000000a0b00720c */ /* 0x001fda0003f06270 */
[----:B------:R-:W-:Y:S05]  /*2fb0*/  @P0 BRA `(.L_x_5899) ;  /* 0x000000c000000947 */ /* 0x000fea0003800000 */
[----:B------:R-:W-:Y:S02]  /*2fc0*/  IADD3 R2, R0, R11, RZ ;  /* 0x0000000b00027210 */ /* 0x000fe40007ffe0ff */
[----:B------:R-:W-:Y:S02]  /*2fd0*/  MOV R3, 0x4 ;  /* 0x0000000400037802 */ /* 0x000fe40000000f00 */
[----:B------:R-:W-:-:S03]  /*2fe0*/  IADD3 R11, R11, 0x80, RZ ;  /* 0x000000800b0b7810 */ /* 0x000fc60007ffe0ff */
[----:B------:R-:W-:-:S05]  /*2ff0*/  IMAD.WIDE.U32 R2, R2, R3, c[0x0][0x178] ;  /* 0x00005e0002027625 */ /* 0x000fca00078e0003 */
[----:B------:R0:W-:Y:S02]  /*3000*/  STG.E [R2.64], R12 ;  /* 0x0000000c02007986 */ /* 0x0001e4000c101904 */
.L_x_5898:
[----:B------:R-:W-:-:S13]  /*3010*/  ISETP.GE.AND P0, PT, R11, R10, PT ;  /* 0x0000000a0b00720c */ /* 0x000fda0003f06270 */
[----:B------:R-:W-:Y:S05]  /*3020*/  @P0 BRA `(.L_x_5900) ;  /* 0x000000d000000947 */ /* 0x000fea0003800000 */
[----:B0-----:R-:W-:Y:S01]  /*3030*/  HFMA2.MMA R3, -RZ, RZ, 0, 2.384185791015625e-07 ;  /* 0x00000004ff037435 */ /* 0x001fe200000001ff */
[----:B------:R-:W-:Y:S02]  /*3040*/  IADD3 R2, R0, R11, RZ ;  /* 0x0000000b00027210 */ /* 0x000fe40007ffe0ff */
[----:B------:R-:W-:-:S07]  /*3050*/  IADD3 R11, R11, 0x80, RZ ;  /* 0x000000800b0b7810 */ /* 0x000fce0007ffe0ff */
[----:B------:R-:W-:-:S05]  /*3060*/  IMAD.WIDE.U32 R2, R2, R3, c[0x0][0x178] ;  /* 0x00005e0002027625 */ /* 0x000fca00078e0003 */
[----:B------:R0:W-:Y:S02]  /*3070*/  STG.E [R2.64], R15 ;  /* 0x0000000f02007986 */ /* 0x0001e4000c101904 */
.L_x_5899:
        /* <DEDUP_REMOVED lines=8> */
.L_x_5900:
[----:B------:R-:W-:Y:S05]  /*3100*/  BSYNC B1 ;  /* 0x0000000000017941 */ /* 0x000fea0003800000 */
.L_x_5896:
[----:B------:R-:W-:-:S13]  /*3110*/  ISETP.GE.AND P0, PT, R11, R10, PT ;  /* 0x0000000a0b00720c */ /* 0x000fda0003f06270 */
[----:B0-----:R-:W-:Y:S02]  /*3120*/  @!P0 IADD3 R2, R0, R11, RZ ;  /* 0x0000000b00028210 */ /* 0x001fe40007ffe0ff */
[----:B------:R-:W-:Y:S02]  /*3130*/  @!P0 MOV R3, 0x4 ;  /* 0x0000000400038802 */ /* 0x000fe40000000f00 */
[----:B------:R-:W-:-:S03]  /*3140*/  @!P0 IADD3 R11, R11, 0x80, RZ ;  /* 0x000000800b0b8810 */ /* 0x000fc60007ffe0ff */
[----:B------:R-:W-:-:S05]  /*3150*/  @!P0 IMAD.WIDE.U32 R2, R2, R3, c[0x0][0x178] ;  /* 0x00005e0002028625 */ /* 0x000fca00078e0003 */
[----:B------:R0:W-:Y:S02]  /*3160*/  @!P0 STG.E [R2.64], R18 ;  /* 0x0000001202008986 */ /* 0x0001e4000c101904 */
.L_x_5901:
[----:B------:R-:W-:Y:S05]  /*3170*/  BSYNC B0 ;  /* 0x0000000000007941 */ /* 0x000fea0003800000 */
.L_x_5895:
        /* <DEDUP_REMOVED lines=8> */
.L_x_5902:
        /* <DEDUP_REMOVED lines=16> */
.L_x_7138:


//--------------------- .text._ZN2at6native29vectorized_elementwise_kernelILi4EZZZNS0_65_GLOBAL__N__cd49fe81_27_ActivationSoftplusKernel_cu_9e10b42f_309415softplus_kernelERNS_18TensorIteratorBaseERKN3c106ScalarES8_ENKUlvE_clEvENKUlvE0_clEvEUlfE_St5arrayIPcLm2EEEEviT0_T1_ --------------------------
	.section	.text._ZN2at6native29vectorized_elementwise_kernelILi4EZZZNS0_65_GLOBAL__N__cd49fe81_27_ActivationSoftplusKernel_cu_9e10b42f_309415softplus_kernelERNS_18TensorIteratorBaseERKN3c106ScalarES8_ENKUlvE_clEvENKUlvE0_clEvEUlfE_St5arrayIPcLm2EEEEviT0_T1_,"ax",@progbits
	.sectioninfo	@"SHI_REGISTERS=24"
	.align	128
        .global         _ZN2at6native29vectorized_elementwise_kernelILi4EZZZNS0_65_GLOBAL__N__cd49fe81_27_ActivationSoftplusKernel_cu_9e10b42f_309415softplus_kernelERNS_18TensorIteratorBaseERKN3c106ScalarES8_ENKUlvE_clEvENKUlvE0_clEvEUlfE_St5arrayIPcLm2EEEEviT0_T1_
        .type           _ZN2at6native29vectorized_elementwise_kernelILi4EZZZNS0_65_GLOBAL__N__cd49fe81_27_ActivationSoftplusKernel_cu_9e10b42f_309415softplus_kernelERNS_18TensorIteratorBaseERKN3c106ScalarES8_ENKUlvE_clEvENKUlvE0_clEvEUlfE_St5arrayIPcLm2EEEEviT0_T1_,@function
        .size           _ZN2at6native29vectorized_elementwise_kernelILi4EZZZNS0_65_GLOBAL__N__cd49fe81_27_ActivationSoftplusKernel_cu_9e10b42f_309415softplus_kernelERNS_18TensorIteratorBaseERKN3c106ScalarES8_ENKUlvE_clEvENKUlvE0_clEvEUlfE_St5arrayIPcLm2EEEEviT0_T1_,(.L_x_7139 - _ZN2at6native29vectorized_elementwise_kernelILi4EZZZNS0_65_GLOBAL__N__cd49fe81_27_ActivationSoftplusKernel_cu_9e10b42f_309415softplus_kernelERNS_18TensorIteratorBaseERKN3c106ScalarES8_ENKUlvE_clEvENKUlvE0_clEvEUlfE_St5arrayIPcLm2EEEEviT0_T1_)
        .other          _ZN2at6native29vectorized_elementwise_kernelILi4EZZZNS0_65_GLOBAL__N__cd49fe81_27_ActivationSoftplusKernel_cu_9e10b42f_309415softplus_kernelERNS_18TensorIteratorBaseERKN3c106ScalarES8_ENKUlvE_clEvENKUlvE0_clEvEUlfE_St5arrayIPcLm2EEEEviT0_T1_,@"STO_CUDA_ENTRY STV_DEFAULT"
_ZN2at6native29vectorized_elementwise_kernelILi4EZZZNS0_65_GLOBAL__N__cd49fe81_27_ActivationSoftplusKernel_cu_9e10b42f_309415softplus_kernelERNS_18TensorIteratorBaseERKN3c106ScalarES8_ENKUlvE_clEvENKUlvE0_clEvEUlfE_St5arrayIPcLm2EEEEviT0_T1_:
.text._ZN2at6native29vectorized_elementwise_kernelILi4EZZZNS0_65_GLOBAL__N__cd49fe81_27_ActivationSoftplusKernel_cu_9e10b42f_309415softplus_kernelERNS_18TensorIteratorBaseERKN3c106ScalarES8_ENKUlvE_clEvENKUlvE0_clEvEUlfE_St5arrayIPcLm2EEEEviT0_T1_:
        /* <DEDUP_REMOVED lines=11> */
[----:B------:R-:W2:Y:S04]  /*00b0*/  LDG.E.128 R8, [R12.64] ;  /* 0x000000040c087981 */ /* 0x000ea8000c1e1d00 */
[----:B------:R0:W5:Y:S01]  /*00c0*/  LDG.E.128 R4, [R12.64+0x800] ;  /* 0x000800040c047981 */ /* 0x000162000c1e1d00 */
        /* <DEDUP_REMOVED lines=37> */
.L_x_5907:
[----:B-1----:R-:W-:Y:S05]  /*0320*/  BSYNC B1 ;  /* 0x0000000000017941 */ /* 0x002fea0003800000 */
.L_x_5906:
[----:B------:R-:W-:Y:S02]  /*0330*/  FMUL.FTZ R8, R17, R12 ;  /* 0x0000000c11087220 */ /* 0x000fe40000410000 */
.L_x_5905:
[----:B0-----:R-:W-:Y:S05]  /*0340*/  BSYNC B0 ;  /* 0x0000000000007941 */ /* 0x001fea0003800000 */
.L_x_5904:
        /* <DEDUP_REMOVED lines=37> */
.L_x_5911:
[----:B-1----:R-:W-:Y:S05]  /*05a0*/  BSYNC B1 ;  /* 0x0000000000017941 */ /* 0x002fea0003800000 */
.L_x_5910:
[----:B------:R-:W-:Y:S02]  /*05b0*/  FMUL.FTZ R9, R16, R13 ;  /* 0x0000000d10097220 */ /* 0x000fe40000410000 */
.L_x_5909:
[----:B------:R-:W-:Y:S05]  /*05c0*/  BSYNC B0 ;  /* 0x0000000000007941 */ /* 0x000fea0003800000 */
.L_x_5908:
        /* <DEDUP_REMOVED lines=37> */
.L_x_5915:
[----:B-1----:R-:W-:Y:S05]  /*0820*/  BSYNC B1 ;  /* 0x0000000000017941 */ /* 0x002fea0003800000 */
.L_x_5914:
[----:B------:R-:W-:Y:S02]  /*0830*/  FMUL.FTZ R10, R17, R12 ;  /* 0x0000000c110a7220 */ /* 0x000fe40000410000 */
.L_x_5913:
[----:B------:R-:W-:Y:S05]  /*0840*/  BSYNC B0 ;  /* 0x0000000000007941 */ /* 0x000fea0003800000 */
.L_x_5912:
        /* <DEDUP_REMOVED lines=37> */
.L_x_5919:
[----:B-1----:R-:W-:Y:S05]  /*0aa0*/  BSYNC B1 ;  /* 0x0000000000017941 */ /* 0x002fea0003800000 */
.L_x_5918:
[----:B------:R-:W-:Y:S02]  /*0ab0*/  FMUL.FTZ R11, R16, R13 ;  /* 0x0000000d100b7220 */ /* 0x000fe40000410000 */
.L_x_5917:
[----:B------:R-:W-:Y:S05]  /*0ac0*/  BSYNC B0 ;  /* 0x0000000000007941 */ /* 0x000fea0003800000 */
.L_x_5916:
        /* <DEDUP_REMOVED lines=37> */
.L_x_5923:
[----:B-1----:R-:W-:Y:S05]  /*0d20*/  BSYNC B1 ;  /* 0x0000000000017941 */ /* 0x002fea0003800000 */
.L_x_5922:
[----:B------:R-:W-:Y:S02]  /*0d30*/  FMUL.FTZ R4, R17, R12 ;  /* 0x0000000c11047220 */ /* 0x000fe40000410000 */
.L_x_5921:
[----:B------:R-:W-:Y:S05]  /*0d40*/  BSYNC B0 ;  /* 0x0000000000007941 */ /* 0x000fea0003800000 */
.L_x_5920:
        /* <DEDUP_REMOVED lines=37> */
.L_x_5927:
[----:B-1----:R-:W-:Y:S05]  /*0fa0*/  BSYNC B1 ;  /* 0x0000000000017941 */ /* 0x002fea0003800000 */
.L_x_5926:
[----:B------:R-:W-:Y:S02]  /*0fb0*/  FMUL.FTZ R5, R16, R13 ;  /* 0x0000000d10057220 */ /* 0x000fe40000410000 */
.L_x_5925:
[----:B------:R-:W-:Y:S05]  /*0fc0*/  BSYNC B0 ;  /* 0x0000000000007941 */ /* 0x000fea0003800000 */
.L_x_5924:
        /* <DEDUP_REMOVED lines=37> */
.L_x_5931:
[----:B-1----:R-:W-:Y:S05]  /*1220*/  BSYNC B1 ;  /* 0x0000000000017941 */ /* 0x002fea0003800000 */
.L_x_5930:
[----:B------:R-:W-:Y:S02]  /*1230*/  FMUL.FTZ R6, R17, R12 ;  /* 0x0000000c11067220 */ /* 0x000fe40000410000 */
.L_x_5929:
[----:B------:R-:W-:Y:S05]  /*1240*/  BSYNC B0 ;  /* 0x0000000000007941 */ /* 0x000fea0003800000 */
.L_x_5928:
        /* <DEDUP_REMOVED lines=37> */
.L_x_5935:
[----:B-1----:R-:W-:Y:S05]  /*14a0*/  BSYNC B1 ;  /* 0x0000000000017941 */ /* 0x002fea0003800000 */
.L_x_5934:
[----:B------:R-:W-:Y:S02]  /*14b0*/  FMUL.FTZ R7, R16, R13 ;  /* 0x0000000d10077220 */ /* 0x000fe40000410000 */
.L_x_5933:
[----:B------:R-:W-:Y:S05]  /*14c0*/  BSYNC B0 ;  /* 0x0000000000007941 */ /* 0x000fea0003800000 */
.L_x_5932:
[----:B------:R-:W-:-:S06]  /*14d0*/  IMAD.WIDE.U32 R12, R0, R3, c[0x0][0x178] ;  /* 0x00005e00000c7625 */ /* 0x000fcc00078e0003 */
[----:B------:R-:W-:-:S05]  /*14e0*/  IMAD.WIDE R12, R2, 0x10, R12 ;  /* 0x00000010020c7825 */ /* 0x000fca00078e020c */
[----:B------:R-:W-:Y:S04]  /*14f0*/  STG.E.128 [R12.64], R8 ;  /* 0x000000080c007986 */ /* 0x000fe8000c101d04 */
[----:B------:R-:W-:Y:S01]  /*1500*/  STG.E.128 [R12.64+0x800], R4 ;  /* 0x000800040c007986 */ /* 0x000fe2000c101d04 */
[----:B------:R-:W-:Y:S05]  /*1510*/  EXIT ;  /* 0x000000000000794d */ /* 0x000fea0003800000 */
.L_x_5903:
[----:B------:R-:W0:Y:S01]  /*1520*/  S2R R11, SR_TID.X ;  /* 0x00000000000b7919 */ /* 0x000e220000002100 */
[----:B------:R-:W-:Y:S01]  /*1530*/  BSSY B0, `(.L_x_5936) ;  /* 0x0000015000007945 */ /* 0x000fe20003800000 */
[----:B------:R-:W-:Y:S01]  /*1540*/  CS2R R12, SRZ ;  /* 0x00000000000c7805 */ /* 0x000fe2000001ff00 */
[----:B0-----:R-:W-:Y:S02]  /*1550*/  ISETP.GE.AND P0, PT, R11, R10, PT ;  /* 0x0000000a0b00720c */ /* 0x001fe40003f06270 */
        /* <DEDUP_REMOVED lines=18> */
.L_x_5937:
[----:B------:R-:W-:Y:S05]  /*1680*/  BSYNC B0 ;  /* 0x0000000000007941 */ /* 0x000fea0003800000 */
.L_x_5936:
        /* <DEDUP_REMOVED lines=14> */
.L_x_5939:
[----:B------:R-:W-:Y:S05]  /*1770*/  BSYNC B0 ;  /* 0x0000000000007941 */ /* 0x000fea0003800000 */
.L_x_5938:
        /* <DEDUP_REMOVED lines=57> */
.L_x_5943:
[----:B-1----:R-:W-:Y:S05]  /*1b10*/  BSYNC B1 ;  /* 0x0000000000017941 */ /* 0x002fea0003800000 */
.L_x_5942:
[----:B------:R-:W-:Y:S02]  /*1b20*/  FMUL.FTZ R16, R7, R4 ;  /* 0x0000000407107220 */ /* 0x000fe40000410000 */
.L_x_5941:
[----:B------:R-:W-:Y:S05]  /*1b30*/  BSYNC B0 ;  /* 0x0000000000007941 */ /* 0x000fea0003800000 */
.L_x_5940:
        /* <DEDUP_REMOVED lines=40> */
.L_x_5947:
[----:B------:R-:W-:Y:S05]  /*1dc0*/  BSYNC B1 ;  /* 0x0000000000017941 */ /* 0x000fea0003800000 */
.L_x_5946:
[----:B------:R-:W-:Y:S02]  /*1dd0*/  FMUL.FTZ R17, R17, R4 ;  /* 0x0000000411117220 */ /* 0x000fe40000410000 */
.L_x_5945:
[----:B------:R-:W-:Y:S05]  /*1de0*/  BSYNC B0 ;  /* 0x0000000000007941 */ /* 0x000fea0003800000 */
.L_x_5944:
        /* <DEDUP_REMOVED lines=40> */
.L_x_5951:
[----:B------:R-:W-:Y:S05]  /*2070*/  BSYNC B1 ;  /* 0x0000000000017941 */ /* 0x000fea0003800000 */
.L_x_5950:
[----:B------:R-:W-:Y:S02]  /*2080*/  FMUL.FTZ R13, R13, R4 ;  /* 0x000000040d0d7220 */ /* 0x000fe40000410000 */
.L_x_5949:
[----:B------:R-:W-:Y:S05]  /*2090*/  BSYNC B0 ;  /* 0x0000000000007941 */ /* 0x000fea0003800000 */
.L_x_5948:
        /* <DEDUP_REMOVED lines=40> */
.L_x_5955:
[----:B-1----:R-:W-:Y:S05]  /*2320*/  BSYNC B1 ;  /* 0x0000000000017941 */ /* 0x002fea0003800000 */
.L_x_5954:
[----:B------:R-:W-:Y:S02]  /*2330*/  FMUL.FTZ R12, R7, R4 ;  /* 0x00000004070c7220 */ /* 0x000fe40000410000 */
.L_x_5953:
[----:B------:R-:W-:Y:S05]  /*2340*/  BSYNC B0 ;  /* 0x0000000000007941 */ /* 0x000fea0003800000 */
.L_x_5952:
        /* <DEDUP_REMOVED lines=40> */
.L_x_5959:
[----:B------:R-:W-:Y:S05]  /*25d0*/  BSYNC B1 ;  /* 0x0000000000017941 */ /* 0x000fea0003800000 */
.L_x_5958:
[----:B------:R-:W-:Y:S02]  /*25e0*/  FMUL.FTZ R15, R15, R4 ;  /* 0x000000040f0f7220 */ /* 0x000fe40000410000 */
.L_x_5957:
[----:B------:R-:W-:Y:S05]  /*25f0*/  BSYNC B0 ;  /* 0x0000000000007941 */ /* 0x000fea0003800000 */
.L_x_5956:
        /* <DEDUP_REMOVED lines=40> */
.L_x_5963:
[----:B-1----:R-:W-:Y:S05]  /*2880*/  BSYNC B1 ;  /* 0x0000000000017941 */ /* 0x002fea0003800000 */
.L_x_5962:
[----:B------:R-:W-:Y:S02]  /*2890*/  FMUL.FTZ R14, R7, R4 ;  /* 0x00000004070e7220 */ /* 0x000fe40000410000 */
.L_x_5961:
[----:B------:R-:W-:Y:S05]  /*28a0*/  BSYNC B0 ;  /* 0x0000000000007941 */ /* 0x000fea0003800000 */
.L_x_5960:
        /* <DEDUP_REMOVED lines=40> */
.L_x_5967:
[----:B-1----:R-:W-:Y:S05]  /*2b30*/  BSYNC B1 ;  /* 0x0000000000017941 */ /* 0x002fea0003800000 */
.L_x_5966:
[----:B------:R-:W-:Y:S02]  /*2b40*/  FMUL.FTZ R18, R7, R4 ;  /* 0x0000000407127220 */ /* 0x000fe40000410000 */
.L_x_5965:
[----:B------:R-:W-:Y:S05]  /*2b50*/  BSYNC B0 ;  /* 0x0000000000007941 */ /* 0x000fea0003800000 */
.L_x_5964:
        /* <DEDUP_REMOVED lines=40> */
.L_x_5971:
[----:B------:R-:W-:Y:S05]  /*2de0*/  BSYNC B1 ;  /* 0x0000000000017941 */ /* 0x000fea0003800000 */
.L_x_5970:
[----:B------:R-:W-:Y:S02]  /*2df0*/  FMUL.FTZ R19, R19, R4 ;  /* 0x0000000413137220 */ /* 0x000fe40000410000 */
.L_x_5969:
[----:B------:R-:W-:Y:S05]  /*2e00*/  BSYNC B0 ;  /* 0x0000000000007941 */ /* 0x000fea0003800000 */
.L_x_5968:
        /* <DEDUP_REMOVED lines=21> */
.L_x_5974:
[----:B0-----:R-:W-:-:S13]  /*2f60*/  ISETP.GE.AND P0, PT, R11, R10, PT ;  /* 0x0000000a0b00720c */ /* 0x001fda0003f06270 */
[----:B------:R-:W-:Y:S05]  /*2f70*/  @P0 BRA `(.L_x_5976) ;  /* 0x000000c000000947 */ /* 0x000fea0003800000 */
[----:B------:R-:W-:Y:S02]  /*2f80*/  IADD3 R2, R0, R11, RZ ;  /* 0x0000000b00027210 */ /* 0x000fe40007ffe0ff */
[----:B------:R-:W-:Y:S02]  /*2f90*/  MOV R3, 0x4 ;  /* 0x0000000400037802 */ /* 0x000fe40000000f00 */
[----:B------:R-:W-:-:S03]  /*2fa0*/  IADD3 R11, R11, 0x80, RZ ;  /* 0x000000800b0b7810 */ /* 0x000fc60007ffe0ff */
[----:B------:R-:W-:-:S05]  /*2fb0*/  IMAD.WIDE.U32 R2, R2, R3, c[0x0][0x178] ;  /* 0x00005e0002027625 */ /* 0x000fca00078e0003 */
[----:B------:R0:W-:Y:S02]  /*2fc0*/  STG.E [R2.64], R12 ;  /* 0x0000000c02007986 */ /* 0x0001e4000c101904 */
.L_x_5975:
[----:B------:R-:W-:-:S13]  /*2fd0*/  ISETP.GE.AND P0, PT, R11, R10, PT ;  /* 0x0000000a0b00720c */ /* 0x000fda0003f06270 */
[----:B------:R-:W-:Y:S05]  /*2fe0*/  @P0 BRA `(.L_x_5977) ;  /* 0x000000d000000947 */ /* 0x000fea0003800000 */
[----:B0-----:R-:W-:Y:S01]  /*2ff0*/  HFMA2.MMA R3, -RZ, RZ, 0, 2.384185791015625e-07 ;  /* 0x00000004ff037435 */ /* 0x001fe200000001ff */
[----:B------:R-:W-:Y:S02]  /*3000*/  IADD3 R2, R0, R11, RZ ;  /* 0x0000000b00027210 */ /* 0x000fe40007ffe0ff */
[----:B------:R-:W-:-:S07]  /*3010*/  IADD3 R11, R11, 0x80, RZ ;  /* 0x000000800b0b7810 */ /* 0x000fce0007ffe0ff */
[----:B------:R-:W-:-:S05]  /*3020*/  IMAD.WIDE.U32 R2, R2, R3, c[0x0][0x178] ;  /* 0x00005e0002027625 */ /* 0x000fca00078e0003 */
[----:B------:R0:W-:Y:S02]  /*3030*/  STG.E [R2.64], R15 ;  /* 0x0000000f02007986 */ /* 0x0001e4000c101904 */
.L_x_5976:
        /* <DEDUP_REMOVED lines=8> */
.L_x_5977:
[----:B------:R-:W-:Y:S05]  /*30c0*/  BSYNC B1 ;  /* 0x0000000000017941 */ /* 0x000fea0003800000 */
.L_x_5973:
[----:B------:R-:W-:-:S13]  /*30d0*/  ISETP.GE.AND P0, PT, R11, R10, PT ;  /* 0x0000000a0b00720c */ /* 0x000fda0003f06270 */
[----:B0-----:R-:W-:Y:S02]  /*30e0*/  @!P0 IADD3 R2, R0, R11, RZ ;  /* 0x0000000b00028210 */ /* 0x001fe40007ffe0ff */
[----:B------:R-:W-:Y:S02]  /*30f0*/  @!P0 MOV R3, 0x4 ;  /* 0x0000000400038802 */ /* 0x000fe40000000f00 */
[----:B------:R-:W-:-:S03]  /*3100*/  @!P0 IADD3 R11, R11, 0x80, RZ ;  /* 0x000000800b0b8810 */ /* 0x000fc60007ffe0ff */
[----:B------:R-:W-:-:S05]  /*3110*/  @!P0 IMAD.WIDE.U32 R2, R2, R3, c[0x0][0x178] ;  /* 0x00005e0002028625 */ /* 0x000fca00078e0003 */
[----:B------:R0:W-:Y:S02]  /*3120*/  @!P0 STG.E [R2.64], R18 ;  /* 0x0000001202008986 */ /* 0x0001e4000c101904 */
.L_x_5978:
[----:B------:R-:W-:Y:S05]  /*3130*/  BSYNC B0 ;  /* 0x0000000000007941 */ /* 0x000fea0003800000 */
.L_x_5972:
        /* <DEDUP_REMOVED lines=8> */
.L_x_5979:
        /* <DEDUP_REMOVED lines=12> */
.L_x_7139:


//--------------------- .text._ZN2at6native29vectorized_elementwise_kernelILi8EZZZNS0_65_GLOBAL__N__cd49fe81_27_ActivationSoftplusKernel_cu_9e10b42f_309415softplus_kernelERNS_18TensorIteratorBaseERKN3c106ScalarES8_ENKUlvE_clEvENKUlvE0_clEvEUlfE_St5arrayIPcLm2EEEEviT0_T1_ --------------------------
	.section	.text._ZN2at6native29vectorized_elementwise_kernelILi8EZZZNS0_65_GLOBAL__N__cd49fe81_27_ActivationSoftplusKernel_cu_9e10b42f_309415softplus_kernelERNS_18TensorIteratorBaseERKN3c106ScalarES8_ENKUlvE_clEvENKUlvE0_clEvEUlfE_St5arrayIPcLm2EEEEviT0_T1_,"ax",@progbits
	.sectioninfo	@"SHI_REGISTERS=4"
	.align	128
        .global         _ZN2at6native29vectorized_elementwise_kernelILi8EZZZNS0_65_GLOBAL__N__cd49fe81_27_ActivationSoftplusKernel_cu_9e10b42f_309415softplus_kernelERNS_18TensorIteratorBaseERKN3c106ScalarES8_ENKUlvE_clEvENKUlvE0_clEvEUlfE_St5arrayIPcLm2EEEEviT0_T1_
        .type           _ZN2at6native29vectorized_elementwise_kernelILi8EZZZNS0_65_GLOBAL__N__cd49fe81_27_ActivationSoftplusKernel_cu_9e10b42f_309415softplus_kernelERNS_18TensorIteratorBaseERKN3c106ScalarES8_ENKUlvE_clEvENKUlvE0_clEvEUlfE_St5arrayIPcLm2EEEEviT0_T1_,@function
        .size           _ZN2at6native29vectorized_elementwise_kernelILi8EZZZNS0_65_GLOBAL__N__cd49fe81_27_ActivationSoftplusKernel_cu_9e10b42f_309415softplus_kernelERNS_18TensorIteratorBaseERKN3c106ScalarES8_ENKUlvE_clEvENKUlvE0_clEvEUlfE_St5arrayIPcLm2EEEEviT0_T1_,(.L_x_7140 - _ZN2at6native29vectorized_elementwise_kernelILi8EZZZNS0_65_GLOBAL__N__cd49fe81_27_ActivationSoftplusKernel_cu_9e10b42f_309415softplus_kernelERNS_18TensorIteratorBaseERKN3c106ScalarES8_ENKUlvE_clEvENKUlvE0_clEvEUlfE_St5arrayIPcLm2EEEEviT0_T1_)
        .other          _ZN2at6native29vectorized_elementwise_kernelILi8EZZZNS0_65_GLOBAL__N__cd49fe81_27_ActivationSoftplusKernel_cu_9e10b42f_309415softplus_kernelERNS_18TensorIteratorBaseERKN3c106ScalarES8_ENKUlvE_clEvENKUlvE0_clEvEUlfE_St5arrayIPcLm2EEEEviT0_T1_,@"STO_CUDA_ENTRY STV_DEFAULT"
_ZN2at6native29vectorized_elementwise_kernelILi8EZZZNS0_65_GLOBAL__N__cd49fe81_27_ActivationSoftplusKernel_cu_9e10b42f_309415softplus_kernelERNS_18TensorIteratorBaseERKN3c106ScalarES8_ENKUlvE_clEvENKUlvE0_clEvEUlfE_St5arrayIPcLm2EEEEviT0_T1_:
.text._ZN2at6native29vectorized_elementwise_kernelILi8EZZZNS0_65_GLOBAL__N__cd49fe81_27_ActivationSoftplusKernel_cu_9e10b42f_309415softplus_kernelERNS_18TensorIteratorBaseERKN3c106ScalarES8_ENKUlvE_clEvENKUlvE0_clEvEUlfE_St5arrayIPcLm2EEEEviT0_T1_:
[----:B------:R-:W-:Y:S02]  /*0000*/  MOV R1, c[0x0][0x28] ;  /* 0x00000a0000017a02 */ /* 0x000fe40000000f00 */
[----:B------:R-:W-:Y:S05]  /*0010*/  EXIT ;  /* 0x000000000000794d */ /* 0x000fea0003800000 */
.L_x_5980:
        /* <DEDUP_REMOVED lines=14> */
.L_x_7140:


//--------------------- .text._ZN2at6native18elementwise_kernelILi128ELi4EZNS0_15gpu_kernel_implIZZZNS0_65_GLOBAL__N__cd49fe81_27_ActivationSoftplusKernel_cu_9e10b42f_309415softplus_kernelERNS_18TensorIteratorBaseERKN3c106ScalarES9_ENKUlvE_clEvENKUlvE_clEvEUldE_EEvS5_RKT_EUliE_EEviT1_ --------------------------
	.section	.text._ZN2at6native18elementwise_kernelILi128ELi4EZNS0_15gpu_kernel_implIZZZNS0_65_GLOBAL__N__cd49fe81_27_ActivationSoftplusKernel_cu_9e10b42f_309415softplus_kernelERNS_18TensorIteratorBaseERKN3c106ScalarES9_ENKUlvE_clEvENKUlvE_clEvEUldE_EEvS5_RKT_EUliE_EEviT1_,"ax",@progbits
	.sectioninfo	@"SHI_REGISTERS=32"
	.align	128
        .global         _ZN2at6native18elementwise_kernelILi128ELi4EZNS0_15gpu_kernel_implIZZZNS0_65_GLOBAL__N__cd49fe81_27_ActivationSoftplusKernel_cu_9e10b42f_309415softplus_kernelERNS_18TensorIteratorBaseERKN3c106ScalarES9_ENKUlvE_clEvENKUlvE_clEvEUldE_EEvS5_RKT_EUliE_EEviT1_
        .type           _ZN2at6native18elementwise_kernelILi128ELi4EZNS0_15gpu_kernel_implIZZZNS0_65_GLOBAL__N__cd49fe81_27_ActivationSoftplusKernel_cu_9e10b42f_309415softplus_kernelERNS_18TensorIteratorBaseERKN3c106ScalarES9_ENKUlvE_clEvENKUlvE_clEvEUldE_EEvS5_RKT_EUliE_EEviT1_,@function
        .size           _ZN2at6native18elementwise_kernelILi128ELi4EZNS0_15gpu_kernel_implIZZZNS0_65_GLOBAL__N__cd49fe81_27_ActivationSoftplusKernel_cu_9e10b42f_309415softplus_kernelERNS_18TensorIteratorBaseERKN3c106ScalarES9_ENKUlvE_clEvENKUlvE_clEvEUldE_EEvS5_RKT_EUliE_EEviT1_,(.L_x_7086 - _ZN2at6native18elementwise_kernelILi128ELi4EZNS0_15gpu_kernel_implIZZZNS0_65_GLOBAL__N__cd49fe81_27_ActivationSoftplusKernel_cu_9e10b42f_309415softplus_kernelERNS_18TensorIteratorBaseERKN3c106ScalarES9_ENKUlvE_clEvENKUlvE_clEvEUldE_EEvS5_RKT_EUliE_EEviT1_)
        .other          _ZN2at6native18elementwise_kernelILi128ELi4EZNS0_15gpu_kernel_implIZZZNS0_65_GLOBAL__N__cd49fe81_27_ActivationSoftplusKernel_cu_9e10b42f_309415softplus_kernelERNS_18TensorIteratorBaseERKN3c106ScalarES9_ENKUlvE_clEvENKUlvE_clEvEUldE_EEvS5_RKT_EUliE_EEviT1_,@"STO_CUDA_ENTRY STV_DEFAULT"
_ZN2at6native18elementwise_kernelILi128ELi4EZNS0_15gpu_kernel_implIZZZNS0_65_GLOBAL__N__cd49fe81_27_ActivationSoftplusKernel_cu_9e10b42f_309415softplus_kernelERNS_18TensorIteratorBaseERKN3c106ScalarES9_ENKUlvE_clEvENKUlvE_clEvEUldE_EEvS5_RKT_EUliE_EEviT1_:
.text._ZN2at6native18elementwise_kernelILi128ELi4EZNS0_15gpu_kernel_implIZZZNS0_65_GLOBAL__N__cd49fe81_27_ActivationSoftplusKernel_cu_9e10b42f_309415softplus_kernelERNS_18TensorIteratorBaseERKN3c106ScalarES9_ENKUlvE_clEvENKUlvE_clEvEUldE_EEvS5_RKT_EUliE_EEviT1_:
        /* <DEDUP_REMOVED lines=237> */
.L_x_5983:
        /* <DEDUP_REMOVED lines=19> */
.L_x_5987:
[----:B------:R-:W2:Y:S02]  /*1000*/  LDG.E.U8 R4, [R4.64] ;  /* 0x0000002404047981 */ /* 0x000ea4000c1e1100 */
[----:B--2---:R0:W1:Y:S01]  /*1010*/  I2F.F64.U16 R8, R4 ;  /* 0x0000000400087312 */ /* 0x0040620000101800 */
[----:B------:R-:W-:Y:S05]  /*1020*/  BRA `(.L_x_5989) ;  /* 0x00000df000007947 */ /* 0x000fea0003800000 */
.L_x_5986:
        /* <DEDUP_REMOVED lines=9> */
.L_x_5991:
[----:B------:R-:W2:Y:S02]  /*10c0*/  LDG.E R4, [R4.64] ;  /* 0x0000002404047981 */ /* 0x000ea4000c1e1900 */
[----:B--2---:R0:W1:Y:S01]  /*10d0*/  I2F.F64 R8, R4 ;  /* 0x0000000400087312 */ /* 0x0040620000201c00 */
[----:B------:R-:W-:Y:S05]  /*10e0*/  BRA `(.L_x_5989) ;  /* 0x00000d3000007947 */ /* 0x000fea0003800000 */
.L_x_5990:
[----:B------:R-:W2:Y:S02]  /*10f0*/  LDG.E.U16 R4, [R4.64] ;  /* 0x0000002404047981 */ /* 0x000ea4000c1e1500 */
[----:B--2---:R0:W1:Y:S01]  /*1100*/  I2F.F64.S16 R8, R4 ;  /* 0x0000000400087312 */ /* 0x0040620000101c00 */
[----:B------:R-:W-:Y:S05]  /*1110*/  BRA `(.L_x_5989) ;  /* 0x00000d0000007947 */ /* 0x000fea0003800000 */
.L_x_5985:
        /* <DEDUP_REMOVED lines=10> */
.L_x_5993:
[----:B------:R-:W2:Y:S02]  /*11c0*/  LDG.E.U16 R0, [R4.64] ;  /* 0x0000002404007981 */ /* 0x000ea4000c1e1500 */
[----:B--2---:R-:W-:-:S05]  /*11d0*/  HADD2.F32 R0, -RZ, R0.H0_H0 ;  /* 0x20000000ff007230 */ /* 0x004fca0000004100 */
[----:B------:R-:W-:-:S04]  /*11e0*/  FMUL.FTZ R0, R0, 1 ;  /* 0x3f80000000007820 */ /* 0x000fc80000410000 */
[----:B------:R0:W1:Y:S01]  /*11f0*/  F2F.F64.F32 R8, R0 ;  /* 0x0000000000087310 */ /* 0x0000620000201800 */
[----:B------:R-:W-:Y:S05]  /*1200*/  BRA `(.L_x_5989) ;  /* 0x00000c1000007947 */ /* 0x000fea0003800000 */
.L_x_5992:
        /* <DEDUP_REMOVED lines=10> */
.L_x_5995:
[----:B------:R-:W2:Y:S02]  /*12b0*/  LDG.E.U16 R4, [R4.64] ;  /* 0x0000002404047981 */ /* 0x000ea4000c1e1500 */
[----:B--2---:R-:W-:-:S05]  /*12c0*/  HADD2.F32 R0, -RZ, R4.H0_H0 ;  /* 0x20000004ff007230 */ /* 0x004fca0000004100 */
[----:B------:R-:W-:-:S04]  /*12d0*/  FMUL.FTZ R0, R0, 1 ;  /* 0x3f80000000007820 */ /* 0x000fc80000410000 */
[----:B------:R0:W1:Y:S01]  /*12e0*/  F2F.F64.F32 R8, R0 ;  /* 0x0000000000087310 */ /* 0x0000620000201800 */
[----:B------:R-:W-:Y:S05]  /*12f0*/  BRA `(.L_x_5989) ;  /* 0x00000b2000007947 */ /* 0x000fea0003800000 */
.L_x_5994:
[----:B------:R0:W5:Y:S01]  /*1300*/  LDG.E.64 R8, [R4.64] ;  /* 0x0000002404087981 */ /* 0x000162000c1e1b00 */
[----:B------:R-:W-:Y:S05]  /*1310*/  BRA `(.L_x_5989) ;  /* 0x00000b0000007947 */ /* 0x000fea0003800000 */
.L_x_5984:
        /* <DEDUP_REMOVED lines=13> */
.L_x_5998:
[----:B------:R0:W5:Y:S01]  /*13f0*/  LDG.E.64 R8, [R4.64] ;  /* 0x0000002404087981 */ /* 0x000162000c1e1b00 */
[----:B------:R-:W-:Y:S05]  /*1400*/  BRA `(.L_x_5989) ;  /* 0x00000a1000007947 */ /* 0x000fea0003800000 */
.L_x_5997:
        /* <DEDUP_REMOVED lines=28> */
.L_x_6000:
        /* <DEDUP_REMOVED lines=15> */
.L_x_5999:
[----:B------:R-:W2:Y:S02]  /*16c0*/  LDG.E.U16 R0, [R4.64] ;  /* 0x0000002404007981 */ /* 0x000ea4000c1e1500 */
[----:B--2---:R-:W-:-:S05]  /*16d0*/  PRMT R0, RZ, 0x5410, R0 ;  /* 0x00005410ff007816 */ /* 0x004fca0000000000 */
[----:B------:R-:W-:-:S04]  /*16e0*/  FMUL.FTZ R0, R0, 1 ;  /* 0x3f80000000007820 */ /* 0x000fc80000410000 */
[----:B------:R0:W1:Y:S01]  /*16f0*/  F2F.F64.F32 R8, R0 ;  /* 0x0000000000087310 */ /* 0x0000620000201800 */
[----:B------:R-:W-:Y:S05]  /*1700*/  BRA `(.L_x_5989) ;  /* 0x0000071000007947 */ /* 0x000fea0003800000 */
.L_x_5996:
        /* <DEDUP_REMOVED lines=11> */
.L_x_6003:
        /* <DEDUP_REMOVED lines=21> */
.L_x_6007:
[----:B------:R-:W-:Y:S05]  /*1910*/  BSYNC B1 ;  /* 0x0000000000017941 */ /* 0x000fea0003800000 */
.L_x_6006:
[----:B------:R-:W-:Y:S01]  /*1920*/  LEA R5, R0, 0x3b800000, 0x17 ;  /* 0x3b80000000057811 */ /* 0x000fe200078eb8ff */
[----:B------:R-:W-:-:S05]  /*1930*/  IMAD.SHL.U32 R0, R3, 0x100000, RZ ;  /* 0x0010000003007824 */ /* 0x000fca00078e00ff */
[----:B------:R-:W-:Y:S02]  /*1940*/  LOP3.LUT R0, R5, R0, R6, 0xfe, !PT ;  /* 0x0000000005007212 */ /* 0x000fe400078efe06 */
.L_x_6005:
[----:B------:R-:W-:Y:S05]  /*1950*/  BSYNC B0 ;  /* 0x0000000000007941 */ /* 0x000fea0003800000 */
.L_x_6004:
[----:B------:R-:W-:-:S04]  /*1960*/  FMUL.FTZ R0, R0, 1 ;  /* 0x3f80000000007820 */ /* 0x000fc80000410000 */
[----:B------:R0:W1:Y:S01]  /*1970*/  F2F.F64.F32 R8, R0 ;  /* 0x0000000000087310 */ /* 0x0000620000201800 */
[----:B------:R-:W-:Y:S05]  /*1980*/  BRA `(.L_x_5989) ;  /* 0x0000049000007947 */ /* 0x000fea0003800000 */
.L_x_6002:
        /* <DEDUP_REMOVED lines=21> */
.L_x_6011:
[----:B------:R-:W-:Y:S05]  /*1ae0*/  BSYNC B1 ;  /* 0x0000000000017941 */ /* 0x000fea0003800000 */
.L_x_6010:
[----:B------:R-:W-:Y:S01]  /*1af0*/  LEA R5, R0, 0x37800000, 0x17 ;  /* 0x3780000000057811 */ /* 0x000fe200078eb8ff */
[----:B------:R-:W-:-:S05]  /*1b00*/  IMAD.SHL.U32 R0, R3, 0x200000, RZ ;  /* 0x0020000003007824 */ /* 0x000fca00078e00ff */
[----:B------:R-:W-:Y:S02]  /*1b10*/  LOP3.LUT R0, R5, R0, R6, 0xfe, !PT ;  /* 0x0000000005007212 */ /* 0x000fe400078efe06 */
.L_x_6009:
[----:B------:R-:W-:Y:S05]  /*1b20*/  BSYNC B0 ;  /* 0x0000000000007941 */ /* 0x000fea0003800000 */
.L_x_6008:
[----:B------:R-:W-:-:S04]  /*1b30*/  FMUL.FTZ R0, R0, 1 ;  /* 0x3f80000000007820 */ /* 0x000fc80000410000 */
[----:B------:R0:W1:Y:S01]  /*1b40*/  F2F.F64.F32 R8, R0 ;  /* 0x0000000000087310 */ /* 0x0000620000201800 */
[----:B------:R-:W-:Y:S05]  /*1b50*/  BRA `(.L_x_5989) ;  /* 0x000002c000007947 */ /* 0x000fea0003800000 */
.L_x_6001:
        /* <DEDUP_REMOVED lines=14> */
.L_x_6015:
[----:B------:R-:W-:Y:S05]  /*1c40*/  BSYNC B0 ;  /* 0x0000000000007941 */ /* 0x000fea0003800000 */
.L_x_6014:
[----:B------:R-:W-:-:S04]  /*1c50*/  FMUL.FTZ R0, R0, 1 ;  /* 0x3f80000000007820 */ /* 0x000fc80000410000 */
[----:B------:R0:W1:Y:S01]  /*1c60*/  F2F.F64.F32 R8, R0 ;  /* 0x0000000000087310 */ /* 0x0000620000201800 */
[----:B------:R-:W-:Y:S05]  /*1c70*/  BRA `(.L_x_5989) ;  /* 0x000001a000007947 */ /* 0x000fea0003800000 */
.L_x_5988:
        /* <DEDUP_REMOVED lines=21> */
.L_x_6013:
[----:B------:R-:W2:Y:S02]  /*1dd0*/  LDG.E.64 R8, [R4.64] ;  /* 0x0000002404087981 */ /* 0x000ea4000c1e1b00 */
[----:B--2---:R-:W0:Y:S01]  /*1de0*/  I2F.F64.U64 R8, R8 ;  /* 0x0000000800087312 */ /* 0x004e220000301800 */
[----:B------:R-:W-:Y:S05]  /*1df0*/  BRA `(.L_x_5989) ;  /* 0x0000002000007947 */ /* 0x000fea0003800000 */
.L_x_6012:
[----:B------:R-:W2:Y:S02]  /*1e00*/  LDG.E R4, [R4.64] ;  /* 0x0000002404047981 */ /* 0x000ea4000c1e1900 */
[----:B--2---:R0:W1:Y:S02]  /*1e10*/  I2F.F64.U32 R8, R4 ;  /* 0x0000000400087312 */ /* 0x0040640000201800 */
.L_x_5989:
[----:B01---5:R-:W0:Y:S01]  /*1e20*/  DMUL R4, R8, c[0x0][0x370] ;  /* 0x0000dc0008047a28 */ /* 0x023e220000000000 */
[----:B------:R-:W-:Y:S05]  /*1e30*/  BSSY B1, `(.L_x_6016) ;  /* 0x00000a8000017945 */ /* 0x000fea0003800000 */
[----:B0-----:R-:W0:-:S14]  /*1e40*/  DSETP.GT.AND P0, PT, R4, c[0x0][0x378], PT ;  /* 0x0000de000400762a */ /* 0x001e1c0003f04000 */
[----:B0-----:R-:W-:Y:S05]  /*1e50*/  @P0 BRA `(.L_x_6017) ;  /* 0x00000a5000000947 */ /* 0x001fea0003800000 */
[----:B------:R-:W-:Y:S01]  /*1e60*/  IMAD.MOV.U32 R6, RZ, RZ, 0x652b82fe ;  /* 0x652b82feff067424 */ /* 0x000fe200078e00ff */
[----:B------:R-:W-:Y:S01]  /*1e70*/  FSETP.GEU.FTZ.AND P0, PT, |R5|, 4.1917929649353027344, PT ;  /* 0x4086232b0500780b */ /* 0x000fe20003f1e200 */
[----:B------:R-:W-:Y:S01]  /*1e80*/  IMAD.MOV.U32 R7, RZ, RZ, 0x3ff71547 ;  /* 0x3ff71547ff077424 */ /* 0x000fe200078e00ff */
[----:B------:R-:W-:Y:S01]  /*1e90*/  BSSY B0, `(.L_x_6018) ;  /* 0x0000022000007945 */ /* 0x000fe20003800000 */
[----:B------:R-:W-:Y:S02]  /*1ea0*/  IMAD.MOV.U32 R12, RZ, RZ, 0x69ce2bdf ;  /* 0x69ce2bdfff0c7424 */ /* 0x000fe400078e00ff */
[----:B------:R-:W-:Y:S02]  /*1eb0*/  IMAD.MOV.U32 R13, RZ, RZ, 0x3e5ade15 ;  /* 0x3e5ade15ff0d7424 */ /* 0x000fe400078e00ff */
[----:B------:R-:W0:-:S06]  /*1ec0*/  DFMA R6, R4, R6, 6.75539944105574400000e+15 ;  /* 0x433800000406742b */ /* 0x000e0c0000000006 */
        /* <DEDUP_REMOVED lines=30> */
.L_x_6019:
[----:B------:R-:W-:Y:S05]  /*20b0*/  BSYNC B0 ;  /* 0x0000000000007941 */ /* 0x000fea0003800000 */
.L_x_6018:
[C---:B-1----:R-:W-:Y:S01]  /*20c0*/  FSETP.GEU.FTZ.AND P1, PT, R21.reuse, 1.7916666269302368164, PT ;  /* 0x3fe555551500780b */ /* 0x042fe20003f3e000 */
[----:B------:R-:W-:Y:S01]  /*20d0*/  BSSY B2, `(.L_x_6020) ;  /* 0x0000067000027945 */ /* 0x000fe20003800000 */
[----:B------:R-:W-:-:S13]  /*20e0*/  FSETP.GT.FTZ.AND P0, PT, R21, -1.6999999284744262695, PT ;  /* 0xbfd999991500780b */ /* 0x000fda0003f14000 */
[----:B------:R-:W-:Y:S05]  /*20f0*/  @P0 BRA !P1, `(.L_x_6021) ;  /* 0x000003e000000947 */ /* 0x000fea0004800000 */
[----:B------:R-:W1:-:S10]  /*2100*/  DADD R20, R20, 1 ;  /* 0x3ff0000014147429 */ /* 0x000e540000000000 */
[----:B-1----:R-:W-:Y:S01]  /*2110*/  ISETP.GT.AND P0, PT, R21, 0xfffff, PT ;  /* 0x000fffff1500780c */ /* 0x002fe20003f04270 */
[----:B0-----:R-:W-:Y:S02]  /*2120*/  IMAD.MOV.U32 R6, RZ, RZ, R20 ;  /* 0x000000ffff067224 */ /* 0x001fe400078e0014 */
[--C-:B------:R-:W-:Y:S02]  /*2130*/  IMAD.MOV.U32 R7, RZ, RZ, R21.reuse ;  /* 0x000000ffff077224 */ /* 0x100fe400078e0015 */
[----:B------:R-:W-:-:S08]  /*2140*/  IMAD.MOV.U32 R3, RZ, RZ, R21 ;  /* 0x000000ffff037224 */ /* 0x000fd000078e0015 */
[----:B------:R-:W0:-:S10]  /*2150*/  @!P0 DMUL R6, R6, 1.80143985094819840000e+16 ;  /* 0x4350000006068828 */ /* 0x000e140000000000 */
[----:B0-----:R-:W-:Y:S02]  /*2160*/  @!P0 IMAD.MOV.U32 R3, RZ, RZ, R7 ;  /* 0x000000ffff038224 */ /* 0x001fe400078e0007 */
[----:B------:R-:W-:-:S03]  /*2170*/  @!P0 IMAD.MOV.U32 R20, RZ, RZ, R6 ;  /* 0x000000ffff148224 */ /* 0x000fc600078e0006 */
[----:B------:R-:W-:-:S04]  /*2180*/  IADD3 R0, R3, -0x1, RZ ;  /* 0xffffffff03007810 */ /* 0x000fc80007ffe0ff */
[----:B------:R-:W-:Y:S01]  /*2190*/  ISETP.GE.U32.AND P1, PT, R0, 0x7fefffff, PT ;  /* 0x7fefffff0000780c */ /* 0x000fe20003f26070 */
[----:B------:R-:W-:Y:S02]  /*21a0*/  IMAD.MOV.U32 R0, RZ, RZ, -0x3ff ;  /* 0xfffffc01ff007424 */ /* 0x000fe400078e00ff */
[----:B------:R-:W-:-:S10]  /*21b0*/  @!P0 IMAD.MOV.U32 R0, RZ, RZ, -0x435 ;  /* 0xfffffbcbff008424 */ /* 0x000fd400078e00ff */
[----:B------:R-:W-:Y:S01]  /*21c0*/  @P1 IMAD.MOV.U32 R4, RZ, RZ, 0x0 ;  /* 0x00000000ff041424 */ /* 0x000fe200078e00ff */
[----:B------:R-:W-:Y:S01]  /*21d0*/  @P1 FSETP.NEU.FTZ.AND P2, PT, R7, RZ, PT ;  /* 0x000000ff0700120b */ /* 0x000fe20003f5d000 */
[----:B------:R-:W-:-:S06]  /*21e0*/  @P1 IMAD.MOV.U32 R5, RZ, RZ, 0x7ff00000 ;  /* 0x7ff00000ff051424 */ /* 0x000fcc00078e00ff */
[----:B------:R-:W0:-:S10]  /*21f0*/  @P1 DFMA R4, R6, R4, +INF ;  /* 0x7ff000000604142b */ /* 0x000e140000000004 */
[----:B0-----:R-:W-:Y:S02]  /*2200*/  @P1 FSEL R4, R4, RZ, P2 ;  /* 0x000000ff04041208 */ /* 0x001fe40001000000 */
[----:B------:R-:W-:Y:S01]  /*2210*/  @P1 FSEL R5, R5, -QNAN , P2 ;  /* 0xfff0000005051808 */ /* 0x000fe20001000000 */
[----:B------:R-:W-:Y:S05]  /*2220*/  @P1 BRA `(.L_x_6022) ;  /* 0x0000051000001947 */ /* 0x000fea0003800000 */
[C---:B------:R-:W-:Y:S01]  /*2230*/  LOP3.LUT R4, R3.reuse, 0x800fffff, RZ, 0xc0, !PT ;  /* 0x800fffff03047812 */ /* 0x040fe200078ec0ff */
[----:B------:R-:W-:Y:S01]  /*2240*/  IMAD.MOV.U32 R6, RZ, RZ, RZ ;  /* 0x000000ffff067224 */ /* 0x000fe200078e00ff */
[----:B------:R-:W-:Y:S01]  /*2250*/  LEA.HI R0, R3, R0, RZ, 0xc ;  /* 0x0000000003007211 */ /* 0x000fe200078f60ff */
[----:B------:R-:W-:Y:S01]  /*2260*/  IMAD.MOV.U32 R14, RZ, RZ, 0x3ae80f1e ;  /* 0x3ae80f1eff0e7424 */ /* 0x000fe200078e00ff */
[----:B------:R-:W-:Y:S01]  /*2270*/  LOP3.LUT R5, R4, 0x3ff00000, RZ, 0xfc, !PT ;  /* 0x3ff0000004057812 */ /* 0x000fe200078efcff */
[----:B------:R-:W-:Y:S02]  /*2280*/  IMAD.MOV.U32 R4, RZ, RZ, R20 ;  /* 0x000000ffff047224 */ /* 0x000fe400078e0014 */
[----:B------:R-:W-:Y:S01]  /*2290*/  IMAD.MOV.U32 R15, RZ, RZ, 0x3eb1380b ;  /* 0x3eb1380bff0f7424 */ /* 0x000fe200078e00ff */
[----:B------:R-:W-:-:S13]  /*22a0*/  ISETP.GE.AND P0, PT, R5, 0x3ff6a09f, PT ;  /* 0x3ff6a09f0500780c */ /* 0x000fda0003f06270 */
[----:B------:R-:W-:Y:S02]  /*22b0*/  @P0 IADD3 R7, R5, -0x100000, RZ ;  /* 0xfff0000005070810 */ /* 0x000fe40007ffe0ff */
[----:B------:R-:W-:-:S03]  /*22c0*/  @P0 IADD3 R0, R0, 0x1, RZ ;  /* 0x0000000100000810 */ /* 0x000fc60007ffe0ff */
[----:B------:R-:W-:-:S06]  /*22d0*/  @P0 IMAD.MOV.U32 R5, RZ, RZ, R7 ;  /* 0x000000ffff050224 */ /* 0x000fcc00078e0007 */
[----:B------:R-:W0:-:S04]  /*22e0*/  DADD R12, R4, 1 ;  /* 0x3ff00000040c7429 */ /* 0x000e080000000000 */
[----:B------:R-:W-:Y:S02]  /*22f0*/  DADD R4, R4, -1 ;  /* 0xbff0000004047429 */ /* 0x000fe40000000000 */
[----:B0-----:R-:W0:Y:S02]  /*2300*/  MUFU.RCP64H R7, R13 ;  /* 0x0000000d00077308 */ /* 0x001e240000001800 */
[----:B0-----:R0:W1:Y:S02]  /*2310*/  DFMA R8, -R12, R6, 1 ;  /* 0x3ff000000c08742b */ /* 0x0010640000000106 */
[----:B0-----:R-:W-:Y:S01]  /*2320*/  LOP3.LUT R12, R0, 0x80000000, RZ, 0x3c, !PT ;  /* 0x80000000000c7812 */ /* 0x001fe200078e3cff */
[----:B------:R-:W-:-:S03]  /*2330*/  IMAD.MOV.U32 R13, RZ, RZ, 0x43300000 ;  /* 0x43300000ff0d7424 */ /* 0x000fc600078e00ff */
[----:B-1----:R-:W0:-:S04]  /*2340*/  DFMA R8, R8, R8, R8 ;  /* 0x000000080808722b */ /* 0x002e080000000008 */
[----:B------:R-:W-:-:S04]  /*2350*/  DADD R12, R12, c[0x2][0x90] ;  /* 0x008024000c0c7629 */ /* 0x000fc80000000000 */
[----:B0-----:R-:W0:-:S06]  /*2360*/  DFMA R6, R6, R8, R6 ;  /* 0x000000080606722b */ /* 0x001e0c0000000006 */
[----:B0-----:R-:W0:-:S06]  /*2370*/  DMUL R8, R6, R4 ;  /* 0x0000000406087228 */ /* 0x001e0c0000000000 */
[----:B0-----:R-:W0:-:S06]  /*2380*/  DFMA R8, R6, R4, R8 ;  /* 0x000000040608722b */ /* 0x001e0c0000000008 */
[----:B0-----:R-:W0:-:S04]  /*2390*/  DMUL R10, R8, R8 ;  /* 0x00000008080a7228 */ /* 0x001e080000000000 */
[----:B------:R-:W1:-:S04]  /*23a0*/  DADD R18, R4, -R8 ;  /* 0x0000000004127229 */ /* 0x000e480000000808 */
[----:B0-----:R-:W0:-:S04]  /*23b0*/  DFMA R14, R10, R14, c[0x2][0x58] ;  /* 0x008016000a0e762b */ /* 0x001e08000000000e */
[----:B-1----:R-:W1:-:S04]  /*23c0*/  DADD R20, R18, R18 ;  /* 0x0000000012147229 */ /* 0x002e480000000012 */
[----:B0-----:R-:W0:-:S04]  /*23d0*/  DFMA R14, R10, R14, c[0x2][0x60] ;  /* 0x008018000a0e762b */ /* 0x001e08000000000e */
[----:B-1----:R-:W1:-:S04]  /*23e0*/  DFMA R20, R4, -R8, R20 ;  /* 0x800000080414722b */ /* 0x002e480000000014 */
[----:B0-----:R-:W0:-:S04]  /*23f0*/  DFMA R14, R10, R14, c[0x2][0x68] ;  /* 0x00801a000a0e762b */ /* 0x001e08000000000e */
[----:B-1----:R-:W-:-:S04]  /*2400*/  DMUL R20, R6, R20 ;  /* 0x0000001406147228 */ /* 0x002fc80000000000 */
[----:B0-----:R-:W0:-:S06]  /*2410*/  DFMA R14, R10, R14, c[0x2][0x70] ;  /* 0x00801c000a0e762b */ /* 0x001e0c000000000e */
[----:B0-----:R-:W0:-:S06]  /*2420*/  DFMA R14, R10, R14, c[0x2][0x78] ;  /* 0x00801e000a0e762b */ /* 0x001e0c000000000e */
[----:B0-----:R-:W0:-:S04]  /*2430*/  DFMA R18, R10, R14, c[0x2][0x80] ;  /* 0x008020000a12762b */ /* 0x001e08000000000e */
[----:B------:R-:W1:-:S04]  /*2440*/  DFMA R14, R12, c[0x2][0x98], R8 ;  /* 0x008026000c0e7a2b */ /* 0x000e480000000008 */
[----:B0-----:R-:W0:-:S04]  /*2450*/  DFMA R18, R10, R18, c[0x2][0x88] ;  /* 0x008022000a12762b */ /* 0x001e080000000012 */
[----:B-1----:R-:W1:-:S04]  /*2460*/  DFMA R4, -R12, c[0x2][0x98], R14 ;  /* 0x008026000c047a2b */ /* 0x002e48000000010e */
[----:B0-----:R-:W0:-:S04]  /*2470*/  DMUL R18, R10, R18 ;  /* 0x000000120a127228 */ /* 0x001e080000000000 */
[----:B-1----:R-:W-:-:S04]  /*2480*/  DADD R4, -R8, R4 ;  /* 0x0000000008047229 */ /* 0x002fc80000000104 */
[----:B0-----:R-:W0:-:S06]  /*2490*/  DFMA R18, R8, R18, R20 ;  /* 0x000000120812722b */ /* 0x001e0c0000000014 */
[----:B0-----:R-:W0:-:S06]  /*24a0*/  DADD R4, R18, -R4 ;  /* 0x0000000012047229 */ /* 0x001e0c0000000804 */
[----:B0-----:R-:W0:-:S06]  /*24b0*/  DFMA R4, R12, c[0x2][0xa0], R4 ;  /* 0x008028000c047a2b */ /* 0x001e0c0000000004 */
[----:B0-----:R0:W1:Y:S01]  /*24c0*/  DADD R4, R14, R4 ;  /* 0x000000000e047229 */ /* 0x0010620000000004 */
[----:B------:R-:W-:Y:S05]  /*24d0*/  BRA `(.L_x_6022) ;  /* 0x0000026000007947 */ /* 0x000fea0003800000 */
.L_x_6021:
[----:B0-----:R-:W0:Y:S01]  /*24e0*/  DADD R6, R20, 2 ;  /* 0x4000000014067429 */ /* 0x001e220000000000 */
[----:B------:R-:W-:Y:S01]  /*24f0*/  IMAD.MOV.U32 R4, RZ, RZ, 0x1 ;  /* 0x00000001ff047424 */ /* 0x000fe200078e00ff */
[----:B------:R-:W-:Y:S01]  /*2500*/  FSETP.GEU.AND P1, PT, |R21|, 6.5827683646048100446e-37, PT ;  /* 0x036000001500780b */ /* 0x000fe20003f2e200 */
[----:B------:R-:W-:Y:S03]  /*2510*/  BSSY B3, `(.L_x_6023) ;  /* 0x0000013000037945 */ /* 0x000fe60003800000 */
[----:B0-----:R-:W0:Y:S02]  /*2520*/  MUFU.RCP64H R5, R7 ;  /* 0x0000000700057308 */ /* 0x001e240000001800 */
        /* <DEDUP_REMOVED lines=14> */
[----:B------:R-:W-:Y:S05]  /*2610*/  CALL.REL.NOINC `($__internal_6_$__cuda_sm20_div_rn_f64_full) ;  /* 0x0000bca000007944 */ /* 0x000fea0003c00000 */
[----:B------:R-:W-:Y:S02]  /*2620*/  IMAD.MOV.U32 R4, RZ, RZ, R8 ;  /* 0x000000ffff047224 */ /* 0x000fe400078e0008 */
[----:B------:R-:W-:Y:S02]  /*2630*/  IMAD.MOV.U32 R5, RZ, RZ, R9 ;  /* 0x000000ffff057224 */ /* 0x000fe400078e0009 */
.L_x_6024:
[----:B------:R-:W-:Y:S05]  /*2640*/  BSYNC B3 ;  /* 0x0000000000037941 */ /* 0x000fea0003800000 */
.L_x_6023:
[----:B------:R-:W0:Y:S01]  /*2650*/  DMUL R6, R4, R20 ;  /* 0x0000001404067228 */ /* 0x000e220000000000 */
[----:B------:R-:W-:Y:S02]  /*2660*/  IMAD.MOV.U32 R10, RZ, RZ, 0x2fbe14b5 ;  /* 0x2fbe14b5ff0a7424 */ /* 0x000fe400078e00ff */
[----:B------:R-:W-:-:S03]  /*2670*/  IMAD.MOV.U32 R11, RZ, RZ, 0x3eb372fb ;  /* 0x3eb372fbff0b7424 */ /* 0x000fc600078e00ff */
[----:B0-----:R-:W0:-:S06]  /*2680*/  DADD R4, -R6, R20 ;  /* 0x0000000006047229 */ /* 0x001e0c0000000114 */
[----:B0-----:R-:W0:-:S06]  /*2690*/  DMUL R8, R4, R4 ;  /* 0x0000000404087228 */ /* 0x001e0c0000000000 */
[----:B0-----:R-:W0:-:S06]  /*26a0*/  DFMA R10, R8, R10, c[0x2][0xa8] ;  /* 0x00802a00080a762b */ /* 0x001e0c000000000a */
[----:B0-----:R-:W0:-:S06]  /*26b0*/  DFMA R10, R8, R10, c[0x2][0xb0] ;  /* 0x00802c00080a762b */ /* 0x001e0c000000000a */
[----:B0-----:R-:W0:-:S06]  /*26c0*/  DFMA R10, R8, R10, c[0x2][0xb8] ;  /* 0x00802e00080a762b */ /* 0x001e0c000000000a */
[----:B0-----:R-:W0:-:S06]  /*26d0*/  DFMA R10, R8, R10, c[0x2][0xc0] ;  /* 0x00803000080a762b */ /* 0x001e0c000000000a */
[----:B0-----:R-:W0:-:S06]  /*26e0*/  DFMA R10, R8, R10, c[0x2][0xc8] ;  /* 0x00803200080a762b */ /* 0x001e0c000000000a */
[----:B0-----:R-:W0:-:S06]  /*26f0*/  DFMA R10, R8, R10, c[0x2][0xd0] ;  /* 0x00803400080a762b */ /* 0x001e0c000000000a */
[----:B0-----:R-:W0:-:S06]  /*2700*/  DFMA R10, R8, R10, c[0x2][0xd8] ;  /* 0x00803600080a762b */ /* 0x001e0c000000000a */
[----:B0-----:R-:W0:-:S06]  /*2710*/  DMUL R10, R8, R10 ;  /* 0x0000000a080a7228 */ /* 0x001e0c0000000000 */
[----:B0-----:R-:W0:-:S06]  /*2720*/  DFMA R4, R4, R10, -R6 ;  /* 0x0000000a0404722b */ /* 0x001e0c0000000806 */
[----:B0-----:R0:W1:-:S06]  /*2730*/  DADD R4, R4, R20 ;  /* 0x0000000004047229 */ /* 0x00104c0000000014 */
.L_x_6022:
[----:B------:R-:W-:Y:S05]  /*2740*/  BSYNC B2 ;  /* 0x0000000000027941 */ /* 0x000fea0003800000 */
.L_x_6020:
[----:B------:R-:W2:Y:S01]  /*2750*/  MUFU.RCP64H R7, c[0x0][0x374] ;  /* 0x0000dd0000077b08 */ /* 0x000ea20000001800 */
[----:B------:R-:W-:Y:S01]  /*2760*/  IMAD.MOV.U32 R10, RZ, RZ, c[0x0][0x370] ;  /* 0x0000dc00ff0a7624 */ /* 0x000fe200078e00ff */
[----:B-1----:R-:W-:Y:S01]  /*2770*/  FSETP.GEU.AND P1, PT, |R5|, 6.5827683646048100446e-37, PT ;  /* 0x036000000500780b */ /* 0x002fe20003f2e200 */
[----:B------:R-:W-:Y:S01]  /*2780*/  IMAD.MOV.U32 R11, RZ, RZ, c[0x0][0x374] ;  /* 0x0000dd00ff0b7624 */ /* 0x000fe200078e00ff */
[----:B------:R-:W-:Y:S01]  /*2790*/  BSSY B2, `(.L_x_6017) ;  /* 0x0000011000027945 */ /* 0x000fe20003800000 */
[----:B------:R-:W-:-:S06]  /*27a0*/  IMAD.MOV.U32 R6, RZ, RZ, 0x1 ;  /* 0x00000001ff067424 */ /* 0x000fcc00078e00ff */
[----:B--2---:R-:W1:-:S06]  /*27b0*/  DFMA R8, R6, -R10, 1 ;  /* 0x3ff000000608742b */ /* 0x004e4c000000080a */
[----:B-1----:R-:W1:-:S06]  /*27c0*/  DFMA R8, R8, R8, R8 ;  /* 0x000000080808722b */ /* 0x002e4c0000000008 */
[----:B-1----:R-:W1:-:S06]  /*27d0*/  DFMA R8, R6, R8, R6 ;  /* 0x000000080608722b */ /* 0x002e4c0000000006 */
[----:B-1----:R-:W1:-:S06]  /*27e0*/  DFMA R6, R8, -R10, 1 ;  /* 0x3ff000000806742b */ /* 0x002e4c000000080a */
[----:B-1----:R-:W1:-:S06]  /*27f0*/  DFMA R6, R8, R6, R8 ;  /* 0x000000060806722b */ /* 0x002e4c0000000008 */
[----:B-1----:R-:W1:-:S06]  /*2800*/  DMUL R8, R6, R4 ;  /* 0x0000000406087228 */ /* 0x002e4c0000000000 */
[----:B-1----:R-:W1:-:S06]  /*2810*/  DFMA R10, R8, -c[0x0][0x370], R4 ;  /* 0x8000dc00080a7a2b */ /* 0x002e4c0000000004 */
[----:B-1----:R-:W1:-:S10]  /*2820*/  DFMA R8, R6, R10, R8 ;  /* 0x0000000a0608722b */ /* 0x002e540000000008 */
[----:B-1----:R-:W-:-:S05]  /*2830*/  FFMA R0, RZ, c[0x0][0x374], R9 ;  /* 0x0000dd00ff007a23 */ /* 0x002fca0000000009 */
[----:B------:R-:W-:-:S13]  /*2840*/  FSETP.GT.AND P0, PT, |R0|, 1.469367938527859385e-39, PT ;  /* 0x001000000000780b */ /* 0x000fda0003f04200 */
[----:B------:R-:W-:Y:S05]  /*2850*/  @P0 BRA P1, `(.L_x_6025) ;  /* 0x0000004000000947 */ /* 0x000fea0000800000 */
[----:B------:R-:W-:Y:S01]  /*2860*/  IMAD.MOV.U32 R6, RZ, RZ, c[0x0][0x370] ;  /* 0x0000dc00ff067624 */ /* 0x000fe200078e00ff */
[----:B------:R-:W-:Y:S01]  /*2870*/  MOV R0, 0x28a0 ;  /* 0x000028a000007802 */ /* 0x000fe20000000f00 */
[----:B------:R-:W-:Y:S02]  /*2880*/  IMAD.MOV.U32 R7, RZ, RZ, c[0x0][0x374] ;  /* 0x0000dd00ff077624 */ /* 0x000fe400078e00ff */
[----:B0-----:R-:W-:Y:S05]  /*2890*/  CALL.REL.NOINC `($__internal_6_$__cuda_sm20_div_rn_f64_full) ;  /* 0x0000ba2000007944 */ /* 0x001fea0003c00000 */
.L_x_6025:
[----:B------:R-:W-:Y:S05]  /*28a0*/  BSYNC B2 ;  /* 0x0000000000027941 */ /* 0x000fea0003800000 */
.L_x_6017:
[----:B------:R-:W-:Y:S05]  /*28b0*/  BSYNC B1 ;  /* 0x0000000000017941 */ /* 0x000fea0003800000 */
.L_x_6016:
[----:B------:R-:W1:Y:S02]  /*28c0*/  LDC.U8 R3, c[0x0][0x388] ;  /* 0x0000e200ff037b82 */ /* 0x000e640000000000 */
        /* <DEDUP_REMOVED lines=11> */
[----:B------:R-:W1:Y:S02]  /*2980*/  F2I.F64.TRUNC R9, R8 ;  /* 0x0000000800097311 */ /* 0x000e64000030d100 */
[----:B-1----:R1:W-:Y:S01]  /*2990*/  STG.E.U8 [R16.64], R9 ;  /* 0x0000000910007986 */ /* 0x0023e2000c101124 */
[----:B------:R-:W-:Y:S05]  /*29a0*/  BRA `(.L_x_6031) ;  /* 0x00000ef000007947 */ /* 0x000fea0003800000 */
.L_x_6029:
[----:B------:R-:W1:Y:S02]  /*29b0*/  F2I.S64.F64.TRUNC R8, R8 ;  /* 0x0000000800087311 */ /* 0x000e64000030d900 */
[----:B-1----:R-:W-:-:S05]  /*29c0*/  IMAD.MOV.U32 R3, RZ, RZ, R8 ;  /* 0x000000ffff037224 */ /* 0x002fca00078e0008 */
[----:B------:R1:W-:Y:S01]  /*29d0*/  STG.E.U8 [R16.64], R3 ;  /* 0x0000000310007986 */ /* 0x0003e2000c101124 */
[----:B------:R-:W-:Y:S05]  /*29e0*/  BRA `(.L_x_6031) ;  /* 0x00000eb000007947 */ /* 0x000fea0003800000 */
.L_x_6028:
[----:B------:R-:W-:-:S13]  /*29f0*/  ISETP.NE.AND P0, PT, R0, 0x2, PT ;  /* 0x000000020000780c */ /* 0x000fda0003f05270 */
[----:B------:R-:W-:Y:S05]  /*2a00*/  @!P0 BRA `(.L_x_6032) ;  /* 0x000000a000008947 */ /* 0x000fea0003800000 */
[----:B------:R-:W-:-:S13]  /*2a10*/  ISETP.NE.AND P0, PT, R0, 0x3, PT ;  /* 0x000000030000780c */ /* 0x000fda0003f05270 */
[----:B------:R-:W-:Y:S05]  /*2a20*/  @!P0 BRA `(.L_x_6033) ;  /* 0x0000005000008947 */ /* 0x000fea0003800000 */
[----:B------:R-:W-:-:S13]  /*2a30*/  ISETP.NE.AND P0, PT, R0, 0x4, PT ;  /* 0x000000040000780c */ /* 0x000fda0003f05270 */
[----:B------:R-:W-:Y:S05]  /*2a40*/  @P0 BRA `(.L_x_6030) ;  /* 0x00000cc000000947 */ /* 0x000fea0003800000 */
[----:B------:R-:W1:Y:S02]  /*2a50*/  F2I.S64.F64.TRUNC R8, R8 ;  /* 0x0000000800087311 */ /* 0x000e64000030d900 */
[----:B-1----:R1:W-:Y:S01]  /*2a60*/  STG.E.64 [R16.64], R8 ;  /* 0x0000000810007986 */ /* 0x0023e2000c101b24 */
[----:B------:R-:W-:Y:S05]  /*2a70*/  BRA `(.L_x_6031) ;  /* 0x00000e2000007947 */ /* 0x000fea0003800000 */
.L_x_6033:
[----:B------:R-:W1:Y:S02]  /*2a80*/  F2I.F64.TRUNC R9, R8 ;  /* 0x0000000800097311 */ /* 0x000e64000030d100 */
[----:B-1----:R1:W-:Y:S01]  /*2a90*/  STG.E [R16.64], R9 ;  /* 0x0000000910007986 */ /* 0x0023e2000c101924 */
[----:B------:R-:W-:Y:S05]  /*2aa0*/  BRA `(.L_x_6031) ;  /* 0x00000df000007947 */ /* 0x000fea0003800000 */
.L_x_6032:
[----:B------:R-:W1:Y:S02]  /*2ab0*/  F2I.F64.TRUNC R9, R8 ;  /* 0x0000000800097311 */ /* 0x000e64000030d100 */
[----:B-1----:R1:W-:Y:S01]  /*2ac0*/  STG.E.U16 [R16.64], R9 ;  /* 0x0000000910007986 */ /* 0x0023e2000c101524 */
[----:B------:R-:W-:Y:S05]  /*2ad0*/  BRA `(.L_x_6031) ;  /* 0x00000dc000007947 */ /* 0x000fea0003800000 */
.L_x_6027:
[----:B------:R-:W-:-:S13]  /*2ae0*/  ISETP.GT.AND P0, PT, R0, 0x6, PT ;  /* 0x000000060000780c */ /* 0x000fda0003f04270 */
[----:B------:R-:W-:Y:S05]  /*2af0*/  @P0 BRA `(.L_x_6034) ;  /* 0x000000f000000947 */ /* 0x000fea0003800000 */
[----:B------:R-:W-:-:S13]  /*2b00*/  ISETP.NE.AND P0, PT, R0, 0x5, PT ;  /* 0x000000050000780c */ /* 0x000fda0003f05270 */
[----:B------:R-:W-:Y:S05]  /*2b10*/  @!P0 BRA `(.L_x_6035) ;  /* 0x0000007000008947 */ /* 0x000fea0003800000 */
[----:B------:R-:W-:-:S13]  /*2b20*/  ISETP.NE.AND P0, PT, R0, 0x6, PT ;  /* 0x000000060000780c */ /* 0x000fda0003f05270 */
[----:B------:R-:W-:Y:S05]  /*2b30*/  @P0 BRA `(.L_x_6030) ;  /* 0x00000bd000000947 */ /* 0x000fea0003800000 */
[----:B------:R-:W1:Y:S01]  /*2b40*/  F2F.F32.F64 R3, R8 ;  /* 0x0000000800037310 */ /* 0x000e620000301000 */
[----:B------:R-:W1:-:S14]  /*2b50*/  DSETP.GEU.AND P0, PT, |R8|, c[0x2][0xe0], PT ;  /* 0x008038000800762a */ /* 0x000e5c0003f0e200 */
[----:B-1----:R-:W-:-:S05]  /*2b60*/  @!P0 FMUL R3, R3, 1.175494350822287508e-38 ;  /* 0x0080000003038820 */ /* 0x002fca0000400000 */
[----:B------:R1:W-:Y:S01]  /*2b70*/  STG.E [R16.64], R3 ;  /* 0x0000000310007986 */ /* 0x0003e2000c101924 */
[----:B------:R-:W-:Y:S05]  /*2b80*/  BRA `(.L_x_6031) ;  /* 0x00000d1000007947 */ /* 0x000fea0003800000 */
.L_x_6035:
[----:B------:R-:W1:Y:S01]  /*2b90*/  F2F.F32.F64 R0, R8 ;  /* 0x0000000800007310 */ /* 0x000e620000301000 */
[----:B------:R-:W1:-:S14]  /*2ba0*/  DSETP.GEU.AND P0, PT, |R8|, c[0x2][0xe0], PT ;  /* 0x008038000800762a */ /* 0x000e5c0003f0e200 */
[----:B-1----:R-:W-:-:S05]  /*2bb0*/  @!P0 FMUL R0, R0, 1.175494350822287508e-38 ;  /* 0x0080000000008820 */ /* 0x002fca0000400000 */
[----:B------:R-:W-:-:S05]  /*2bc0*/  F2FP.PACK_AB R0, RZ, R0 ;  /* 0x00000000ff00723e */ /* 0x000fca00000000ff */
[----:B------:R1:W-:Y:S01]  /*2bd0*/  STG.E.U16 [R16.64], R0 ;  /* 0x0000000010007986 */ /* 0x0003e2000c101524 */
[----:B------:R-:W-:Y:S05]  /*2be0*/  BRA `(.L_x_6031) ;  /* 0x00000cb000007947 */ /* 0x000fea0003800000 */
.L_x_6034:
[----:B------:R-:W-:-:S13]  /*2bf0*/  ISETP.NE.AND P0, PT, R0, 0x7, PT ;  /* 0x000000070000780c */ /* 0x000fda0003f05270 */
[----:B------:R-:W-:Y:S05]  /*2c00*/  @!P0 BRA `(.L_x_6036) ;  /* 0x0000011000008947 */ /* 0x000fea0003800000 */
[----:B------:R-:W-:-:S13]  /*2c10*/  ISETP.NE.AND P0, PT, R0, 0x8, PT ;  /* 0x000000080000780c */ /* 0x000fda0003f05270 */
[----:B------:R-:W-:Y:S05]  /*2c20*/  @!P0 BRA `(.L_x_6037) ;  /* 0x0000008000008947 */ /* 0x000fea0003800000 */
[----:B------:R-:W-:-:S13]  /*2c30*/  ISETP.NE.AND P0, PT, R0, 0x9, PT ;  /* 0x000000090000780c */ /* 0x000fda0003f05270 */
[----:B------:R-:W-:Y:S05]  /*2c40*/  @P0 BRA `(.L_x_6030) ;  /* 0x00000ac000000947 */ /* 0x000fea0003800000 */
[----:B------:R-:W1:Y:S01]  /*2c50*/  F2F.F32.F64 R4, R8 ;  /* 0x0000000800047310 */ /* 0x000e620000301000 */
[----:B------:R-:W1:Y:S01]  /*2c60*/  DSETP.GEU.AND P0, PT, |R8|, c[0x2][0xe0], PT ;  /* 0x008038000800762a */ /* 0x000e620003f0e200 */
[----:B------:R-:W-:-:S13]  /*2c70*/  IMAD.MOV.U32 R5, RZ, RZ, RZ ;  /* 0x000000ffff057224 */ /* 0x000fda00078e00ff */
[----:B-1----:R-:W-:-:S05]  /*2c80*/  @!P0 FMUL R4, R4, 1.175494350822287508e-38 ;  /* 0x0080000004048820 */ /* 0x002fca0000400000 */
[----:B------:R1:W-:Y:S01]  /*2c90*/  STG.E.64 [R16.64], R4 ;  /* 0x0000000410007986 */ /* 0x0003e2000c101b24 */
[----:B------:R-:W-:Y:S05]  /*2ca0*/  BRA `(.L_x_6031) ;  /* 0x00000bf000007947 */ /* 0x000fea0003800000 */
.L_x_6037:
[----:B------:R-:W1:Y:S01]  /*2cb0*/  F2F.F32.F64 R0, R8 ;  /* 0x0000000800007310 */ /* 0x000e620000301000 */
[----:B------:R-:W1:-:S14]  /*2cc0*/  DSETP.GEU.AND P0, PT, |R8|, c[0x2][0xe0], PT ;  /* 0x008038000800762a */ /* 0x000e5c0003f0e200 */
[----:B-1----:R-:W-:-:S05]  /*2cd0*/  @!P0 FMUL R0, R0, 1.175494350822287508e-38 ;  /* 0x0080000000008820 */ /* 0x002fca0000400000 */
[----:B------:R-:W-:-:S04]  /*2ce0*/  F2FP.PACK_AB R3, RZ, R0 ;  /* 0x00000000ff03723e */ /* 0x000fc800000000ff */
[----:B------:R-:W-:-:S05]  /*2cf0*/  PRMT R3, R3, 0x5410, RZ ;  /* 0x0000541003037816 */ /* 0x000fca00000000ff */
[----:B------:R1:W-:Y:S01]  /*2d00*/  STG.E [R16.64], R3 ;  /* 0x0000000310007986 */ /* 0x0003e2000c101924 */
[----:B------:R-:W-:Y:S05]  /*2d10*/  BRA `(.L_x_6031) ;  /* 0x00000b8000007947 */ /* 0x000fea0003800000 */
.L_x_6036:
[----:B------:R1:W-:Y:S01]  /*2d20*/  STG.E.64 [R16.64], R8 ;  /* 0x0000000810007986 */ /* 0x0003e2000c101b24 */
[----:B------:R-:W-:Y:S05]  /*2d30*/  BRA `(.L_x_6031) ;  /* 0x00000b6000007947 */ /* 0x000fea0003800000 */
.L_x_6026:
        /* <DEDUP_REMOVED lines=8> */
[----:B------:R-:W1:-:S06]  /*2dc0*/  DSETP.NEU.AND P0, PT, R8, RZ, PT ;  /* 0x000000ff0800722a */ /* 0x000e4c0003f0d000 */
[----:B-1----:R-:W-:-:S05]  /*2dd0*/  SEL R3, RZ, 0x1, !P0 ;  /* 0x00000001ff037807 */ /* 0x002fca0004000000 */
[----:B------:R1:W-:Y:S01]  /*2de0*/  STG.E.U8 [R16.64], R3 ;  /* 0x0000000310007986 */ /* 0x0003e2000c101124 */
[----:B------:R-:W-:Y:S05]  /*2df0*/  BRA `(.L_x_6031) ;  /* 0x00000aa000007947 */ /* 0x000fea0003800000 */
.L_x_6040:
[----:B------:R-:W-:-:S05]  /*2e00*/  CS2R R10, SRZ ;  /* 0x00000000000a7805 */ /* 0x000fca000001ff00 */
[----:B------:R1:W-:Y:S01]  /*2e10*/  STG.E.128 [R16.64], R8 ;  /* 0x0000000810007986 */ /* 0x0003e2000c101d24 */
[----:B------:R-:W-:Y:S05]  /*2e20*/  BRA `(.L_x_6031) ;  /* 0x00000a7000007947 */ /* 0x000fea0003800000 */
.L_x_6039:
        /* <DEDUP_REMOVED lines=8> */
[----:B------:R-:W-:-:S13]  /*2eb0*/  BSSY B0, `(.L_x_6043) ;  /* 0x000000f000007945 */ /* 0x000fda0003800000 */
[----:B-1----:R-:W-:-:S05]  /*2ec0*/  @!P0 FMUL R7, R7, 1.175494350822287508e-38 ;  /* 0x0080000007078820 */ /* 0x002fca0000400000 */
        /* <DEDUP_REMOVED lines=13> */
.L_x_6044:
[----:B------:R-:W-:Y:S05]  /*2fa0*/  BSYNC B0 ;  /* 0x0000000000007941 */ /* 0x000fea0003800000 */
.L_x_6043:
[----:B------:R-:W-:-:S05]  /*2fb0*/  LOP3.LUT R5, R0, R5, RZ, 0xfc, !PT ;  /* 0x0000000500057212 */ /* 0x000fca00078efcff */
[----:B------:R1:W-:Y:S01]  /*2fc0*/  STG.E.U8 [R16.64], R5 ;  /* 0x0000000510007986 */ /* 0x0003e2000c101124 */
[----:B------:R-:W-:Y:S05]  /*2fd0*/  BRA `(.L_x_6031) ;  /* 0x000008c000007947 */ /* 0x000fea0003800000 */
.L_x_6042:
[----:B------:R-:W1:Y:S01]  /*2fe0*/  F2F.F32.F64 R5, R8 ;  /* 0x0000000800057310 */ /* 0x000e620000301000 */
[----:B------:R-:W1:Y:S01]  /*2ff0*/  DSETP.GEU.AND P0, PT, |R8|, c[0x2][0xe0], PT ;  /* 0x008038000800762a */ /* 0x000e620003f0e200 */
[----:B------:R-:W-:-:S13]  /*3000*/  BSSY B0, `(.L_x_6045) ;  /* 0x0000010000007945 */ /* 0x000fda0003800000 */
[----:B-1----:R-:W-:-:S05]  /*3010*/  @!P0 FMUL R5, R5, 1.175494350822287508e-38 ;  /* 0x0080000005058820 */ /* 0x002fca0000400000 */
        /* <DEDUP_REMOVED lines=11> */
.L_x_6046:
[----:B------:R-:W-:Y:S01]  /*30d0*/  IMAD.MOV.U32 R0, RZ, RZ, 0x7f ;  /* 0x0000007fff007424 */ /* 0x000fe200078e00ff */
[----:B------:R-:W-:-:S04]  /*30e0*/  ISETP.GT.U32.AND P0, PT, R3, 0x7f800000, PT ;  /* 0x7f8000000300780c */ /* 0x000fc80003f04070 */
[----:B------:R-:W-:-:S04]  /*30f0*/  SEL R0, R0, 0x7c, P0 ;  /* 0x0000007c00007807 */ /* 0x000fc80000000000 */
.L_x_6047:
[----:B------:R-:W-:Y:S05]  /*3100*/  BSYNC B0 ;  /* 0x0000000000007941 */ /* 0x000fea0003800000 */
.L_x_6045:
[----:B------:R-:W-:-:S04]  /*3110*/  LOP3.LUT R3, R5, 0x80000000, RZ, 0xc0, !PT ;  /* 0x8000000005037812 */ /* 0x000fc800078ec0ff */
[----:B------:R-:W-:-:S04]  /*3120*/  SHF.R.U32.HI R3, RZ, 0x18, R3 ;  /* 0x00000018ff037819 */ /* 0x000fc80000011603 */
[----:B------:R-:W-:-:S05]  /*3130*/  LOP3.LUT R3, R0, R3, RZ, 0xfc, !PT ;  /* 0x0000000300037212 */ /* 0x000fca00078efcff */
[----:B------:R1:W-:Y:S01]  /*3140*/  STG.E.U8 [R16.64], R3 ;  /* 0x0000000310007986 */ /* 0x0003e2000c101124 */
[----:B------:R-:W-:Y:S05]  /*3150*/  BRA `(.L_x_6031) ;  /* 0x0000074000007947 */ /* 0x000fea0003800000 */
.L_x_6041:
[----:B------:R-:W1:Y:S01]  /*3160*/  F2F.F32.F64 R0, R8 ;  /* 0x0000000800007310 */ /* 0x000e620000301000 */
[----:B------:R-:W1:-:S14]  /*3170*/  DSETP.GEU.AND P0, PT, |R8|, c[0x2][0xe0], PT ;  /* 0x008038000800762a */ /* 0x000e5c0003f0e200 */
[----:B-1----:R-:W-:-:S05]  /*3180*/  @!P0 FMUL R0, R0, 1.175494350822287508e-38 ;  /* 0x0080000000008820 */ /* 0x002fca0000400000 */
[----:B------:R-:W-:-:S05]  /*3190*/  F2FP.BF16.PACK_AB R0, RZ, R0 ;  /* 0x00000000ff00723e */ /* 0x000fca00000010ff */
[----:B------:R1:W-:Y:S01]  /*31a0*/  STG.E.U16 [R16.64], R0 ;  /* 0x0000000010007986 */ /* 0x0003e2000c101524 */
[----:B------:R-:W-:Y:S05]  /*31b0*/  BRA `(.L_x_6031) ;  /* 0x000006e000007947 */ /* 0x000fea0003800000 */
.L_x_6038:
        /* <DEDUP_REMOVED lines=8> */
[----:B------:R-:W1:Y:S02]  /*3240*/  F2I.U32.F64.TRUNC R9, R8 ;  /* 0x0000000800097311 */ /* 0x000e64000030d000 */
[----:B-1----:R1:W-:Y:S01]  /*3250*/  STG.E.U16 [R16.64], R9 ;  /* 0x0000000910007986 */ /* 0x0023e2000c101524 */
[----:B------:R-:W-:Y:S05]  /*3260*/  BRA `(.L_x_6031) ;  /* 0x0000063000007947 */ /* 0x000fea0003800000 */
.L_x_6050:
[----:B------:R-:W1:Y:S01]  /*3270*/  F2F.F32.F64 R5, R8 ;  /* 0x0000000800057310 */ /* 0x000e620000301000 */
[----:B------:R-:W1:Y:S01]  /*3280*/  DSETP.GEU.AND P0, PT, |R8|, c[0x2][0xe0], PT ;  /* 0x008038000800762a */ /* 0x000e620003f0e200 */
[----:B------:R-:W-:Y:S01]  /*3290*/  BSSY B0, `(.L_x_6051) ;  /* 0x0000014000007945 */ /* 0x000fe20003800000 */
[----:B------:R-:W-:-:S12]  /*32a0*/  IMAD.MOV.U32 R0, RZ, RZ, 0x80 ;  /* 0x00000080ff007424 */ /* 0x000fd800078e00ff */
[----:B-1----:R-:W-:-:S05]  /*32b0*/  @!P0 FMUL R5, R5, 1.175494350822287508e-38 ;  /* 0x0080000005058820 */ /* 0x002fca0000400000 */
        /* <DEDUP_REMOVED lines=14> */
.L_x_6053:
[----:B------:R-:W-:-:S04]  /*33a0*/  LOP3.LUT R0, R5, 0x80000000, RZ, 0xc0, !PT ;  /* 0x8000000005007812 */ /* 0x000fc800078ec0ff */
[----:B------:R-:W-:-:S04]  /*33b0*/  SHF.R.U32.HI R0, RZ, 0x18, R0 ;  /* 0x00000018ff007819 */ /* 0x000fc80000011600 */
[----:B------:R-:W-:Y:S02]  /*33c0*/  LOP3.LUT R0, R3, R0, RZ, 0xfc, !PT ;  /* 0x0000000003007212 */ /* 0x000fe400078efcff */
.L_x_6052:
[----:B------:R-:W-:Y:S05]  /*33d0*/  BSYNC B0 ;  /* 0x0000000000007941 */ /* 0x000fea0003800000 */
.L_x_6051:
[----:B------:R1:W-:Y:S01]  /*33e0*/  STG.E.U8 [R16.64], R0 ;  /* 0x0000000010007986 */ /* 0x0003e2000c101124 */
[----:B------:R-:W-:Y:S05]  /*33f0*/  BRA `(.L_x_6031) ;  /* 0x000004a000007947 */ /* 0x000fea0003800000 */
.L_x_6049:
        /* <DEDUP_REMOVED lines=19> */
.L_x_6056:
[----:B------:R-:W-:-:S04]  /*3530*/  LOP3.LUT R0, R5, 0x80000000, RZ, 0xc0, !PT ;  /* 0x8000000005007812 */ /* 0x000fc800078ec0ff */
[----:B------:R-:W-:-:S04]  /*3540*/  SHF.R.U32.HI R0, RZ, 0x18, R0 ;  /* 0x00000018ff007819 */ /* 0x000fc80000011600 */
[----:B------:R-:W-:Y:S02]  /*3550*/  LOP3.LUT R0, R3, R0, RZ, 0xfc, !PT ;  /* 0x0000000003007212 */ /* 0x000fe400078efcff */
.L_x_6055:
[----:B------:R-:W-:Y:S05]  /*3560*/  BSYNC B0 ;  /* 0x0000000000007941 */ /* 0x000fea0003800000 */
.L_x_6054:
[----:B------:R1:W-:Y:S01]  /*3570*/  STG.E.U8 [R16.64], R0 ;  /* 0x0000000010007986 */ /* 0x0003e2000c101124 */
[----:B------:R-:W-:Y:S05]  /*3580*/  BRA `(.L_x_6031) ;  /* 0x0000031000007947 */ /* 0x000fea0003800000 */
.L_x_6048:
[----:B------:R-:W-:-:S13]  /*3590*/  ISETP.NE.AND P0, PT, R0, 0x1c, PT ;  /* 0x0000001c0000780c */ /* 0x000fda0003f05270 */
[----:B------:R-:W-:Y:S05]  /*35a0*/  @!P0 BRA `(.L_x_6057) ;  /* 0x000002d000008947 */ /* 0x000fea0003800000 */
[----:B------:R-:W-:-:S13]  /*35b0*/  ISETP.NE.AND P0, PT, R0, 0x1d, PT ;  /* 0x0000001d0000780c */ /* 0x000fda0003f05270 */
[----:B------:R-:W-:Y:S05]  /*35c0*/  @!P0 BRA `(.L_x_6058) ;  /* 0x0000028000008947 */ /* 0x000fea0003800000 */
[----:B------:R-:W-:-:S13]  /*35d0*/  ISETP.NE.AND P0, PT, R0, 0x2c, PT ;  /* 0x0000002c0000780c */ /* 0x000fda0003f05270 */
[----:B------:R-:W-:Y:S05]  /*35e0*/  @P0 BRA `(.L_x_6030) ;  /* 0x0000012000000947 */ /* 0x000fea0003800000 */
[----:B------:R-:W1:Y:S01]  /*35f0*/  F2F.F32.F64 R6, R8 ;  /* 0x0000000800067310 */ /* 0x000e620000301000 */
[----:B------:R-:W1:-:S14]  /*3600*/  DSETP.GEU.AND P0, PT, |R8|, c[0x2][0xe0], PT ;  /* 0x008038000800762a */ /* 0x000e5c0003f0e200 */
[----:B-1----:R-:W-:Y:S01]  /*3610*/  @!P0 FMUL R6, R6, 1.175494350822287508e-38 ;  /* 0x0080000006068820 */ /* 0x002fe20000400000 */
        /* <DEDUP_REMOVED lines=15> */
.L_x_6030:
[----:B0-----:R-:W-:Y:S01]  /*3710*/  MOV R14, 0x0 ;  /* 0x00000000000e7802 */ /* 0x001fe20000000f00 */
        /* <DEDUP_REMOVED lines=19> */
.L_x_6058:
[----:B------:R-:W1:Y:S02]  /*3850*/  F2I.U64.F64.TRUNC R8, R8 ;  /* 0x0000000800087311 */ /* 0x000e64000030d800 */
[----:B-1----:R1:W-:Y:S01]  /*3860*/  STG.E.64 [R16.64], R8 ;  /* 0x0000000810007986 */ /* 0x0023e2000c101b24 */
[----:B------:R-:W-:Y:S05]  /*3870*/  BRA `(.L_x_6031) ;  /* 0x0000002000007947 */ /* 0x000fea0003800000 */
.L_x_6057:
[----:B------:R-:W1:Y:S02]  /*3880*/  F2I.U32.F64.TRUNC R9, R8 ;  /* 0x0000000800097311 */ /* 0x000e64000030d000 */
[----:B-1----:R1:W-:Y:S02]  /*3890*/  STG.E [R16.64], R9 ;  /* 0x0000000910007986 */ /* 0x0023e4000c101924 */
.L_x_6031:
[----:B------:R-:W-:-:S05]  /*38a0*/  IMAD R2, R23, 0x200, R2 ;  /* 0x0000020017027824 */ /* 0x000fca00078e0202 */
[----:B------:R-:W-:Y:S02]  /*38b0*/  IADD3 R19, R2, 0x80, RZ ;  /* 0x0000008002137810 */ /* 0x000fe40007ffe0ff */
.L_x_5982:
[----:B------:R-:W-:Y:S05]  /*38c0*/  BSYNC B6 ;  /* 0x0000000000067941 */ /* 0x000fea0003800000 */
.L_x_5981:
[----:B------:R-:W-:Y:S01]  /*38d0*/  ISETP.GE.AND P0, PT, R19, c[0x0][0x160], PT ;  /* 0x0000580013007a0c */ /* 0x000fe20003f06270 */
[----:B------:R-:W-:-:S12]  /*38e0*/  BSSY B6, `(.L_x_6059) ;  /* 0x0000712000067945 */ /* 0x000fd80003800000 */
[----:B------:R-:W-:Y:S05]  /*38f0*/  @P0 BRA `(.L_x_6060) ;  /* 0x0000710000000947 */ /* 0x000fea0003800000 */
[----:B------:R-:W-:Y:S01]  /*3900*/  ISETP.NE.AND P0, PT, RZ, c[0x0][0x168], PT ;  /* 0x00005a00ff007a0c */ /* 0x000fe20003f05270 */
[----:B-1----:R-:W-:Y:S02]  /*3910*/  IMAD.MOV.U32 R0, RZ, RZ, RZ ;  /* 0x000000ffff007224 */ /* 0x002fe400078e00ff */
        /* <DEDUP_REMOVED lines=226> */
.L_x_6061:
[----:B------:R-:W1:Y:S01]  /*4740*/  LDC.U8 R5, c[0x0][0x389] ;  /* 0x0000e240ff057b82 */ /* 0x000e620000000000 */
[----:B------:R-:W-:Y:S02]  /*4750*/  IADD3 R16, P0, R16, c[0x0][0x360], RZ ;  /* 0x0000d80010107a10 */ /* 0x000fe40007f1e0ff */
[----:B------:R-:W-:-:S03]  /*4760*/  IADD3 R2, P1, R0, c[0x0][0x368], RZ ;  /* 0x0000da0000027a10 */ /* 0x000fc60007f3e0ff */
[----:B------:R-:W-:Y:S02]  /*4770*/  IMAD.X R17, RZ, RZ, c[0x0][0x364], P0 ;  /* 0x0000d900ff117624 */ /* 0x000fe400000e06ff */
        /* <DEDUP_REMOVED lines=15> */
.L_x_6065:
[----:B------:R-:W2:Y:S02]  /*4870*/  LDG.E.U8 R2, [R2.64] ;  /* 0x0000002402027981 */ /* 0x000ea4000c1e1100 */
[----:B--2---:R1:W2:Y:S01]  /*4880*/  I2F.F64.U16 R4, R2 ;  /* 0x0000000200047312 */ /* 0x0042a20000101800 */
[----:B------:R-:W-:Y:S05]  /*4890*/  BRA `(.L_x_6067) ;  /* 0x00000df000007947 */ /* 0x000fea0003800000 */
.L_x_6064:
[----:B------:R-:W-:-:S13]  /*48a0*/  ISETP.NE.AND P0, PT, R4, 0x2, PT ;  /* 0x000000020400780c */ /* 0x000fda0003f05270 */
[----:B------:R-:W-:Y:S05]  /*48b0*/  @!P0 BRA `(.L_x_6068) ;  /* 0x000000a000008947 */ /* 0x000fea0003800000 */
[----:B------:R-:W-:-:S13]  /*48c0*/  ISETP.NE.AND P0, PT, R4, 0x3, PT ;  /* 0x000000030400780c */ /* 0x000fda0003f05270 */
[----:B------:R-:W-:Y:S05]  /*48d0*/  @!P0 BRA `(.L_x_6069) ;  /* 0x0000005000008947 */ /* 0x000fea0003800000 */
[----:B------:R-:W-:-:S13]  /*48e0*/  ISETP.NE.AND P0, PT, R4, 0x4, PT ;  /* 0x000000040400780c */ /* 0x000fda0003f05270 */
[----:B------:R-:W-:Y:S05]  /*48f0*/  @P0 BRA `(.L_x_6066) ;  /* 0x00000bf000000947 */ /* 0x000fea0003800000 */
[----:B------:R-:W2:Y:S02]  /*4900*/  LDG.E.64 R4, [R2.64] ;  /* 0x0000002402047981 */ /* 0x000ea4000c1e1b00 */
[----:B--2---:R-:W1:Y:S01]  /*4910*/  I2F.F64.S64 R4, R4 ;  /* 0x0000000400047312 */ /* 0x004e620000301c00 */
[----:B------:R-:W-:Y:S05]  /*4920*/  BRA `(.L_x_6067) ;  /* 0x00000d6000007947 */ /* 0x000fea0003800000 */
.L_x_6069:
[----:B------:R-:W2:Y:S02]  /*4930*/  LDG.E R2, [R2.64] ;  /* 0x0000002402027981 */ /* 0x000ea4000c1e1900 */
[----:B--2---:R1:W2:Y:S01]  /*4940*/  I2F.F64 R4, R2 ;  /* 0x0000000200047312 */ /* 0x0042a20000201c00 */
[----:B------:R-:W-:Y:S05]  /*4950*/  BRA `(.L_x_6067) ;  /* 0x00000d3000007947 */ /* 0x000fea0003800000 */
.L_x_6068:
[----:B------:R-:W2:Y:S02]  /*4960*/  LDG.E.U16 R2, [R2.64] ;  /* 0x0000002402027981 */ /* 0x000ea4000c1e1500 */
[----:B--2---:R1:W2:Y:S01]  /*4970*/  I2F.F64.S16 R4, R2 ;  /* 0x0000000200047312 */ /* 0x0042a20000101c00 */
[----:B------:R-:W-:Y:S05]  /*4980*/  BRA `(.L_x_6067) ;  /* 0x00000d0000007947 */ /* 0x000fea0003800000 */
.L_x_6063:
        /* <DEDUP_REMOVED lines=8> */
[----:B------:R-:W1:Y:S01]  /*4a10*/  F2F.F64.F32 R4, R4 ;  /* 0x0000000400047310 */ /* 0x000e620000201800 */
[----:B------:R-:W-:Y:S05]  /*4a20*/  BRA `(.L_x_6067) ;  /* 0x00000c6000007947 */ /* 0x000fea0003800000 */
.L_x_6071:
[----:B------:R-:W2:Y:S02]  /*4a30*/  LDG.E.U16 R0, [R2.64] ;  /* 0x0000002402007981 */ /* 0x000ea4000c1e1500 */
[----:B--2---:R-:W-:-:S05]  /*4a40*/  HADD2.F32 R0, -RZ, R0.H0_H0 ;  /* 0x20000000ff007230 */ /* 0x004fca0000004100 */
[----:B------:R-:W-:-:S04]  /*4a50*/  FMUL.FTZ R0, R0, 1 ;  /* 0x3f80000000007820 */ /* 0x000fc80000410000 */
[----:B------:R1:W2:Y:S01]  /*4a60*/  F2F.F64.F32 R4, R0 ;  /* 0x0000000000047310 */ /* 0x0002a20000201800 */
[----:B------:R-:W-:Y:S05]  /*4a70*/  BRA `(.L_x_6067) ;  /* 0x00000c1000007947 */ /* 0x000fea0003800000 */
.L_x_6070:
        /* <DEDUP_REMOVED lines=10> */
.L_x_6073:
[----:B------:R-:W2:Y:S02]  /*4b20*/  LDG.E.U16 R2, [R2.64] ;  /* 0x0000002402027981 */ /* 0x000ea4000c1e1500 */
[----:B--2---:R-:W-:-:S05]  /*4b30*/  HADD2.F32 R0, -RZ, R2.H0_H0 ;  /* 0x20000002ff007230 */ /* 0x004fca0000004100 */
[----:B------:R-:W-:-:S04]  /*4b40*/  FMUL.FTZ R0, R0, 1 ;  /* 0x3f80000000007820 */ /* 0x000fc80000410000 */
[----:B------:R1:W2:Y:S01]  /*4b50*/  F2F.F64.F32 R4, R0 ;  /* 0x0000000000047310 */ /* 0x0002a20000201800 */
[----:B------:R-:W-:Y:S05]  /*4b60*/  BRA `(.L_x_6067) ;  /* 0x00000b2000007947 */ /* 0x000fea0003800000 */
.L_x_6072:
[----:B------:R1:W5:Y:S01]  /*4b70*/  LDG.E.64 R4, [R2.64] ;  /* 0x0000002402047981 */ /* 0x000362000c1e1b00 */
[----:B------:R-:W-:Y:S05]  /*4b80*/  BRA `(.L_x_6067) ;  /* 0x00000b0000007947 */ /* 0x000fea0003800000 */
.L_x_6062:
        /* <DEDUP_REMOVED lines=13> */
.L_x_6076:
[----:B------:R1:W5:Y:S01]  /*4c60*/  LDG.E.64 R4, [R2.64] ;  /* 0x0000002402047981 */ /* 0x000362000c1e1b00 */
[----:B------:R-:W-:Y:S05]  /*4c70*/  BRA `(.L_x_6067) ;  /* 0x00000a1000007947 */ /* 0x000fea0003800000 */
.L_x_6075:
        /* <DEDUP_REMOVED lines=10> */
[----:B------:R-:W1:Y:S01]  /*4d20*/  FLO.U32 R5, R4 ;  /* 0x0000000400057300 */ /* 0x000e6200000e0000 */
[C---:B------:R-:W-:Y:S02]  /*4d30*/  IADD3 R6, R4.reuse, 0x1000000, RZ ;  /* 0x0100000004067810 */ /* 0x040fe40007ffe0ff */
[----:B------:R-:W-:Y:S02]  /*4d40*/  IADD3 R2, R4, -0x1, RZ ;  /* 0xffffffff04027810 */ /* 0x000fe40007ffe0ff */
[----:B------:R-:W-:Y:S02]  /*4d50*/  SHF.R.S32.HI R6, RZ, 0x8, R6 ;  /* 0x00000008ff067819 */ /* 0x000fe40000011406 */
[----:B------:R-:W-:Y:S02]  /*4d60*/  SHF.R.S32.HI R2, RZ, 0x1f, R2 ;  /* 0x0000001fff027819 */ /* 0x000fe40000011402 */
[----:B-1----:R-:W-:-:S04]  /*4d70*/  IADD3 R5, -R5, 0x1f, RZ ;  /* 0x0000001f05057810 */ /* 0x002fc80007ffe1ff */
        /* <DEDUP_REMOVED lines=9> */
[----:B------:R-:W-:-:S06]  /*4e10*/  FMUL.FTZ R5, R5, 1 ;  /* 0x3f80000005057820 */ /* 0x000fcc0000410000 */
[----:B------:R-:W1:Y:S01]  /*4e20*/  F2F.F64.F32 R4, R5 ;  /* 0x0000000500047310 */ /* 0x000e620000201800 */
[----:B------:R-:W-:Y:S05]  /*4e30*/  BRA `(.L_x_6067) ;  /* 0x0000085000007947 */ /* 0x000fea0003800000 */
.L_x_6078:
        /* <DEDUP_REMOVED lines=12> */
[----:B------:R-:W-:-:S06]  /*4f00*/  FMUL.FTZ R4, R4, 1 ;  /* 0x3f80000004047820 */ /* 0x000fcc0000410000 */
[----:B------:R-:W1:Y:S01]  /*4f10*/  F2F.F64.F32 R4, R4 ;  /* 0x0000000400047310 */ /* 0x000e620000201800 */
[----:B------:R-:W-:Y:S05]  /*4f20*/  BRA `(.L_x_6067) ;  /* 0x0000076000007947 */ /* 0x000fea0003800000 */
.L_x_6077:
[----:B------:R-:W2:Y:S02]  /*4f30*/  LDG.E.U16 R0, [R2.64] ;  /* 0x0000002402007981 */ /* 0x000ea4000c1e1500 */
[----:B--2---:R-:W-:-:S05]  /*4f40*/  PRMT R0, RZ, 0x5410, R0 ;  /* 0x00005410ff007816 */ /* 0x004fca0000000000 */
[----:B------:R-:W-:-:S04]  /*4f50*/  FMUL.FTZ R0, R0, 1 ;  /* 0x3f80000000007820 */ /* 0x000fc80000410000 */
[----:B------:R1:W2:Y:S01]  /*4f60*/  F2F.F64.F32 R4, R0 ;  /* 0x0000000000047310 */ /* 0x0002a20000201800 */
[----:B------:R-:W-:Y:S05]  /*4f70*/  BRA `(.L_x_6067) ;  /* 0x0000071000007947 */ /* 0x000fea0003800000 */
.L_x_6074:
        /* <DEDUP_REMOVED lines=11> */
.L_x_6081:
        /* <DEDUP_REMOVED lines=15> */
[----:B------:R-:W1:Y:S02]  /*5120*/  FLO.U32 R3, R2 ;  /* 0x0000000200037300 */ /* 0x000e6400000e0000 */
[----:B-1----:R-:W-:-:S04]  /*5130*/  IADD3 R3, -R3, 0x1f, RZ ;  /* 0x0000001f03037810 */ /* 0x002fc80007ffe1ff */
[----:B------:R-:W-:Y:S02]  /*5140*/  IADD3 R5, R3, -0x1c, RZ ;  /* 0xffffffe403057810 */ /* 0x000fe40007ffe0ff */
[----:B------:R-:W-:Y:S02]  /*5150*/  IADD3 R0, R0, 0x1d, -R3 ;  /* 0x0000001d00007810 */ /* 0x000fe40007ffe803 */
[----:B------:R-:W-:-:S04]  /*5160*/  SHF.L.U32 R5, R2, R5, RZ ;  /* 0x0000000502057219 */ /* 0x000fc800000006ff */
[----:B------:R-:W-:Y:S02]  /*5170*/  LOP3.LUT R2, R5, 0x7, RZ, 0xc0, !PT ;  /* 0x0000000705027812 */ /* 0x000fe400078ec0ff */
.L_x_6085:
[----:B------:R-:W-:Y:S05]  /*5180*/  BSYNC B1 ;  /* 0x0000000000017941 */ /* 0x000fea0003800000 */
.L_x_6084:
[----:B------:R-:W-:Y:S01]  /*5190*/  LEA R3, R0, 0x3b800000, 0x17 ;  /* 0x3b80000000037811 */ /* 0x000fe200078eb8ff */
[----:B------:R-:W-:-:S05]  /*51a0*/  IMAD.SHL.U32 R0, R2, 0x100000, RZ ;  /* 0x0010000002007824 */ /* 0x000fca00078e00ff */
[----:B------:R-:W-:Y:S02]  /*51b0*/  LOP3.LUT R0, R3, R0, R4, 0xfe, !PT ;  /* 0x0000000003007212 */ /* 0x000fe400078efe04 */
.L_x_6083:
[----:B------:R-:W-:Y:S05]  /*51c0*/  BSYNC B0 ;  /* 0x0000000000007941 */ /* 0x000fea0003800000 */
.L_x_6082:
[----:B------:R-:W-:-:S04]  /*51d0*/  FMUL.FTZ R0, R0, 1 ;  /* 0x3f80000000007820 */ /* 0x000fc80000410000 */
[----:B------:R1:W2:Y:S01]  /*51e0*/  F2F.F64.F32 R4, R0 ;  /* 0x0000000000047310 */ /* 0x0002a20000201800 */
[----:B------:R-:W-:Y:S05]  /*51f0*/  BRA `(.L_x_6067) ;  /* 0x0000049000007947 */ /* 0x000fea0003800000 */
.L_x_6080:
        /* <DEDUP_REMOVED lines=21> */
.L_x_6089:
[----:B------:R-:W-:Y:S05]  /*5350*/  BSYNC B1 ;  /* 0x0000000000017941 */ /* 0x000fea0003800000 */
.L_x_6088:
[----:B------:R-:W-:Y:S01]  /*5360*/  LEA R3, R0, 0x37800000, 0x17 ;  /* 0x3780000000037811 */ /* 0x000fe200078eb8ff */
[----:B------:R-:W-:-:S05]  /*5370*/  IMAD.SHL.U32 R0, R2, 0x200000, RZ ;  /* 0x0020000002007824 */ /* 0x000fca00078e00ff */
[----:B------:R-:W-:Y:S02]  /*5380*/  LOP3.LUT R0, R3, R0, R4, 0xfe, !PT ;  /* 0x0000000003007212 */ /* 0x000fe400078efe04 */
.L_x_6087:
[----:B------:R-:W-:Y:S05]  /*5390*/  BSYNC B0 ;  /* 0x0000000000007941 */ /* 0x000fea0003800000 */
.L_x_6086:
[----:B------:R-:W-:-:S04]  /*53a0*/  FMUL.FTZ R0, R0, 1 ;  /* 0x3f80000000007820 */ /* 0x000fc80000410000 */
[----:B------:R1:W2:Y:S01]  /*53b0*/  F2F.F64.F32 R4, R0 ;  /* 0x0000000000047310 */ /* 0x0002a20000201800 */
[----:B------:R-:W-:Y:S05]  /*53c0*/  BRA `(.L_x_6067) ;  /* 0x000002c000007947 */ /* 0x000fea0003800000 */
.L_x_6079:
        /* <DEDUP_REMOVED lines=14> */
.L_x_6093:
[----:B------:R-:W-:Y:S05]  /*54b0*/  BSYNC B0 ;  /* 0x0000000000007941 */ /* 0x000fea0003800000 */
.L_x_6092:
[----:B------:R-:W-:-:S04]  /*54c0*/  FMUL.FTZ R0, R0, 1 ;  /* 0x3f80000000007820 */ /* 0x000fc80000410000 */
[----:B------:R1:W2:Y:S01]  /*54d0*/  F2F.F64.F32 R4, R0 ;  /* 0x0000000000047310 */ /* 0x0002a20000201800 */
[----:B------:R-:W-:Y:S05]  /*54e0*/  BRA `(.L_x_6067) ;  /* 0x000001a000007947 */ /* 0x000fea0003800000 */
.L_x_6066:
[----:B------:R-:W-:Y:S01]  /*54f0*/  MOV R2, 0x0 ;  /* 0x0000000000027802 */ /* 0x000fe20000000f00 */
[----:B------:R-:W-:Y:S02]  /*5500*/  IMAD.MOV.U32 R4, RZ, RZ, c[0x4][0x128] ;  /* 0x01004a00ff047624 */ /* 0x000fe400078e00ff */
[----:B------:R-:W-:Y:S02]  /*5510*/  IMAD.MOV.U32 R5, RZ, RZ, c[0x4][0x12c] ;  /* 0x01004b00ff057624 */ /* 0x000fe400078e00ff */
[----:B------:R-:W-:Y:S01]  /*5520*/  IMAD.MOV.U32 R6, RZ, RZ, c[0x4][0x130] ;  /* 0x01004c00ff067624 */ /* 0x000fe200078e00ff */
[----:B------:R-:W1:Y:S01]  /*5530*/  LDC.64 R2, c[0x4][R2] ;  /* 0x0100000002027b82 */ /* 0x000e620000000a00 */
        /* <DEDUP_REMOVED lines=13> */
[----:B-1----:R-:W-:Y:S05]  /*5610*/  CALL.ABS.NOINC R2 ;  /* 0x0000000002007343 */ /* 0x002fea0003c00000 */
[----:B------:R-:W-:Y:S01]  /*5620*/  CS2R R4, SRZ ;  /* 0x0000000000047805 */ /* 0x000fe2000001ff00 */
[----:B------:R-:W-:Y:S05]  /*5630*/  BRA `(.L_x_6067) ;  /* 0x0000005000007947 */ /* 0x000fea0003800000 */
.L_x_6091:
[----:B------:R-:W2:Y:S02]  /*5640*/  LDG.E.64 R4, [R2.64] ;  /* 0x0000002402047981 */ /* 0x000ea4000c1e1b00 */
[----:B--2---:R-:W1:Y:S01]  /*5650*/  I2F.F64.U64 R4, R4 ;  /* 0x0000000400047312 */ /* 0x004e620000301800 */
[----:B------:R-:W-:Y:S05]  /*5660*/  BRA `(.L_x_6067) ;  /* 0x0000002000007947 */ /* 0x000fea0003800000 */
.L_x_6090:
[----:B------:R-:W2:Y:S02]  /*5670*/  LDG.E R2, [R2.64] ;  /* 0x0000002402027981 */ /* 0x000ea4000c1e1900 */
[----:B--2---:R1:W2:Y:S02]  /*5680*/  I2F.F64.U32 R4, R2 ;  /* 0x0000000200047312 */ /* 0x0042a40000201800 */
.L_x_6067:
[----:B-12--5:R-:W1:Y:S01]  /*5690*/  DMUL R2, R4, c[0x0][0x370] ;  /* 0x0000dc0004027a28 */ /* 0x026e620000000000 */
[----:B------:R-:W-:Y:S05]  /*56a0*/  BSSY B1, `(.L_x_6094) ;  /* 0x00000ab000017945 */ /* 0x000fea0003800000 */
[----:B-1----:R-:W1:-:S14]  /*56b0*/  DSETP.GT.AND P0, PT, R2, c[0x0][0x378], PT ;  /* 0x0000de000200762a */ /* 0x002e5c0003f04000 */
[----:B-1----:R-:W-:Y:S05]  /*56c0*/  @P0 BRA `(.L_x_6095) ;  /* 0x00000a8000000947 */ /* 0x002fea0003800000 */
[----:B------:R-:W-:Y:S01]  /*56d0*/  IMAD.MOV.U32 R4, RZ, RZ, 0x652b82fe ;  /* 0x652b82feff047424 */ /* 0x000fe200078e00ff */
[----:B------:R-:W-:Y:S01]  /*56e0*/  FSETP.GEU.FTZ.AND P0, PT, |R3|, 4.1917929649353027344, PT ;  /* 0x4086232b0300780b */ /* 0x000fe20003f1e200 */
[----:B------:R-:W-:Y:S01]  /*56f0*/  IMAD.MOV.U32 R5, RZ, RZ, 0x3ff71547 ;  /* 0x3ff71547ff057424 */ /* 0x000fe200078e00ff */
[----:B------:R-:W-:Y:S01]  /*5700*/  BSSY B0, `(.L_x_6096) ;  /* 0x0000022000007945 */ /* 0x000fe20003800000 */
[----:B------:R-:W-:Y:S02]  /*5710*/  IMAD.MOV.U32 R10, RZ, RZ, 0x69ce2bdf ;  /* 0x69ce2bdfff0a7424 */ /* 0x000fe400078e00ff */
[----:B------:R-:W-:Y:S02]  /*5720*/  IMAD.MOV.U32 R11, RZ, RZ, 0x3e5ade15 ;  /* 0x3e5ade15ff0b7424 */ /* 0x000fe400078e00ff */
[----:B------:R-:W1:-:S06]  /*5730*/  DFMA R4, R2, R4, 6.75539944105574400000e+15 ;  /* 0x433800000204742b */ /* 0x000e4c0000000004 */
[----:B-1----:R-:W1:-:S06]  /*5740*/  DADD R6, R4, -6.75539944105574400000e+15 ;  /* 0xc338000004067429 */ /* 0x002e4c0000000000 */
[----:B-1----:R-:W1:-:S06]  /*5750*/  DFMA R8, R6, c[0x2][0x0], R2 ;  /* 0x0080000006087a2b */ /* 0x002e4c0000000002 */
[----:B-1----:R-:W1:-:S06]  /*5760*/  DFMA R6, R6, c[0x2][0x8], R8 ;  /* 0x0080020006067a2b */ /* 0x002e4c0000000008 */
        /* <DEDUP_REMOVED lines=9> */
[----:B-1----:R-:W1:-:S06]  /*5800*/  DFMA R8, R6, R8, 1 ;  /* 0x3ff000000608742b */ /* 0x002e4c0000000008 */
[----:B-1----:R-:W1:-:S10]  /*5810*/  DFMA R8, R6, R8, 1 ;  /* 0x3ff000000608742b */ /* 0x002e540000000008 */
[----:B01----:R-:W-:Y:S02]  /*5820*/  IMAD R21, R4, 0x100000, R9 ;  /* 0x0010000004157824 */ /* 0x003fe400078e0209 */
        /* <DEDUP_REMOVED lines=15> */
.L_x_6097:
[----:B------:R-:W-:Y:S05]  /*5920*/  BSYNC B0 ;  /* 0x0000000000007941 */ /* 0x000fea0003800000 */
.L_x_6096:
[C---:B-1----:R-:W-:Y:S01]  /*5930*/  FSETP.GEU.FTZ.AND P1, PT, R21.reuse, 1.7916666269302368164, PT ;  /* 0x3fe555551500780b */ /* 0x042fe20003f3e000 */
[----:B------:R-:W-:Y:S01]  /*5940*/  BSSY B2, `(.L_x_6098) ;  /* 0x0000066000027945 */ /* 0x000fe20003800000 */
[----:B------:R-:W-:-:S13]  /*5950*/  FSETP.GT.FTZ.AND P0, PT, R21, -1.6999999284744262695, PT ;  /* 0xbfd999991500780b */ /* 0x000fda0003f14000 */
[----:B------:R-:W-:Y:S05]  /*5960*/  @P0 BRA !P1, `(.L_x_6099) ;  /* 0x000003d000000947 */ /* 0x000fea0004800000 */
[----:B0-----:R-:W0:-:S10]  /*5970*/  DADD R2, R20, 1 ;  /* 0x3ff0000014027429 */ /* 0x001e140000000000 */
[----:B0-----:R-:W-:Y:S01]  /*5980*/  ISETP.GT.AND P0, PT, R3, 0xfffff, PT ;  /* 0x000fffff0300780c */ /* 0x001fe20003f04270 */
[----:B------:R-:W-:Y:S02]  /*5990*/  IMAD.MOV.U32 R6, RZ, RZ, R2 ;  /* 0x000000ffff067224 */ /* 0x000fe400078e0002 */
[----:B------:R-:W-:-:S10]  /*59a0*/  IMAD.MOV.U32 R7, RZ, RZ, R3 ;  /* 0x000000ffff077224 */ /* 0x000fd400078e0003 */
        /* <DEDUP_REMOVED lines=24> */
[----:B------:R-:W-:Y:S01]  /*5b30*/  @P0 IMAD.MOV.U32 R5, RZ, RZ, R7 ;  /* 0x000000ffff050224 */ /* 0x000fe200078e0007 */
[----:B------:R-:W-:Y:S01]  /*5b40*/  LOP3.LUT R2, R3, 0x80000000, RZ, 0x3c, !PT ;  /* 0x8000000003027812 */ /* 0x000fe200078e3cff */
[----:B------:R-:W-:-:S04]  /*5b50*/  IMAD.MOV.U32 R3, RZ, RZ, 0x43300000 ;  /* 0x43300000ff037424 */ /* 0x000fc800078e00ff */
[----:B------:R-:W0:-:S04]  /*5b60*/  DADD R12, R4, 1 ;  /* 0x3ff00000040c7429 */ /* 0x000e080000000000 */
[----:B------:R-:W-:Y:S02]  /*5b70*/  DADD R4, R4, -1 ;  /* 0xbff0000004047429 */ /* 0x000fe40000000000 */
[----:B0-----:R-:W0:Y:S02]  /*5b80*/  MUFU.RCP64H R7, R13 ;  /* 0x0000000d00077308 */ /* 0x001e240000001800 */
[----:B------:R-:W-:-:S04]  /*5b90*/  DADD R2, R2, c[0x2][0x90] ;  /* 0x0080240002027629 */ /* 0x000fc80000000000 */
[----:B0-----:R-:W0:-:S06]  /*5ba0*/  DFMA R8, -R12, R6, 1 ;  /* 0x3ff000000c08742b */ /* 0x001e0c0000000106 */
[----:B0-----:R-:W0:-:S06]  /*5bb0*/  DFMA R8, R8, R8, R8 ;  /* 0x000000080808722b */ /* 0x001e0c0000000008 */
[----:B0-----:R-:W0:-:S06]  /*5bc0*/  DFMA R6, R6, R8, R6 ;  /* 0x000000080606722b */ /* 0x001e0c0000000006 */
[----:B0-----:R-:W0:-:S06]  /*5bd0*/  DMUL R8, R6, R4 ;  /* 0x0000000406087228 */ /* 0x001e0c0000000000 */
[----:B0-----:R-:W0:-:S06]  /*5be0*/  DFMA R8, R6, R4, R8 ;  /* 0x000000040608722b */ /* 0x001e0c0000000008 */
[----:B0-----:R-:W0:-:S04]  /*5bf0*/  DMUL R10, R8, R8 ;  /* 0x00000008080a7228 */ /* 0x001e080000000000 */
[----:B------:R-:W1:-:S04]  /*5c00*/  DADD R12, R4, -R8 ;  /* 0x00000000040c7229 */ /* 0x000e480000000808 */
[----:B0-----:R-:W0:-:S04]  /*5c10*/  DFMA R14, R10, R14, c[0x2][0x58] ;  /* 0x008016000a0e762b */ /* 0x001e08000000000e */
[----:B-1----:R-:W-:-:S04]  /*5c20*/  DADD R20, R12, R12 ;  /* 0x000000000c147229 */ /* 0x002fc8000000000c */
[----:B0-----:R-:W0:-:S04]  /*5c30*/  DFMA R14, R10, R14, c[0x2][0x60] ;  /* 0x008018000a0e762b */ /* 0x001e08000000000e */
[----:B------:R-:W-:-:S04]  /*5c40*/  DFMA R12, R2, c[0x2][0x98], R8 ;  /* 0x00802600020c7a2b */ /* 0x000fc80000000008 */
[----:B0-----:R-:W0:-:S04]  /*5c50*/  DFMA R14, R10, R14, c[0x2][0x68] ;  /* 0x00801a000a0e762b */ /* 0x001e08000000000e */
[----:B------:R-:W-:-:S04]  /*5c60*/  DFMA R20, R4, -R8, R20 ;  /* 0x800000080414722b */ /* 0x000fc80000000014 */
[----:B0-----:R-:W0:-:S04]  /*5c70*/  DFMA R14, R10, R14, c[0x2][0x70] ;  /* 0x00801c000a0e762b */ /* 0x001e08000000000e */
[----:B------:R-:W-:-:S04]  /*5c80*/  DFMA R4, -R2, c[0x2][0x98], R12 ;  /* 0x0080260002047a2b */ /* 0x000fc8000000010c */
[----:B0-----:R-:W0:-:S04]  /*5c90*/  DFMA R14, R10, R14, c[0x2][0x78] ;  /* 0x00801e000a0e762b */ /* 0x001e08000000000e */
[----:B------:R-:W-:-:S04]  /*5ca0*/  DMUL R20, R6, R20 ;  /* 0x0000001406147228 */ /* 0x000fc80000000000 */
[----:B0-----:R-:W0:-:S04]  /*5cb0*/  DFMA R14, R10, R14, c[0x2][0x80] ;  /* 0x008020000a0e762b */ /* 0x001e08000000000e */
[----:B------:R-:W-:-:S04]  /*5cc0*/  DADD R4, -R8, R4 ;  /* 0x0000000008047229 */ /* 0x000fc80000000104 */
[----:B0-----:R-:W0:-:S06]  /*5cd0*/  DFMA R14, R10, R14, c[0x2][0x88] ;  /* 0x008022000a0e762b */ /* 0x001e0c000000000e */
[----:B0-----:R-:W0:-:S06]  /*5ce0*/  DMUL R14, R10, R14 ;  /* 0x0000000e0a0e7228 */ /* 0x001e0c0000000000 */
[----:B0-----:R-:W0:-:S06]  /*5cf0*/  DFMA R14, R8, R14, R20 ;  /* 0x0000000e080e722b */ /* 0x001e0c0000000014 */
[----:B0-----:R-:W0:-:S06]  /*5d00*/  DADD R4, R14, -R4 ;  /* 0x000000000e047229 */ /* 0x001e0c0000000804 */
[----:B0-----:R-:W0:-:S06]  /*5d10*/  DFMA R4, R2, c[0x2][0xa0], R4 ;  /* 0x0080280002047a2b */ /* 0x001e0c0000000004 */
[----:B0-----:R0:W1:Y:S01]  /*5d20*/  DADD R4, R12, R4 ;  /* 0x000000000c047229 */ /* 0x0010620000000004 */
[----:B------:R-:W-:Y:S05]  /*5d30*/  BRA `(.L_x_6100) ;  /* 0x0000026000007947 */ /* 0x000fea0003800000 */
.L_x_6099:
[----:B------:R-:W1:Y:S01]  /*5d40*/  DADD R6, R20, 2 ;  /* 0x4000000014067429 */ /* 0x000e620000000000 */
[----:B0-----:R-:W-:Y:S01]  /*5d50*/  IMAD.MOV.U32 R2, RZ, RZ, 0x1 ;  /* 0x00000001ff027424 */ /* 0x001fe200078e00ff */
[----:B------:R-:W-:Y:S01]  /*5d60*/  FSETP.GEU.AND P1, PT, |R21|, 6.5827683646048100446e-37, PT ;  /* 0x036000001500780b */ /* 0x000fe20003f2e200 */
[----:B------:R-:W-:Y:S03]  /*5d70*/  BSSY B3, `(.L_x_6101) ;  /* 0x0000013000037945 */ /* 0x000fe60003800000 */
[----:B-1----:R-:W0:Y:S02]  /*5d80*/  MUFU.RCP64H R3, R7 ;  /* 0x0000000700037308 */ /* 0x002e240000001800 */
        /* <DEDUP_REMOVED lines=17> */
.L_x_6102:
[----:B------:R-:W-:Y:S05]  /*5ea0*/  BSYNC B3 ;  /* 0x0000000000037941 */ /* 0x000fea0003800000 */
.L_x_6101:
        /* <DEDUP_REMOVED lines=15> */
.L_x_6100:
[----:B------:R-:W-:Y:S05]  /*5fa0*/  BSYNC B2 ;  /* 0x0000000000027941 */ /* 0x000fea0003800000 */
.L_x_6098:
        /* <DEDUP_REMOVED lines=21> */
[----:B------:R-:W-:Y:S02]  /*6100*/  IMAD.MOV.U32 R2, RZ, RZ, R8 ;  /* 0x000000ffff027224 */ /* 0x000fe400078e0008 */
[----:B------:R-:W-:Y:S02]  /*6110*/  IMAD.MOV.U32 R3, RZ, RZ, R9 ;  /* 0x000000ffff037224 */ /* 0x000fe400078e0009 */
.L_x_6104:
[----:B------:R-:W-:Y:S05]  /*6120*/  BSYNC B2 ;  /* 0x0000000000027941 */ /* 0x000fea0003800000 */
.L_x_6103:
[----:B------:R-:W-:Y:S02]  /*6130*/  IMAD.MOV.U32 R4, RZ, RZ, R2 ;  /* 0x000000ffff047224 */ /* 0x000fe400078e0002 */
[----:B------:R-:W-:Y:S02]  /*6140*/  IMAD.MOV.U32 R5, RZ, RZ, R3 ;  /* 0x000000ffff057224 */ /* 0x000fe400078e0003 */
.L_x_6095:
[----:B------:R-:W-:Y:S05]  /*6150*/  BSYNC B1 ;  /* 0x0000000000017941 */ /* 0x000fea0003800000 */
.L_x_6094:
        /* <DEDUP_REMOVED lines=15> */
.L_x_6108:
[----:B------:R-:W1:Y:S02]  /*6250*/  F2I.S64.F64.TRUNC R4, R4 ;  /* 0x0000000400047311 */ /* 0x000e64000030d900 */
[----:B-1----:R-:W-:-:S05]  /*6260*/  IMAD.MOV.U32 R3, RZ, RZ, R4 ;  /* 0x000000ffff037224 */ /* 0x002fca00078e0004 */
[----:B------:R1:W-:Y:S01]  /*6270*/  STG.E.U8 [R16.64], R3 ;  /* 0x0000000310007986 */ /* 0x0003e2000c101124 */
[----:B------:R-:W-:Y:S05]  /*6280*/  BRA `(.L_x_6110) ;  /* 0x00000ed000007947 */ /* 0x000fea0003800000 */
.L_x_6107:
        /* <DEDUP_REMOVED lines=9> */
.L_x_6112:
[----:B------:R-:W1:Y:S02]  /*6320*/  F2I.F64.TRUNC R5, R4 ;  /* 0x0000000400057311 */ /* 0x000e64000030d100 */
[----:B-1----:R1:W-:Y:S01]  /*6330*/  STG.E [R16.64], R5 ;  /* 0x0000000510007986 */ /* 0x0023e2000c101924 */
[----:B------:R-:W-:Y:S05]  /*6340*/  BRA `(.L_x_6110) ;  /* 0x00000e1000007947 */ /* 0x000fea0003800000 */
.L_x_6111:
[----:B------:R-:W1:Y:S02]  /*6350*/  F2I.F64.TRUNC R5, R4 ;  /* 0x0000000400057311 */ /* 0x000e64000030d100 */
[----:B-1----:R1:W-:Y:S01]  /*6360*/  STG.E.U16 [R16.64], R5 ;  /* 0x0000000510007986 */ /* 0x0023e2000c101524 */
[----:B------:R-:W-:Y:S05]  /*6370*/  BRA `(.L_x_6110) ;  /* 0x00000de000007947 */ /* 0x000fea0003800000 */
.L_x_6106:
        /* <DEDUP_REMOVED lines=11> */
.L_x_6114:
[----:B------:R-:W1:Y:S01]  /*6430*/  F2F.F32.F64 R0, R4 ;  /* 0x0000000400007310 */ /* 0x000e620000301000 */
[----:B------:R-:W1:-:S14]  /*6440*/  DSETP.GEU.AND P0, PT, |R4|, c[0x2][0xe0], PT ;  /* 0x008038000400762a */ /* 0x000e5c0003f0e200 */
[----:B-1----:R-:W-:-:S05]  /*6450*/  @!P0 FMUL R0, R0, 1.175494350822287508e-38 ;  /* 0x0080000000008820 */ /* 0x002fca0000400000 */
[----:B------:R-:W-:-:S05]  /*6460*/  F2FP.PACK_AB R0, RZ, R0 ;  /* 0x00000000ff00723e */ /* 0x000fca00000000ff */
[----:B------:R1:W-:Y:S01]  /*6470*/  STG.E.U16 [R16.64], R0 ;  /* 0x0000000010007986 */ /* 0x0003e2000c101524 */
[----:B------:R-:W-:Y:S05]  /*6480*/  BRA `(.L_x_6110) ;  /* 0x00000cd000007947 */ /* 0x000fea0003800000 */
.L_x_6113:
        /* <DEDUP_REMOVED lines=12> */
.L_x_6116:
[----:B------:R-:W1:Y:S01]  /*6550*/  F2F.F32.F64 R0, R4 ;  /* 0x0000000400007310 */ /* 0x000e620000301000 */
[----:B------:R-:W1:-:S14]  /*6560*/  DSETP.GEU.AND P0, PT, |R4|, c[0x2][0xe0], PT ;  /* 0x008038000400762a */ /* 0x000e5c0003f0e200 */
[----:B-1----:R-:W-:-:S05]  /*6570*/  @!P0 FMUL R0, R0, 1.175494350822287508e-38 ;  /* 0x0080000000008820 */ /* 0x002fca0000400000 */
[----:B------:R-:W-:-:S04]  /*6580*/  F2FP.PACK_AB R3, RZ, R0 ;  /* 0x00000000ff03723e */ /* 0x000fc800000000ff */
[----:B------:R-:W-:-:S05]  /*6590*/  PRMT R3, R3, 0x5410, RZ ;  /* 0x0000541003037816 */ /* 0x000fca00000000ff */
[----:B------:R1:W-:Y:S01]  /*65a0*/  STG.E [R16.64], R3 ;  /* 0x0000000310007986 */ /* 0x0003e2000c101924 */
[----:B------:R-:W-:Y:S05]  /*65b0*/  BRA `(.L_x_6110) ;  /* 0x00000ba000007947 */ /* 0x000fea0003800000 */
.L_x_6115:
[----:B------:R1:W-:Y:S01]  /*65c0*/  STG.E.64 [R16.64], R4 ;  /* 0x0000000410007986 */ /* 0x0003e2000c101b24 */
[----:B------:R-:W-:Y:S05]  /*65d0*/  BRA `(.L_x_6110) ;  /* 0x00000b8000007947 */ /* 0x000fea0003800000 */
.L_x_6105:
        /* <DEDUP_REMOVED lines=12> */
.L_x_6119:
[----:B------:R-:W-:-:S05]  /*66a0*/  CS2R R6, SRZ ;  /* 0x0000000000067805 */ /* 0x000fca000001ff00 */
[----:B------:R1:W-:Y:S01]  /*66b0*/  STG.E.128 [R16.64], R4 ;  /* 0x0000000410007986 */ /* 0x0003e2000c101d24 */
[----:B------:R-:W-:Y:S05]  /*66c0*/  BRA `(.L_x_6110) ;  /* 0x00000a9000007947 */ /* 0x000fea0003800000 */
.L_x_6118:
        /* <DEDUP_REMOVED lines=23> */
.L_x_6123:
[----:B------:R-:W-:Y:S05]  /*6840*/  BSYNC B0 ;  /* 0x0000000000007941 */ /* 0x000fea0003800000 */
.L_x_6122:
[----:B------:R-:W-:-:S05]  /*6850*/  LOP3.LUT R3, R0, R3, RZ, 0xfc, !PT ;  /* 0x0000000300037212 */ /* 0x000fca00078efcff */
[----:B------:R1:W-:Y:S01]  /*6860*/  STG.E.U8 [R16.64], R3 ;  /* 0x0000000310007986 */ /* 0x0003e2000c101124 */
[----:B------:R-:W-:Y:S05]  /*6870*/  BRA `(.L_x_6110) ;  /* 0x000008e000007947 */ /* 0x000fea0003800000 */
.L_x_6121:
        /* <DEDUP_REMOVED lines=15> */
.L_x_6125:
[----:B------:R-:W-:Y:S01]  /*6970*/  IMAD.MOV.U32 R0, RZ, RZ, 0x7f ;  /* 0x0000007fff007424 */ /* 0x000fe200078e00ff */
[----:B------:R-:W-:-:S04]  /*6980*/  ISETP.GT.U32.AND P0, PT, R2, 0x7f800000, PT ;  /* 0x7f8000000200780c */ /* 0x000fc80003f04070 */
[----:B------:R-:W-:-:S04]  /*6990*/  SEL R0, R0, 0x7c, P0 ;  /* 0x0000007c00007807 */ /* 0x000fc80000000000 */
.L_x_6126:
[----:B------:R-:W-:Y:S05]  /*69a0*/  BSYNC B0 ;  /* 0x0000000000007941 */ /* 0x000fea0003800000 */
.L_x_6124:
[----:B------:R-:W-:-:S04]  /*69b0*/  LOP3.LUT R2, R3, 0x80000000, RZ, 0xc0, !PT ;  /* 0x8000000003027812 */ /* 0x000fc800078ec0ff */
[----:B------:R-:W-:-:S04]  /*69c0*/  SHF.R.U32.HI R3, RZ, 0x18, R2 ;  /* 0x00000018ff037819 */ /* 0x000fc80000011602 */
[----:B------:R-:W-:-:S05]  /*69d0*/  LOP3.LUT R3, R0, R3, RZ, 0xfc, !PT ;  /* 0x0000000300037212 */ /* 0x000fca00078efcff */
[----:B------:R1:W-:Y:S01]  /*69e0*/  STG.E.U8 [R16.64], R3 ;  /* 0x0000000310007986 */ /* 0x0003e2000c101124 */
[----:B------:R-:W-:Y:S05]  /*69f0*/  BRA `(.L_x_6110) ;  /* 0x0000076000007947 */ /* 0x000fea0003800000 */
.L_x_6120:
[----:B------:R-:W1:Y:S01]  /*6a00*/  F2F.F32.F64 R0, R4 ;  /* 0x0000000400007310 */ /* 0x000e620000301000 */
[----:B------:R-:W1:-:S14]  /*6a10*/  DSETP.GEU.AND P0, PT, |R4|, c[0x2][0xe0], PT ;  /* 0x008038000400762a */ /* 0x000e5c0003f0e200 */
[----:B-1----:R-:W-:-:S05]  /*6a20*/  @!P0 FMUL R0, R0, 1.175494350822287508e-38 ;  /* 0x0080000000008820 */ /* 0x002fca0000400000 */
[----:B------:R-:W-:-:S05]  /*6a30*/  F2FP.BF16.PACK_AB R0, RZ, R0 ;  /* 0x00000000ff00723e */ /* 0x000fca00000010ff */
[----:B------:R1:W-:Y:S01]  /*6a40*/  STG.E.U16 [R16.64], R0 ;  /* 0x0000000010007986 */ /* 0x0003e2000c101524 */
[----:B------:R-:W-:Y:S05]  /*6a50*/  BRA `(.L_x_6110) ;  /* 0x0000070000007947 */ /* 0x000fea0003800000 */
.L_x_6117:
        /* <DEDUP_REMOVED lines=11> */
.L_x_6129:
        /* <DEDUP_REMOVED lines=19> */
.L_x_6132:
[----:B------:R-:W-:-:S04]  /*6c40*/  LOP3.LUT R2, R3, 0x80000000, RZ, 0xc0, !PT ;  /* 0x8000000003027812 */ /* 0x000fc800078ec0ff */
[----:B------:R-:W-:-:S04]  /*6c50*/  SHF.R.U32.HI R3, RZ, 0x18, R2 ;  /* 0x00000018ff037819 */ /* 0x000fc80000011602 */
[----:B------:R-:W-:-:S04]  /*6c60*/  LOP3.LUT R0, R0, R3, RZ, 0xfc, !PT ;  /* 0x0000000300007212 */ /* 0x000fc800078efcff */
[----:B------:R-:W-:Y:S02]  /*6c70*/  PRMT R8, R0, 0x7610, R8 ;  /* 0x0000761000087816 */ /* 0x000fe40000000008 */
.L_x_6131:
[----:B------:R-:W-:Y:S05]  /*6c80*/  BSYNC B0 ;  /* 0x0000000000007941 */ /* 0x000fea0003800000 */
.L_x_6130:
[----:B------:R1:W-:Y:S01]  /*6c90*/  STG.E.U8 [R16.64], R8 ;  /* 0x0000000810007986 */ /* 0x0003e2000c101124 */
[----:B------:R-:W-:Y:S05]  /*6ca0*/  BRA `(.L_x_6110) ;  /* 0x000004b000007947 */ /* 0x000fea0003800000 */
.L_x_6128:
        /* <DEDUP_REMOVED lines=19> */
.L_x_6135:
[----:B------:R-:W-:-:S04]  /*6de0*/  LOP3.LUT R2, R3, 0x80000000, RZ, 0xc0, !PT ;  /* 0x8000000003027812 */ /* 0x000fc800078ec0ff */
[----:B------:R-:W-:-:S04]  /*6df0*/  SHF.R.U32.HI R3, RZ, 0x18, R2 ;  /* 0x00000018ff037819 */ /* 0x000fc80000011602 */
[----:B------:R-:W-:-:S04]  /*6e00*/  LOP3.LUT R0, R0, R3, RZ, 0xfc, !PT ;  /* 0x0000000300007212 */ /* 0x000fc800078efcff */
[----:B------:R-:W-:Y:S02]  /*6e10*/  PRMT R8, R0, 0x7610, R8 ;  /* 0x0000761000087816 */ /* 0x000fe40000000008 */
.L_x_6134:
[----:B------:R-:W-:Y:S05]  /*6e20*/  BSYNC B0 ;  /* 0x0000000000007941 */ /* 0x000fea0003800000 */
.L_x_6133:
[----:B------:R1:W-:Y:S01]  /*6e30*/  STG.E.U8 [R16.64], R8 ;  /* 0x0000000810007986 */ /* 0x0003e2000c101124 */
[----:B------:R-:W-:Y:S05]  /*6e40*/  BRA `(.L_x_6110) ;  /* 0x0000031000007947 */ /* 0x000fea0003800000 */
.L_x_6127:
        /* <DEDUP_REMOVED lines=24> */
.L_x_6109:
        /* <DEDUP_REMOVED lines=9> */
[----:B0-----:R-:W-:Y:S02]  /*7060*/  IMAD.MOV.U32 R12, RZ, RZ, 0x1 ;  /* 0x00000001ff0c7424 */ /* 0x001fe400078e00ff */
        /* <DEDUP_REMOVED lines=8> */
[----:B-1----:R-:W-:Y:S05]  /*70f0*/  CALL.ABS.NOINC R2 ;  /* 0x0000000002007343 */ /* 0x002fea0003c00000 */
[----:B------:R-:W-:Y:S05]  /*7100*/  BRA `(.L_x_6110) ;  /* 0x0000005000007947 */ /* 0x000fea0003800000 */
.L_x_6137:
[----:B------:R-:W1:Y:S02]  /*7110*/  F2I.U64.F64.TRUNC R4, R4 ;  /* 0x0000000400047311 */ /* 0x000e64000030d800 */
[----:B-1----:R1:W-:Y:S01]  /*7120*/  STG.E.64 [R16.64], R4 ;  /* 0x0000000410007986 */ /* 0x0023e2000c101b24 */
[----:B------:R-:W-:Y:S05]  /*7130*/  BRA `(.L_x_6110) ;  /* 0x0000002000007947 */ /* 0x000fea0003800000 */
.L_x_6136:
[----:B------:R-:W1:Y:S02]  /*7140*/  F2I.U32.F64.TRUNC R5, R4 ;  /* 0x0000000400057311 */ /* 0x000e64000030d000 */
[----:B-1----:R1:W-:Y:S02]  /*7150*/  STG.E [R16.64], R5 ;  /* 0x0000000510007986 */ /* 0x0023e4000c101924 */
.L_x_6110:
[----:B------:R-:W-:-:S04]  /*7160*/  IADD3 R19, R19, 0x80, RZ ;  /* 0x0000008013137810 */ /* 0x000fc80007ffe0ff */
[----:B------:R-:W-:-:S13]  /*7170*/  ISETP.GE.AND P0, PT, R19, c[0x0][0x160], PT ;  /* 0x0000580013007a0c */ /* 0x000fda0003f06270 */
        /* <DEDUP_REMOVED lines=229> */
.L_x_6138:
        /* <DEDUP_REMOVED lines=19> */
.L_x_6142:
[----:B------:R-:W2:Y:S02]  /*8100*/  LDG.E.U8 R2, [R2.64] ;  /* 0x0000002402027981 */ /* 0x000ea4000c1e1100 */
[----:B--2---:R1:W2:Y:S01]  /*8110*/  I2F.F64.U16 R4, R2 ;  /* 0x0000000200047312 */ /* 0x0042a20000101800 */
[----:B------:R-:W-:Y:S05]  /*8120*/  BRA `(.L_x_6144) ;  /* 0x00000df000007947 */ /* 0x000fea0003800000 */
.L_x_6141:
        /* <DEDUP_REMOVED lines=9> */
.L_x_6146:
[----:B------:R-:W2:Y:S02]  /*81c0*/  LDG.E R2, [R2.64] ;  /* 0x0000002402027981 */ /* 0x000ea4000c1e1900 */
[----:B--2---:R1:W2:Y:S01]  /*81d0*/  I2F.F64 R4, R2 ;  /* 0x0000000200047312 */ /* 0x0042a20000201c00 */
[----:B------:R-:W-:Y:S05]  /*81e0*/  BRA `(.L_x_6144) ;  /* 0x00000d3000007947 */ /* 0x000fea0003800000 */
.L_x_6145:
[----:B------:R-:W2:Y:S02]  /*81f0*/  LDG.E.U16 R2, [R2.64] ;  /* 0x0000002402027981 */ /* 0x000ea4000c1e1500 */
[----:B--2---:R1:W2:Y:S01]  /*8200*/  I2F.F64.S16 R4, R2 ;  /* 0x0000000200047312 */ /* 0x0042a20000101c00 */
[----:B------:R-:W-:Y:S05]  /*8210*/  BRA `(.L_x_6144) ;  /* 0x00000d0000007947 */ /* 0x000fea0003800000 */
.L_x_6140:
        /* <DEDUP_REMOVED lines=10> */
.L_x_6148:
[----:B------:R-:W2:Y:S02]  /*82c0*/  LDG.E.U16 R0, [R2.64] ;  /* 0x0000002402007981 */ /* 0x000ea4000c1e1500 */
[----:B--2---:R-:W-:-:S05]  /*82d0*/  HADD2.F32 R0, -RZ, R0.H0_H0 ;  /* 0x20000000ff007230 */ /* 0x004fca0000004100 */
[----:B------:R-:W-:-:S04]  /*82e0*/  FMUL.FTZ R0, R0, 1 ;  /* 0x3f80000000007820 */ /* 0x000fc80000410000 */
[----:B------:R1:W2:Y:S01]  /*82f0*/  F2F.F64.F32 R4, R0 ;  /* 0x0000000000047310 */ /* 0x0002a20000201800 */
[----:B------:R-:W-:Y:S05]  /*8300*/  BRA `(.L_x_6144) ;  /* 0x00000c1000007947 */ /* 0x000fea0003800000 */
.L_x_6147:
        /* <DEDUP_REMOVED lines=10> */
.L_x_6150:
[----:B------:R-:W2:Y:S02]  /*83b0*/  LDG.E.U16 R2, [R2.64] ;  /* 0x0000002402027981 */ /* 0x000ea4000c1e1500 */
[----:B--2---:R-:W-:-:S05]  /*83c0*/  HADD2.F32 R0, -RZ, R2.H0_H0 ;  /* 0x20000002ff007230 */ /* 0x004fca0000004100 */
[----:B------:R-:W-:-:S04]  /*83d0*/  FMUL.FTZ R0, R0, 1 ;  /* 0x3f80000000007820 */ /* 0x000fc80000410000 */
[----:B------:R1:W2:Y:S01]  /*83e0*/  F2F.F64.F32 R4, R0 ;  /* 0x0000000000047310 */ /* 0x0002a20000201800 */
[----:B------:R-:W-:Y:S05]  /*83f0*/  BRA `(.L_x_6144) ;  /* 0x00000b2000007947 */ /* 0x000fea0003800000 */
.L_x_6149:
[----:B------:R1:W5:Y:S01]  /*8400*/  LDG.E.64 R4, [R2.64] ;  /* 0x0000002402047981 */ /* 0x000362000c1e1b00 */
[----:B------:R-:W-:Y:S05]  /*8410*/  BRA `(.L_x_6144) ;  /* 0x00000b0000007947 */ /* 0x000fea0003800000 */
.L_x_6139:
        /* <DEDUP_REMOVED lines=13> */
.L_x_6153:
[----:B------:R1:W5:Y:S01]  /*84f0*/  LDG.E.64 R4, [R2.64] ;  /* 0x0000002402047981 */ /* 0x000362000c1e1b00 */
[----:B------:R-:W-:Y:S05]  /*8500*/  BRA `(.L_x_6144) ;  /* 0x00000a1000007947 */ /* 0x000fea0003800000 */
.L_x_6152:
        /* <DEDUP_REMOVED lines=28> */
.L_x_6155:
        /* <DEDUP_REMOVED lines=15> */
.L_x_6154:
[----:B------:R-:W2:Y:S02]  /*87c0*/  LDG.E.U16 R0, [R2.64] ;  /* 0x0000002402007981 */ /* 0x000ea4000c1e1500 */
[----:B--2---:R-:W-:-:S05]  /*87d0*/  PRMT R0, RZ, 0x5410, R0 ;  /* 0x00005410ff007816 */ /* 0x004fca0000000000 */
[----:B------:R-:W-:-:S04]  /*87e0*/  FMUL.FTZ R0, R0, 1 ;  /* 0x3f80000000007820 */ /* 0x000fc80000410000 */
[----:B------:R1:W2:Y:S01]  /*87f0*/  F2F.F64.F32 R4, R0 ;  /* 0x0000000000047310 */ /* 0x0002a20000201800 */
[----:B------:R-:W-:Y:S05]  /*8800*/  BRA `(.L_x_6144) ;  /* 0x0000071000007947 */ /* 0x000fea0003800000 */
.L_x_6151:
        /* <DEDUP_REMOVED lines=11> */
.L_x_6158:
        /* <DEDUP_REMOVED lines=21> */
.L_x_6162:
[----:B------:R-:W-:Y:S05]  /*8a10*/  BSYNC B1 ;  /* 0x0000000000017941 */ /* 0x000fea0003800000 */
.L_x_6161:
[----:B------:R-:W-:Y:S01]  /*8a20*/  LEA R3, R0, 0x3b800000, 0x17 ;  /* 0x3b80000000037811 */ /* 0x000fe200078eb8ff */
[----:B------:R-:W-:-:S05]  /*8a30*/  IMAD.SHL.U32 R0, R2, 0x100000, RZ ;  /* 0x0010000002007824 */ /* 0x000fca00078e00ff */
[----:B------:R-:W-:Y:S02]  /*8a40*/  LOP3.LUT R0, R3, R0, R4, 0xfe, !PT ;  /* 0x0000000003007212 */ /* 0x000fe400078efe04 */
.L_x_6160:
[----:B------:R-:W-:Y:S05]  /*8a50*/  BSYNC B0 ;  /* 0x0000000000007941 */ /* 0x000fea0003800000 */
.L_x_6159:
[----:B------:R-:W-:-:S04]  /*8a60*/  FMUL.FTZ R0, R0, 1 ;  /* 0x3f80000000007820 */ /* 0x000fc80000410000 */
[----:B------:R1:W2:Y:S01]  /*8a70*/  F2F.F64.F32 R4, R0 ;  /* 0x0000000000047310 */ /* 0x0002a20000201800 */
[----:B------:R-:W-:Y:S05]  /*8a80*/  BRA `(.L_x_6144) ;  /* 0x0000049000007947 */ /* 0x000fea0003800000 */
.L_x_6157:
        /* <DEDUP_REMOVED lines=21> */
.L_x_6166:
[----:B------:R-:W-:Y:S05]  /*8be0*/  BSYNC B1 ;  /* 0x0000000000017941 */ /* 0x000fea0003800000 */
.L_x_6165:
[----:B------:R-:W-:Y:S01]  /*8bf0*/  LEA R3, R0, 0x37800000, 0x17 ;  /* 0x3780000000037811 */ /* 0x000fe200078eb8ff */
[----:B------:R-:W-:-:S05]  /*8c00*/  IMAD.SHL.U32 R0, R2, 0x200000, RZ ;  /* 0x0020000002007824 */ /* 0x000fca00078e00ff */
[----:B------:R-:W-:Y:S02]  /*8c10*/  LOP3.LUT R0, R3, R0, R4, 0xfe, !PT ;  /* 0x0000000003007212 */ /* 0x000fe400078efe04 */
.L_x_6164:
[----:B------:R-:W-:Y:S05]  /*8c20*/  BSYNC B0 ;  /* 0x0000000000007941 */ /* 0x000fea0003800000 */
.L_x_6163:
[----:B------:R-:W-:-:S04]  /*8c30*/  FMUL.FTZ R0, R0, 1 ;  /* 0x3f80000000007820 */ /* 0x000fc80000410000 */
[----:B------:R1:W2:Y:S01]  /*8c40*/  F2F.F64.F32 R4, R0 ;  /* 0x0000000000047310 */ /* 0x0002a20000201800 */
[----:B------:R-:W-:Y:S05]  /*8c50*/  BRA `(.L_x_6144) ;  /* 0x000002c000007947 */ /* 0x000fea0003800000 */
.L_x_6156:
        /* <DEDUP_REMOVED lines=14> */
.L_x_6170:
[----:B------:R-:W-:Y:S05]  /*8d40*/  BSYNC B0 ;  /* 0x0000000000007941 */ /* 0x000fea0003800000 */
.L_x_6169:
[----:B------:R-:W-:-:S04]  /*8d50*/  FMUL.FTZ R0, R0, 1 ;  /* 0x3f80000000007820 */ /* 0x000fc80000410000 */
[----:B------:R1:W2:Y:S01]  /*8d60*/  F2F.F64.F32 R4, R0 ;  /* 0x0000000000047310 */ /* 0x0002a20000201800 */
[----:B------:R-:W-:Y:S05]  /*8d70*/  BRA `(.L_x_6144) ;  /* 0x000001a000007947 */ /* 0x000fea0003800000 */
.L_x_6143:
        /* <DEDUP_REMOVED lines=21> */
.L_x_6168:
[----:B------:R-:W2:Y:S02]  /*8ed0*/  LDG.E.64 R4, [R2.64] ;  /* 0x0000002402047981 */ /* 0x000ea4000c1e1b00 */
[----:B--2---:R-:W1:Y:S01]  /*8ee0*/  I2F.F64.U64 R4, R4 ;  /* 0x0000000400047312 */ /* 0x004e620000301800 */
[----:B------:R-:W-:Y:S05]  /*8ef0*/  BRA `(.L_x_6144) ;  /* 0x0000002000007947 */ /* 0x000fea0003800000 */
.L_x_6167:
[----:B------:R-:W2:Y:S02]  /*8f00*/  LDG.E R2, [R2.64] ;  /* 0x0000002402027981 */ /* 0x000ea4000c1e1900 */
[----:B--2---:R1:W2:Y:S02]  /*8f10*/  I2F.F64.U32 R4, R2 ;  /* 0x0000000200047312 */ /* 0x0042a40000201800 */
.L_x_6144:
        /* <DEDUP_REMOVED lines=41> */
.L_x_6174:
[----:B------:R-:W-:Y:S05]  /*91b0*/  BSYNC B0 ;  /* 0x0000000000007941 */ /* 0x000fea0003800000 */
.L_x_6173:
        /* <DEDUP_REMOVED lines=65> */
.L_x_6176:
        /* <DEDUP_REMOVED lines=22> */
.L_x_6179:
[----:B------:R-:W-:Y:S05]  /*9730*/  BSYNC B3 ;  /* 0x0000000000037941 */ /* 0x000fea0003800000 */
.L_x_6178:
        /* <DEDUP_REMOVED lines=15> */
.L_x_6177:
[----:B------:R-:W-:Y:S05]  /*9830*/  BSYNC B2 ;  /* 0x0000000000027941 */ /* 0x000fea0003800000 */
.L_x_6175:
        /* <DEDUP_REMOVED lines=23> */
.L_x_6181:
[----:B------:R-:W-:Y:S05]  /*99b0*/  BSYNC B2 ;  /* 0x0000000000027941 */ /* 0x000fea0003800000 */
.L_x_6180:
[----:B------:R-:W-:Y:S02]  /*99c0*/  IMAD.MOV.U32 R4, RZ, RZ, R2 ;  /* 0x000000ffff047224 */ /* 0x000fe400078e0002 */
[----:B------:R-:W-:Y:S02]  /*99d0*/  IMAD.MOV.U32 R5, RZ, RZ, R3 ;  /* 0x000000ffff057224 */ /* 0x000fe400078e0003 */
.L_x_6172:
[----:B------:R-:W-:Y:S05]  /*99e0*/  BSYNC B1 ;  /* 0x0000000000017941 */ /* 0x000fea0003800000 */
.L_x_6171:
        /* <DEDUP_REMOVED lines=15> */
.L_x_6185:
[----:B------:R-:W1:Y:S02]  /*9ae0*/  F2I.S64.F64.TRUNC R4, R4 ;  /* 0x0000000400047311 */ /* 0x000e64000030d900 */
[----:B-1----:R-:W-:-:S05]  /*9af0*/  IMAD.MOV.U32 R3, RZ, RZ, R4 ;  /* 0x000000ffff037224 */ /* 0x002fca00078e0004 */
[----:B------:R1:W-:Y:S01]  /*9b00*/  STG.E.U8 [R16.64], R3 ;  /* 0x0000000310007986 */ /* 0x0003e2000c101124 */
[----:B------:R-:W-:Y:S05]  /*9b10*/  BRA `(.L_x_6187) ;  /* 0x00000ed000007947 */ /* 0x000fea0003800000 */
.L_x_6184:
        /* <DEDUP_REMOVED lines=9> */
.L_x_6189:
[----:B------:R-:W1:Y:S02]  /*9bb0*/  F2I.F64.TRUNC R5, R4 ;  /* 0x0000000400057311 */ /* 0x000e64000030d100 */
[----:B-1----:R1:W-:Y:S01]  /*9bc0*/  STG.E [R16.64], R5 ;  /* 0x0000000510007986 */ /* 0x0023e2000c101924 */
[----:B------:R-:W-:Y:S05]  /*9bd0*/  BRA `(.L_x_6187) ;  /* 0x00000e1000007947 */ /* 0x000fea0003800000 */
.L_x_6188:
[----:B------:R-:W1:Y:S02]  /*9be0*/  F2I.F64.TRUNC R5, R4 ;  /* 0x0000000400057311 */ /* 0x000e64000030d100 */
[----:B-1----:R1:W-:Y:S01]  /*9bf0*/  STG.E.U16 [R16.64], R5 ;  /* 0x0000000510007986 */ /* 0x0023e2000c101524 */
[----:B------:R-:W-:Y:S05]  /*9c00*/  BRA `(.L_x_6187) ;  /* 0x00000de000007947 */ /* 0x000fea0003800000 */
.L_x_6183:
        /* <DEDUP_REMOVED lines=11> */
.L_x_6191:
[----:B------:R-:W1:Y:S01]  /*9cc0*/  F2F.F32.F64 R0, R4 ;  /* 0x0000000400007310 */ /* 0x000e620000301000 */
[----:B------:R-:W1:-:S14]  /*9cd0*/  DSETP.GEU.AND P0, PT, |R4|, c[0x2][0xe0], PT ;  /* 0x008038000400762a */ /* 0x000e5c0003f0e200 */
[----:B-1----:R-:W-:-:S05]  /*9ce0*/  @!P0 FMUL R0, R0, 1.175494350822287508e-38 ;  /* 0x0080000000008820 */ /* 0x002fca0000400000 */
[----:B------:R-:W-:-:S05]  /*9cf0*/  F2FP.PACK_AB R0, RZ, R0 ;  /* 0x00000000ff00723e */ /* 0x000fca00000000ff */
[----:B------:R1:W-:Y:S01]  /*9d00*/  STG.E.U16 [R16.64], R0 ;  /* 0x0000000010007986 */ /* 0x0003e2000c101524 */
[----:B------:R-:W-:Y:S05]  /*9d10*/  BRA `(.L_x_6187) ;  /* 0x00000cd000007947 */ /* 0x000fea0003800000 */
.L_x_6190:
        /* <DEDUP_REMOVED lines=12> */
.L_x_6193:
[----:B------:R-:W1:Y:S01]  /*9de0*/  F2F.F32.F64 R0, R4 ;  /* 0x0000000400007310 */ /* 0x000e620000301000 */
[----:B------:R-:W1:-:S14]  /*9df0*/  DSETP.GEU.AND P0, PT, |R4|, c[0x2][0xe0], PT ;  /* 0x008038000400762a */ /* 0x000e5c0003f0e200 */
[----:B-1----:R-:W-:-:S05]  /*9e00*/  @!P0 FMUL R0, R0, 1.175494350822287508e-38 ;  /* 0x0080000000008820 */ /* 0x002fca0000400000 */
[----:B------:R-:W-:-:S04]  /*9e10*/  F2FP.PACK_AB R3, RZ, R0 ;  /* 0x00000000ff03723e */ /* 0x000fc800000000ff */
[----:B------:R-:W-:-:S05]  /*9e20*/  PRMT R3, R3, 0x5410, RZ ;  /* 0x0000541003037816 */ /* 0x000fca00000000ff */
[----:B------:R1:W-:Y:S01]  /*9e30*/  STG.E [R16.64], R3 ;  /* 0x0000000310007986 */ /* 0x0003e2000c101924 */
[----:B------:R-:W-:Y:S05]  /*9e40*/  BRA `(.L_x_6187) ;  /* 0x00000ba000007947 */ /* 0x000fea0003800000 */
.L_x_6192:
[----:B------:R1:W-:Y:S01]  /*9e50*/  STG.E.64 [R16.64], R4 ;  /* 0x0000000410007986 */ /* 0x0003e2000c101b24 */
[----:B------:R-:W-:Y:S05]  /*9e60*/  BRA `(.L_x_6187) ;  /* 0x00000b8000007947 */ /* 0x000fea0003800000 */
.L_x_6182:
        /* <DEDUP_REMOVED lines=12> */
.L_x_6196:
[----:B------:R-:W-:-:S05]  /*9f30*/  CS2R R6, SRZ ;  /* 0x0000000000067805 */ /* 0x000fca000001ff00 */
[----:B------:R1:W-:Y:S01]  /*9f40*/  STG.E.128 [R16.64], R4 ;  /* 0x0000000410007986 */ /* 0x0003e2000c101d24 */
[----:B------:R-:W-:Y:S05]  /*9f50*/  BRA `(.L_x_6187) ;  /* 0x00000a9000007947 */ /* 0x000fea0003800000 */
.L_x_6195:
        /* <DEDUP_REMOVED lines=23> */
.L_x_6200:
[----:B------:R-:W-:Y:S05]  /*a0d0*/  BSYNC B0 ;  /* 0x0000000000007941 */ /* 0x000fea0003800000 */
.L_x_6199:
[----:B------:R-:W-:-:S05]  /*a0e0*/  LOP3.LUT R3, R0, R3, RZ, 0xfc, !PT ;  /* 0x0000000300037212 */ /* 0x000fca00078efcff */
[----:B------:R1:W-:Y:S01]  /*a0f0*/  STG.E.U8 [R16.64], R3 ;  /* 0x0000000310007986 */ /* 0x0003e2000c101124 */
[----:B------:R-:W-:Y:S05]  /*a100*/  BRA `(.L_x_6187) ;  /* 0x000008e000007947 */ /* 0x000fea0003800000 */
.L_x_6198:
        /* <DEDUP_REMOVED lines=15> */
.L_x_6202:
[----:B------:R-:W-:Y:S01]  /*a200*/  IMAD.MOV.U32 R0, RZ, RZ, 0x7f ;  /* 0x0000007fff007424 */ /* 0x000fe200078e00ff */
[----:B------:R-:W-:-:S04]  /*a210*/  ISETP.GT.U32.AND P0, PT, R2, 0x7f800000, PT ;  /* 0x7f8000000200780c */ /* 0x000fc80003f04070 */
[----:B------:R-:W-:-:S04]  /*a220*/  SEL R0, R0, 0x7c, P0 ;  /* 0x0000007c00007807 */ /* 0x000fc80000000000 */
.L_x_6203:
[----:B------:R-:W-:Y:S05]  /*a230*/  BSYNC B0 ;  /* 0x0000000000007941 */ /* 0x000fea0003800000 */
.L_x_6201:
[----:B------:R-:W-:-:S04]  /*a240*/  LOP3.LUT R2, R3, 0x80000000, RZ, 0xc0, !PT ;  /* 0x8000000003027812 */ /* 0x000fc800078ec0ff */
[----:B------:R-:W-:-:S04]  /*a250*/  SHF.R.U32.HI R3, RZ, 0x18, R2 ;  /* 0x00000018ff037819 */ /* 0x000fc80000011602 */
[----:B------:R-:W-:-:S05]  /*a260*/  LOP3.LUT R3, R0, R3, RZ, 0xfc, !PT ;  /* 0x0000000300037212 */ /* 0x000fca00078efcff */
[----:B------:R1:W-:Y:S01]  /*a270*/  STG.E.U8 [R16.64], R3 ;  /* 0x0000000310007986 */ /* 0x0003e2000c101124 */
[----:B------:R-:W-:Y:S05]  /*a280*/  BRA `(.L_x_6187) ;  /* 0x0000076000007947 */ /* 0x000fea0003800000 */
.L_x_6197:
[----:B------:R-:W1:Y:S01]  /*a290*/  F2F.F32.F64 R0, R4 ;  /* 0x0000000400007310 */ /* 0x000e620000301000 */
[----:B------:R-:W1:-:S14]  /*a2a0*/  DSETP.GEU.AND P0, PT, |R4|, c[0x2][0xe0], PT ;  /* 0x008038000400762a */ /* 0x000e5c0003f0e200 */
[----:B-1----:R-:W-:-:S05]  /*a2b0*/  @!P0 FMUL R0, R0, 1.175494350822287508e-38 ;  /* 0x0080000000008820 */ /* 0x002fca0000400000 */
[----:B------:R-:W-:-:S05]  /*a2c0*/  F2FP.BF16.PACK_AB R0, RZ, R0 ;  /* 0x00000000ff00723e */ /* 0x000fca00000010ff */
[----:B------:R1:W-:Y:S01]  /*a2d0*/  STG.E.U16 [R16.64], R0 ;  /* 0x0000000010007986 */ /* 0x0003e2000c101524 */
[----:B------:R-:W-:Y:S05]  /*a2e0*/  BRA `(.L_x_6187) ;  /* 0x0000070000007947 */ /* 0x000fea0003800000 */
.L_x_6194:
        /* <DEDUP_REMOVED lines=11> */
.L_x_6206:
        /* <DEDUP_REMOVED lines=19> */
.L_x_6209:
[----:B------:R-:W-:-:S04]  /*a4d0*/  LOP3.LUT R2, R3, 0x80000000, RZ, 0xc0, !PT ;  /* 0x8000000003027812 */ /* 0x000fc800078ec0ff */
[----:B------:R-:W-:-:S04]  /*a4e0*/  SHF.R.U32.HI R3, RZ, 0x18, R2 ;  /* 0x00000018ff037819 */ /* 0x000fc80000011602 */
[----:B------:R-:W-:-:S04]  /*a4f0*/  LOP3.LUT R0, R0, R3, RZ, 0xfc, !PT ;  /* 0x0000000300007212 */ /* 0x000fc800078efcff */
[----:B------:R-:W-:Y:S02]  /*a500*/  PRMT R8, R0, 0x7610, R8 ;  /* 0x0000761000087816 */ /* 0x000fe40000000008 */
.L_x_6208:
[----:B------:R-:W-:Y:S05]  /*a510*/  BSYNC B0 ;  /* 0x0000000000007941 */ /* 0x000fea0003800000 */
.L_x_6207:
[----:B------:R1:W-:Y:S01]  /*a520*/  STG.E.U8 [R16.64], R8 ;  /* 0x0000000810007986 */ /* 0x0003e2000c101124 */
[----:B------:R-:W-:Y:S05]  /*a530*/  BRA `(.L_x_6187) ;  /* 0x000004b000007947 */ /* 0x000fea0003800000 */
.L_x_6205:
        /* <DEDUP_REMOVED lines=19> */
.L_x_6212:
[----:B------:R-:W-:-:S04]  /*a670*/  LOP3.LUT R2, R3, 0x80000000, RZ, 0xc0, !PT ;  /* 0x8000000003027812 */ /* 0x000fc800078ec0ff */
[----:B------:R-:W-:-:S04]  /*a680*/  SHF.R.U32.HI R3, RZ, 0x18, R2 ;  /* 0x00000018ff037819 */ /* 0x000fc80000011602 */
[----:B------:R-:W-:-:S04]  /*a690*/  LOP3.LUT R0, R0, R3, RZ, 0xfc, !PT ;  /* 0x0000000300007212 */ /* 0x000fc800078efcff */
[----:B------:R-:W-:Y:S02]  /*a6a0*/  PRMT R8, R0, 0x7610, R8 ;  /* 0x0000761000087816 */ /* 0x000fe40000000008 */
.L_x_6211:
[----:B------:R-:W-:Y:S05]  /*a6b0*/  BSYNC B0 ;  /* 0x0000000000007941 */ /* 0x000fea0003800000 */
.L_x_6210:
[----:B------:R1:W-:Y:S01]  /*a6c0*/  STG.E.U8 [R16.64], R8 ;  /* 0x0000000810007986 */ /* 0x0003e2000c101124 */
[----:B------:R-:W-:Y:S05]  /*a6d0*/  BRA `(.L_x_6187) ;  /* 0x0000031000007947 */ /* 0x000fea0003800000 */
.L_x_6204:
        /* <DEDUP_REMOVED lines=24> */
.L_x_6186:
        /* <DEDUP_REMOVED lines=20> */
.L_x_6214:
[----:B------:R-:W1:Y:S02]  /*a9a0*/  F2I.U64.F64.TRUNC R4, R4 ;  /* 0x0000000400047311 */ /* 0x000e64000030d800 */
[----:B-1----:R1:W-:Y:S01]  /*a9b0*/  STG.E.64 [R16.64], R4 ;  /* 0x0000000410007986 */ /* 0x0023e2000c101b24 */
[----:B------:R-:W-:Y:S05]  /*a9c0*/  BRA `(.L_x_6187) ;  /* 0x0000002000007947 */ /* 0x000fea0003800000 */
.L_x_6213:
[----:B------:R-:W1:Y:S02]  /*a9d0*/  F2I.U32.F64.TRUNC R5, R4 ;  /* 0x0000000400057311 */ /* 0x000e64000030d000 */
[----:B-1----:R1:W-:Y:S02]  /*a9e0*/  STG.E [R16.64], R5 ;  /* 0x0000000510007986 */ /* 0x0023e4000c101924 */
.L_x_6187:
[----:B------:R-:W-:Y:S02]  /*a9f0*/  IADD3 R19, R19, 0x80, RZ ;  /* 0x0000008013137810 */ /* 0x000fe40007ffe0ff */
.L_x_6060:
[----:B------:R-:W-:Y:S05]  /*aa00*/  BSYNC B6 ;  /* 0x0000000000067941 */ /* 0x000fea0003800000 */
.L_x_6059:
[----:B------:R-:W-:-:S13]  /*aa10*/  ISETP.GE.AND P0, PT, R19, c[0x0][0x160], PT ;  /* 0x0000580013007a0c */ /* 0x000fda0003f06270 */
[----:B------:R-:W-:Y:S05]  /*aa20*/  @P0 EXIT ;  /* 0x000000000000094d */ /* 0x000fea0003800000 */
        /* <DEDUP_REMOVED lines=228> */
.L_x_6215:
        /* <DEDUP_REMOVED lines=19> */
.L_x_6219:
[----:B------:R-:W2:Y:S02]  /*b9a0*/  LDG.E.U8 R2, [R2.64] ;  /* 0x0000002402027981 */ /* 0x000ea4000c1e1100 */
[----:B--2---:R1:W2:Y:S01]  /*b9b0*/  I2F.F64.U16 R4, R2 ;  /* 0x0000000200047312 */ /* 0x0042a20000101800 */
[----:B------:R-:W-:Y:S05]  /*b9c0*/  BRA `(.L_x_6221) ;  /* 0x00000df000007947 */ /* 0x000fea0003800000 */
.L_x_6218:
        /* <DEDUP_REMOVED lines=9> */
.L_x_6223:
[----:B------:R-:W2:Y:S02]  /*ba60*/  LDG.E R2, [R2.64] ;  /* 0x0000002402027981 */ /* 0x000ea4000c1e1900 */
[----:B--2---:R1:W2:Y:S01]  /*ba70*/  I2F.F64 R4, R2 ;  /* 0x0000000200047312 */ /* 0x0042a20000201c00 */
[----:B------:R-:W-:Y:S05]  /*ba80*/  BRA `(.L_x_6221) ;  /* 0x00000d3000007947 */ /* 0x000fea0003800000 */
.L_x_6222:
[----:B------:R-:W2:Y:S02]  /*ba90*/  LDG.E.U16 R2, [R2.64] ;  /* 0x0000002402027981 */ /* 0x000ea4000c1e1500 */
[----:B--2---:R1:W2:Y:S01]  /*baa0*/  I2F.F64.S16 R4, R2 ;  /* 0x0000000200047312 */ /* 0x0042a20000101c00 */
[----:B------:R-:W-:Y:S05]  /*bab0*/  BRA `(.L_x_6221) ;  /* 0x00000d0000007947 */ /* 0x000fea0003800000 */
.L_x_6217:
        /* <DEDUP_REMOVED lines=10> */
.L_x_6225:
[----:B------:R-:W2:Y:S02]  /*bb60*/  LDG.E.U16 R0, [R2.64] ;  /* 0x0000002402007981 */ /* 0x000ea4000c1e1500 */
[----:B--2---:R-:W-:-:S05]  /*bb70*/  HADD2.F32 R0, -RZ, R0.H0_H0 ;  /* 0x20000000ff007230 */ /* 0x004fca0000004100 */
[----:B------:R-:W-:-:S04]  /*bb80*/  FMUL.FTZ R0, R0, 1 ;  /* 0x3f80000000007820 */ /* 0x000fc80000410000 */
[----:B------:R1:W2:Y:S01]  /*bb90*/  F2F.F64.F32 R4, R0 ;  /* 0x0000000000047310 */ /* 0x0002a20000201800 */
[----:B------:R-:W-:Y:S05]  /*bba0*/  BRA `(.L_x_6221) ;  /* 0x00000c1000007947 */ /* 0x000fea0003800000 */
.L_x_6224:
        /* <DEDUP_REMOVED lines=10> */
.L_x_6227:
[----:B------:R-:W2:Y:S02]  /*bc50*/  LDG.E.U16 R2, [R2.64] ;  /* 0x0000002402027981 */ /* 0x000ea4000c1e1500 */
[----:B--2---:R-:W-:-:S05]  /*bc60*/  HADD2.F32 R0, -RZ, R2.H0_H0 ;  /* 0x20000002ff007230 */ /* 0x004fca0000004100 */
[----:B------:R-:W-:-:S04]  /*bc70*/  FMUL.FTZ R0, R0, 1 ;  /* 0x3f80000000007820 */ /* 0x000fc80000410000 */
[----:B------:R1:W2:Y:S01]  /*bc80*/  F2F.F64.F32 R4, R0 ;  /* 0x0000000000047310 */ /* 0x0002a20000201800 */
[----:B------:R-:W-:Y:S05]  /*bc90*/  BRA `(.L_x_6221) ;  /* 0x00000b2000007947 */ /* 0x000fea0003800000 */
.L_x_6226:
[----:B------:R1:W5:Y:S01]  /*bca0*/  LDG.E.64 R4, [R2.64] ;  /* 0x0000002402047981 */ /* 0x000362000c1e1b00 */
[----:B------:R-:W-:Y:S05]  /*bcb0*/  BRA `(.L_x_6221) ;  /* 0x00000b0000007947 */ /* 0x000fea0003800000 */
.L_x_6216:
        /* <DEDUP_REMOVED lines=13> */
.L_x_6230:
[----:B------:R1:W5:Y:S01]  /*bd90*/  LDG.E.64 R4, [R2.64] ;  /* 0x0000002402047981 */ /* 0x000362000c1e1b00 */
[----:B------:R-:W-:Y:S05]  /*bda0*/  BRA `(.L_x_6221) ;  /* 0x00000a1000007947 */ /* 0x000fea0003800000 */
.L_x_6229:
        /* <DEDUP_REMOVED lines=28> */
.L_x_6232:
        /* <DEDUP_REMOVED lines=15> */
.L_x_6231:
[----:B------:R-:W2:Y:S02]  /*c060*/  LDG.E.U16 R0, [R2.64] ;  /* 0x0000002402007981 */ /* 0x000ea4000c1e1500 */
[----:B--2---:R-:W-:-:S05]  /*c070*/  PRMT R0, RZ, 0x5410, R0 ;  /* 0x00005410ff007816 */ /* 0x004fca0000000000 */
[----:B------:R-:W-:-:S04]  /*c080*/  FMUL.FTZ R0, R0, 1 ;  /* 0x3f80000000007820 */ /* 0x000fc80000410000 */
[----:B------:R1:W2:Y:S01]  /*c090*/  F2F.F64.F32 R4, R0 ;  /* 0x0000000000047310 */ /* 0x0002a20000201800 */
[----:B------:R-:W-:Y:S05]  /*c0a0*/  BRA `(.L_x_6221) ;  /* 0x0000071000007947 */ /* 0x000fea0003800000 */
.L_x_6228:
        /* <DEDUP_REMOVED lines=11> */
.L_x_6235:
        /* <DEDUP_REMOVED lines=21> */
.L_x_6239:
[----:B------:R-:W-:Y:S05]  /*c2b0*/  BSYNC B1 ;  /* 0x0000000000017941 */ /* 0x000fea0003800000 */
.L_x_6238:
[----:B------:R-:W-:Y:S01]  /*c2c0*/  LEA R3, R0, 0x3b800000, 0x17 ;  /* 0x3b80000000037811 */ /* 0x000fe200078eb8ff */
[----:B------:R-:W-:-:S05]  /*c2d0*/  IMAD.SHL.U32 R0, R2, 0x100000, RZ ;  /* 0x0010000002007824 */ /* 0x000fca00078e00ff */
[----:B------:R-:W-:Y:S02]  /*c2e0*/  LOP3.LUT R0, R3, R0, R4, 0xfe, !PT ;  /* 0x0000000003007212 */ /* 0x000fe400078efe04 */
.L_x_6237:
[----:B------:R-:W-:Y:S05]  /*c2f0*/  BSYNC B0 ;  /* 0x0000000000007941 */ /* 0x000fea0003800000 */
.L_x_6236:
[----:B------:R-:W-:-:S04]  /*c300*/  FMUL.FTZ R0, R0, 1 ;  /* 0x3f80000000007820 */ /* 0x000fc80000410000 */
[----:B------:R1:W2:Y:S01]  /*c310*/  F2F.F64.F32 R4, R0 ;  /* 0x0000000000047310 */ /* 0x0002a20000201800 */
[----:B------:R-:W-:Y:S05]  /*c320*/  BRA `(.L_x_6221) ;  /* 0x0000049000007947 */ /* 0x000fea0003800000 */
.L_x_6234:
        /* <DEDUP_REMOVED lines=21> */
.L_x_6243:
[----:B------:R-:W-:Y:S05]  /*c480*/  BSYNC B1 ;  /* 0x0000000000017941 */ /* 0x000fea0003800000 */
.L_x_6242:
[----:B------:R-:W-:Y:S01]  /*c490*/  LEA R3, R0, 0x37800000, 0x17 ;  /* 0x3780000000037811 */ /* 0x000fe200078eb8ff */
[----:B------:R-:W-:-:S05]  /*c4a0*/  IMAD.SHL.U32 R0, R2, 0x200000, RZ ;  /* 0x0020000002007824 */ /* 0x000fca00078e00ff */
[----:B------:R-:W-:Y:S02]  /*c4b0*/  LOP3.LUT R0, R3, R0, R4, 0xfe, !PT ;  /* 0x0000000003007212 */ /* 0x000fe400078efe04 */
.L_x_6241:
[----:B------:R-:W-:Y:S05]  /*c4c0*/  BSYNC B0 ;  /* 0x0000000000007941 */ /* 0x000fea0003800000 */
.L_x_6240:
[----:B------:R-:W-:-:S04]  /*c4d0*/  FMUL.FTZ R0, R0, 1 ;  /* 0x3f80000000007820 */ /* 0x000fc80000410000 */
[----:B------:R1:W2:Y:S01]  /*c4e0*/  F2F.F64.F32 R4, R0 ;  /* 0x0000000000047310 */ /* 0x0002a20000201800 */
[----:B------:R-:W-:Y:S05]  /*c4f0*/  BRA `(.L_x_6221) ;  /* 0x000002c000007947 */ /* 0x000fea0003800000 */
.L_x_6233:
        /* <DEDUP_REMOVED lines=14> */
.L_x_6247:
[----:B------:R-:W-:Y:S05]  /*c5e0*/  BSYNC B0 ;  /* 0x0000000000007941 */ /* 0x000fea0003800000 */
.L_x_6246:
[----:B------:R-:W-:-:S04]  /*c5f0*/  FMUL.FTZ R0, R0, 1 ;  /* 0x3f80000000007820 */ /* 0x000fc80000410000 */
[----:B------:R1:W2:Y:S01]  /*c600*/  F2F.F64.F32 R4, R0 ;  /* 0x0000000000047310 */ /* 0x0002a20000201800 */
[----:B------:R-:W-:Y:S05]  /*c610*/  BRA `(.L_x_6221) ;  /* 0x000001a000007947 */ /* 0x000fea0003800000 */
.L_x_6220:
        /* <DEDUP_REMOVED lines=21> */
.L_x_6245:
[----:B------:R-:W2:Y:S02]  /*c770*/  LDG.E.64 R4, [R2.64] ;  /* 0x0000002402047981 */ /* 0x000ea4000c1e1b00 */
[----:B--2---:R-:W1:Y:S01]  /*c780*/  I2F.F64.U64 R4, R4 ;  /* 0x0000000400047312 */ /* 0x004e620000301800 */
[----:B------:R-:W-:Y:S05]  /*c790*/  BRA `(.L_x_6221) ;  /* 0x0000002000007947 */ /* 0x000fea0003800000 */
.L_x_6244:
[----:B------:R-:W2:Y:S02]  /*c7a0*/  LDG.E R2, [R2.64] ;  /* 0x0000002402027981 */ /* 0x000ea4000c1e1900 */
[----:B--2---:R1:W2:Y:S02]  /*c7b0*/  I2F.F64.U32 R4, R2 ;  /* 0x0000000200047312 */ /* 0x0042a40000201800 */
.L_x_6221:
        /* <DEDUP_REMOVED lines=41> */
.L_x_6251:
[----:B------:R-:W-:Y:S05]  /*ca50*/  BSYNC B0 ;  /* 0x0000000000007941 */ /* 0x000fea0003800000 */
.L_x_6250:
        /* <DEDUP_REMOVED lines=65> */
.L_x_6253:
        /* <DEDUP_REMOVED lines=20> */
[----:B------:R-:W-:Y:S02]  /*cfb0*/  IMAD.MOV.U32 R5, RZ, RZ, R21 ;  /* 0x000000ffff057224 */ /* 0x000fe400078e0015 */
[----:B------:R-:W-:Y:S05]  /*cfc0*/  CALL.REL.NOINC `($__internal_6_$__cuda_sm20_div_rn_f64_full) ;  /* 0x000012f000007944 */ /* 0x000fea0003c00000 */
[----:B------:R-:W-:Y:S02]  /*cfd0*/  IMAD.MOV.U32 R2, RZ, RZ, R8 ;  /* 0x000000ffff027224 */ /* 0x000fe400078e0008 */
[----:B------:R-:W-:Y:S02]  /*cfe0*/  IMAD.MOV.U32 R3, RZ, RZ, R9 ;  /* 0x000000ffff037224 */ /* 0x000fe400078e0009 */
.L_x_6256:
[----:B------:R-:W-:Y:S05]  /*cff0*/  BSYNC B3 ;  /* 0x0000000000037941 */ /* 0x000fea0003800000 */
.L_x_6255:
        /* <DEDUP_REMOVED lines=15> */
.L_x_6254:
[----:B------:R-:W-:Y:S05]  /*d0f0*/  BSYNC B2 ;  /* 0x0000000000027941 */ /* 0x000fea0003800000 */
.L_x_6252:
        /* <DEDUP_REMOVED lines=23> */
.L_x_6258:
[----:B------:R-:W-:Y:S05]  /*d270*/  BSYNC B2 ;  /* 0x0000000000027941 */ /* 0x000fea0003800000 */
.L_x_6257:
[----:B------:R-:W-:Y:S02]  /*d280*/  IMAD.MOV.U32 R4, RZ, RZ, R2 ;  /* 0x000000ffff047224 */ /* 0x000fe400078e0002 */
[----:B------:R-:W-:Y:S02]  /*d290*/  IMAD.MOV.U32 R5, RZ, RZ, R3 ;  /* 0x000000ffff057224 */ /* 0x000fe400078e0003 */
.L_x_6249:
[----:B------:R-:W-:Y:S05]  /*d2a0*/  BSYNC B1 ;  /* 0x0000000000017941 */ /* 0x000fea0003800000 */
.L_x_6248:
        /* <DEDUP_REMOVED lines=13> */
[----:B-1----:R-:W-:Y:S01]  /*d380*/  STG.E.U8 [R16.64], R5 ;  /* 0x0000000510007986 */ /* 0x002fe2000c101124 */
[----:B------:R-:W-:Y:S05]  /*d390*/  EXIT ;  /* 0x000000000000794d */ /* 0x000fea0003800000 */
.L_x_6262:
[----:B------:R-:W1:Y:S02]  /*d3a0*/  F2I.S64.F64.TRUNC R4, R4 ;  /* 0x0000000400047311 */ /* 0x000e64000030d900 */
[----:B-1----:R-:W-:-:S05]  /*d3b0*/  IMAD.MOV.U32 R3, RZ, RZ, R4 ;  /* 0x000000ffff037224 */ /* 0x002fca00078e0004 */
[----:B------:R-:W-:Y:S01]  /*d3c0*/  STG.E.U8 [R16.64], R3 ;  /* 0x0000000310007986 */ /* 0x000fe2000c101124 */
[----:B------:R-:W-:Y:S05]  /*d3d0*/  EXIT ;  /* 0x000000000000794d */ /* 0x000fea0003800000 */
.L_x_6261:
[----:B------:R-:W-:-:S13]  /*d3e0*/  ISETP.NE.AND P0, PT, R0, 0x2, PT ;  /* 0x000000020000780c */ /* 0x000fda0003f05270 */
[----:B------:R-:W-:Y:S05]  /*d3f0*/  @!P0 BRA `(.L_x_6264) ;  /* 0x000000a000008947 */ /* 0x000fea0003800000 */
[----:B------:R-:W-:-:S13]  /*d400*/  ISETP.NE.AND P0, PT, R0, 0x3, PT ;  /* 0x000000030000780c */ /* 0x000fda0003f05270 */
[----:B------:R-:W-:Y:S05]  /*d410*/  @!P0 BRA `(.L_x_6265) ;  /* 0x0000005000008947 */ /* 0x000fea0003800000 */
[----:B------:R-:W-:-:S13]  /*d420*/  ISETP.NE.AND P0, PT, R0, 0x4, PT ;  /* 0x000000040000780c */ /* 0x000fda0003f05270 */
[----:B------:R-:W-:Y:S05]  /*d430*/  @P0 BRA `(.L_x_6263) ;  /* 0x00000ce000000947 */ /* 0x000fea0003800000 */
[----:B------:R-:W1:Y:S02]  /*d440*/  F2I.S64.F64.TRUNC R4, R4 ;  /* 0x0000000400047311 */ /* 0x000e64000030d900 */
[----:B-1----:R-:W-:Y:S01]  /*d450*/  STG.E.64 [R16.64], R4 ;  /* 0x0000000410007986 */ /* 0x002fe2000c101b24 */
[----:B------:R-:W-:Y:S05]  /*d460*/  EXIT ;  /* 0x000000000000794d */ /* 0x000fea0003800000 */
.L_x_6265:
[----:B------:R-:W1:Y:S02]  /*d470*/  F2I.F64.TRUNC R5, R4 ;  /* 0x0000000400057311 */ /* 0x000e64000030d100 */
[----:B-1----:R-:W-:Y:S01]  /*d480*/  STG.E [R16.64], R5 ;  /* 0x0000000510007986 */ /* 0x002fe2000c101924 */
[----:B------:R-:W-:Y:S05]  /*d490*/  EXIT ;  /* 0x000000000000794d */ /* 0x000fea0003800000 */
.L_x_6264:
[----:B------:R-:W1:Y:S02]  /*d4a0*/  F2I.F64.TRUNC R5, R4 ;  /* 0x0000000400057311 */ /* 0x000e64000030d100 */
[----:B-1----:R-:W-:Y:S01]  /*d4b0*/  STG.E.U16 [R16.64], R5 ;  /* 0x0000000510007986 */ /* 0x002fe2000c101524 */
[----:B------:R-:W-:Y:S05]  /*d4c0*/  EXIT ;  /* 0x000000000000794d */ /* 0x000fea0003800000 */
.L_x_6260:
        /* <DEDUP_REMOVED lines=9> */
[----:B------:R-:W-:Y:S01]  /*d560*/  STG.E [R16.64], R3 ;  /* 0x0000000310007986 */ /* 0x000fe2000c101924 */
[----:B------:R-:W-:Y:S05]  /*d570*/  EXIT ;  /* 0x000000000000794d */ /* 0x000fea0003800000 */
.L_x_6267:
[----:B------:R-:W1:Y:S01]  /*d580*/  F2F.F32.F64 R0, R4 ;  /* 0x0000000400007310 */ /* 0x000e620000301000 */
[----:B------:R-:W1:-:S14]  /*d590*/  DSETP.GEU.AND P0, PT, |R4|, c[0x2][0xe0], PT ;  /* 0x008038000400762a */ /* 0x000e5c0003f0e200 */
[----:B-1----:R-:W-:-:S05]  /*d5a0*/  @!P0 FMUL R0, R0, 1.175494350822287508e-38 ;  /* 0x0080000000008820 */ /* 0x002fca0000400000 */
[----:B------:R-:W-:-:S05]  /*d5b0*/  F2FP.PACK_AB R0, RZ, R0 ;  /* 0x00000000ff00723e */ /* 0x000fca00000000ff */
[----:B------:R-:W-:Y:S01]  /*d5c0*/  STG.E.U16 [R16.64], R0 ;  /* 0x0000000010007986 */ /* 0x000fe2000c101524 */
[----:B------:R-:W-:Y:S05]  /*d5d0*/  EXIT ;  /* 0x000000000000794d */ /* 0x000fea0003800000 */
.L_x_6266:
        /* <DEDUP_REMOVED lines=10> */
[----:B------:R-:W-:Y:S01]  /*d680*/  STG.E.64 [R16.64], R2 ;  /* 0x0000000210007986 */ /* 0x000fe2000c101b24 */
[----:B------:R-:W-:Y:S05]  /*d690*/  EXIT ;  /* 0x000000000000794d */ /* 0x000fea0003800000 */
.L_x_6269:
[----:B------:R-:W1:Y:S01]  /*d6a0*/  F2F.F32.F64 R0, R4 ;  /* 0x0000000400007310 */ /* 0x000e620000301000 */
[----:B------:R-:W1:-:S14]  /*d6b0*/  DSETP.GEU.AND P0, PT, |R4|, c[0x2][0xe0], PT ;  /* 0x008038000400762a */ /* 0x000e5c0003f0e200 */
[----:B-1----:R-:W-:-:S05]  /*d6c0*/  @!P0 FMUL R0, R0, 1.175494350822287508e-38 ;  /* 0x0080000000008820 */ /* 0x002fca0000400000 */
[----:B------:R-:W-:-:S04]  /*d6d0*/  F2FP.PACK_AB R3, RZ, R0 ;  /* 0x00000000ff03723e */ /* 0x000fc800000000ff */
[----:B------:R-:W-:-:S05]  /*d6e0*/  PRMT R3, R3, 0x5410, RZ ;  /* 0x0000541003037816 */ /* 0x000fca00000000ff */
[----:B------:R-:W-:Y:S01]  /*d6f0*/  STG.E [R16.64], R3 ;  /* 0x0000000310007986 */ /* 0x000fe2000c101924 */
[----:B------:R-:W-:Y:S05]  /*d700*/  EXIT ;  /* 0x000000000000794d */ /* 0x000fea0003800000 */
.L_x_6268:
[----:B------:R-:W-:Y:S01]  /*d710*/  STG.E.64 [R16.64], R4 ;  /* 0x0000000410007986 */ /* 0x000fe2000c101b24 */
[----:B------:R-:W-:Y:S05]  /*d720*/  EXIT ;  /* 0x000000000000794d */ /* 0x000fea0003800000 */
.L_x_6259:
        /* <DEDUP_REMOVED lines=10> */
[----:B------:R-:W-:Y:S01]  /*d7d0*/  STG.E.U8 [R16.64], R3 ;  /* 0x0000000310007986 */ /* 0x000fe2000c101124 */
[----:B------:R-:W-:Y:S05]  /*d7e0*/  EXIT ;  /* 0x000000000000794d */ /* 0x000fea0003800000 */
.L_x_6272:
[----:B------:R-:W-:-:S05]  /*d7f0*/  CS2R R6, SRZ ;  /* 0x0000000000067805 */ /* 0x000fca000001ff00 */
[----:B------:R-:W-:Y:S01]  /*d800*/  STG.E.128 [R16.64], R4 ;  /* 0x0000000410007986 */ /* 0x000fe2000c101d24 */
[----:B------:R-:W-:Y:S05]  /*d810*/  EXIT ;  /* 0x000000000000794d */ /* 0x000fea0003800000 */
.L_x_6271:
        /* <DEDUP_REMOVED lines=23> */
.L_x_6276:
[----:B------:R-:W-:Y:S05]  /*d990*/  BSYNC B0 ;  /* 0x0000000000007941 */ /* 0x000fea0003800000 */
.L_x_6275:
[----:B------:R-:W-:-:S05]  /*d9a0*/  LOP3.LUT R3, R0, R3, RZ, 0xfc, !PT ;  /* 0x0000000300037212 */ /* 0x000fca00078efcff */
[----:B------:R-:W-:Y:S01]  /*d9b0*/  STG.E.U8 [R16.64], R3 ;  /* 0x0000000310007986 */ /* 0x000fe2000c101124 */
[----:B------:R-:W-:Y:S05]  /*d9c0*/  EXIT ;  /* 0x000000000000794d */ /* 0x000fea0003800000 */
.L_x_6274:
        /* <DEDUP_REMOVED lines=15> */
.L_x_6278:
[----:B------:R-:W-:Y:S01]  /*dac0*/  IMAD.MOV.U32 R0, RZ, RZ, 0x7f ;  /* 0x0000007fff007424 */ /* 0x000fe200078e00ff */
[----:B------:R-:W-:-:S04]  /*dad0*/  ISETP.GT.U32.AND P0, PT, R2, 0x7f800000, PT ;  /* 0x7f8000000200780c */ /* 0x000fc80003f04070 */
[----:B------:R-:W-:-:S04]  /*dae0*/  SEL R0, R0, 0x7c, P0 ;  /* 0x0000007c00007807 */ /* 0x000fc80000000000 */
.L_x_6279:
[----:B------:R-:W-:Y:S05]  /*daf0*/  BSYNC B0 ;  /* 0x0000000000007941 */ /* 0x000fea0003800000 */
.L_x_6277:
[----:B------:R-:W-:-:S04]  /*db00*/  LOP3.LUT R2, R3, 0x80000000, RZ, 0xc0, !PT ;  /* 0x8000000003027812 */ /* 0x000fc800078ec0ff */
[----:B------:R-:W-:-:S04]  /*db10*/  SHF.R.U32.HI R3, RZ, 0x18, R2 ;  /* 0x00000018ff037819 */ /* 0x000fc80000011602 */
[----:B------:R-:W-:-:S05]  /*db20*/  LOP3.LUT R3, R0, R3, RZ, 0xfc, !PT ;  /* 0x0000000300037212 */ /* 0x000fca00078efcff */
[----:B------:R-:W-:Y:S01]  /*db30*/  STG.E.U8 [R16.64], R3 ;  /* 0x0000000310007986 */ /* 0x000fe2000c101124 */
[----:B------:R-:W-:Y:S05]  /*db40*/  EXIT ;  /* 0x000000000000794d */ /* 0x000fea0003800000 */
.L_x_6273:
[----:B------:R-:W1:Y:S01]  /*db50*/  F2F.F32.F64 R0, R4 ;  /* 0x0000000400007310 */ /* 0x000e620000301000 */
[----:B------:R-:W1:-:S14]  /*db60*/  DSETP.GEU.AND P0, PT, |R4|, c[0x2][0xe0], PT ;  /* 0x008038000400762a */ /* 0x000e5c0003f0e200 */
[----:B-1----:R-:W-:-:S05]  /*db70*/  @!P0 FMUL R0, R0, 1.175494350822287508e-38 ;  /* 0x0080000000008820 */ /* 0x002fca0000400000 */
[----:B------:R-:W-:-:S05]  /*db80*/  F2FP.BF16.PACK_AB R0, RZ, R0 ;  /* 0x00000000ff00723e */ /* 0x000fca00000010ff */
[----:B------:R-:W-:Y:S01]  /*db90*/  STG.E.U16 [R16.64], R0 ;  /* 0x0000000010007986 */ /* 0x000fe2000c101524 */
[----:B------:R-:W-:Y:S05]  /*dba0*/  EXIT ;  /* 0x000000000000794d */ /* 0x000fea0003800000 */
.L_x_6270:
        /* <DEDUP_REMOVED lines=9> */
[----:B-1----:R-:W-:Y:S01]  /*dc40*/  STG.E.U16 [R16.64], R5 ;  /* 0x0000000510007986 */ /* 0x002fe2000c101524 */
[----:B------:R-:W-:Y:S05]  /*dc50*/  EXIT ;  /* 0x000000000000794d */ /* 0x000fea0003800000 */
.L_x_6282:
        /* <DEDUP_REMOVED lines=19> */
.L_x_6285:
[----:B------:R-:W-:-:S04]  /*dd90*/  LOP3.LUT R2, R3, 0x80000000, RZ, 0xc0, !PT ;  /* 0x8000000003027812 */ /* 0x000fc800078ec0ff */
[----:B------:R-:W-:-:S04]  /*dda0*/  SHF.R.U32.HI R3, RZ, 0x18, R2 ;  /* 0x00000018ff037819 */ /* 0x000fc80000011602 */
[----:B------:R-:W-:-:S04]  /*ddb0*/  LOP3.LUT R0, R0, R3, RZ, 0xfc, !PT ;  /* 0x0000000300007212 */ /* 0x000fc800078efcff */
[----:B------:R-:W-:Y:S02]  /*ddc0*/  PRMT R8, R0, 0x7610, R8 ;  /* 0x0000761000087816 */ /* 0x000fe40000000008 */
.L_x_6284:
[----:B------:R-:W-:Y:S05]  /*ddd0*/  BSYNC B0 ;  /* 0x0000000000007941 */ /* 0x000fea0003800000 */
.L_x_6283:
[----:B------:R-:W-:Y:S01]  /*dde0*/  STG.E.U8 [R16.64], R8 ;  /* 0x0000000810007986 */ /* 0x000fe2000c101124 */
[----:B------:R-:W-:Y:S05]  /*ddf0*/  EXIT ;  /* 0x000000000000794d */ /* 0x000fea0003800000 */
.L_x_6281:
        /* <DEDUP_REMOVED lines=19> */
.L_x_6288:
[----:B------:R-:W-:-:S04]  /*df30*/  LOP3.LUT R2, R3, 0x80000000, RZ, 0xc0, !PT ;  /* 0x8000000003027812 */ /* 0x000fc800078ec0ff */
[----:B------:R-:W-:-:S04]  /*df40*/  SHF.R.U32.HI R3, RZ, 0x18, R2 ;  /* 0x00000018ff037819 */ /* 0x000fc80000011602 */
[----:B------:R-:W-:-:S04]  /*df50*/  LOP3.LUT R0, R0, R3, RZ, 0xfc, !PT ;  /* 0x0000000300007212 */ /* 0x000fc800078efcff */
[----:B------:R-:W-:Y:S02]  /*df60*/  PRMT R8, R0, 0x7610, R8 ;  /* 0x0000761000087816 */ /* 0x000fe40000000008 */
.L_x_6287:
[----:B------:R-:W-:Y:S05]  /*df70*/  BSYNC B0 ;  /* 0x0000000000007941 */ /* 0x000fea0003800000 */
.L_x_6286:
[----:B------:R-:W-:Y:S01]  /*df80*/  STG.E.U8 [R16.64], R8 ;  /* 0x0000000810007986 */ /* 0x000fe2000c101124 */
[----:B------:R-:W-:Y:S05]  /*df90*/  EXIT ;  /* 0x000000000000794d */ /* 0x000fea0003800000 */
.L_x_6280:
        /* <DEDUP_REMOVED lines=24> */
.L_x_6263:
        /* <DEDUP_REMOVED lines=19> */
[----:B------:R-:W-:Y:S05]  /*e250*/  EXIT ;  /* 0x000000000000794d */ /* 0x000fea0003800000 */
.L_x_6290:
[----:B------:R-:W1:Y:S02]  /*e260*/  F2I.U64.F64.TRUNC R4, R4 ;  /* 0x0000000400047311 */ /* 0x000e64000030d800 */
[----:B-1----:R-:W-:Y:S01]  /*e270*/  STG.E.64 [R16.64], R4 ;  /* 0x0000000410007986 */ /* 0x002fe2000c101b24 */
[----:B------:R-:W-:Y:S05]  /*e280*/  EXIT ;  /* 0x000000000000794d */ /* 0x000fea0003800000 */
.L_x_6289:
[----:B------:R-:W1:Y:S02]  /*e290*/  F2I.U32.F64.TRUNC R5, R4 ;  /* 0x0000000400057311 */ /* 0x000e64000030d000 */
[----:B-1----:R-:W-:Y:S01]  /*e2a0*/  STG.E [R16.64], R5 ;  /* 0x0000000510007986 */ /* 0x002fe2000c101924 */
[----:B------:R-:W-:Y:S05]  /*e2b0*/  EXIT ;  /* 0x000000000000794d */ /* 0x000fea0003800000 */
        .weak           $__internal_6_$__cuda_sm20_div_rn_f64_full
        .type           $__internal_6_$__cuda_sm20_div_rn_f64_full,@function
        .size           $__internal_6_$__cuda_sm20_div_rn_f64_full,(.L_x_7086 - $__internal_6_$__cuda_sm20_div_rn_f64_full)
$__internal_6_$__cuda_sm20_div_rn_f64_full:
[C---:B------:R-:W-:Y:S01]  /*e2c0*/  FSETP.GEU.AND P0, PT, |R7|.reuse, 1.469367938527859385e-39, PT ;  /* 0x001000000700780b */ /* 0x040fe20003f0e200 */
[----:B------:R-:W-:Y:S01]  /*e2d0*/  IMAD.MOV.U32 R14, RZ, RZ, 0x1ca00000 ;  /* 0x1ca00000ff0e7424 */ /* 0x000fe200078e00ff */
[----:B------:R-:W-:Y:S01]  /*e2e0*/  LOP3.LUT R8, R7, 0x800fffff, RZ, 0xc0, !PT ;  /* 0x800fffff07087812 */ /* 0x000fe200078ec0ff */
[----:B------:R-:W-:Y:S01]  /*e2f0*/  IMAD.MOV.U32 R24, RZ, RZ, 0x1 ;  /* 0x00000001ff187424 */ /* 0x000fe200078e00ff */
[C---:B------:R-:W-:Y:S01]  /*e300*/  FSETP.GEU.AND P2, PT, |R5|.reuse, 1.469367938527859385e-39, PT ;  /* 0x001000000500780b */ /* 0x040fe20003f4e200 */
[----:B------:R-:W-:Y:S01]  /*e310*/  BSSY B0, `(.L_x_6291) ;  /* 0x0000053000007945 */ /* 0x000fe20003800000 */
[----:B------:R-:W-:Y:S01]  /*e320*/  LOP3.LUT R9, R8, 0x3ff00000, RZ, 0xfc, !PT ;  /* 0x3ff0000008097812 */ /* 0x000fe200078efcff */
[----:B------:R-:W-:Y:S01]  /*e330*/  IMAD.MOV.U32 R8, RZ, RZ, R6 ;  /* 0x000000ffff087224 */ /* 0x000fe200078e0006 */
[----:B------:R-:W-:-:S02]  /*e340*/  LOP3.LUT R3, R5, 0x7ff00000, RZ, 0xc0, !PT ;  /* 0x7ff0000005037812 */ /* 0x000fc400078ec0ff */
[----:B------:R-:W-:-:S03]  /*e350*/  LOP3.LUT R18, R7, 0x7ff00000, RZ, 0xc0, !PT ;  /* 0x7ff0000007127812 */ /* 0x000fc600078ec0ff */
[----:B------:R-:W0:Y:S01]  /*e360*/  @!P0 DMUL R8, R6, 8.98846567431157953865e+307 ;  /* 0x7fe0000006088828 */ /* 0x000e220000000000 */
[----:B------:R-:W-:Y:S01]  /*e370*/  ISETP.GE.U32.AND P1, PT, R3, R18, PT ;  /* 0x000000120300720c */ /* 0x000fe20003f26070 */
[----:B------:R-:W-:Y:S02]  /*e380*/  IMAD.MOV.U32 R15, RZ, RZ, R3 ;  /* 0x000000ffff0f7224 */ /* 0x000fe400078e0003 */
[----:B------:R-:W-:Y:S01]  /*e390*/  @!P2 LOP3.LUT R10, R7, 0x7ff00000, RZ, 0xc0, !PT ;  /* 0x7ff00000070aa812 */ /* 0x000fe200078ec0ff */
[----:B------:R-:W-:Y:S01]  /*e3a0*/  @!P2 IMAD.MOV.U32 R12, RZ, RZ, RZ ;  /* 0x000000ffff0ca224 */ /* 0x000fe200078e00ff */
[----:B0-----:R-:W0:Y:S01]  /*e3b0*/  MUFU.RCP64H R25, R9 ;  /* 0x0000000900197308 */ /* 0x001e220000001800 */
[----:B------:R-:W-:Y:S02]  /*e3c0*/  SEL R11, R14, 0x63400000, !P1 ;  /* 0x634000000e0b7807 */ /* 0x000fe40004800000 */
[----:B------:R-:W-:Y:S02]  /*e3d0*/  @!P2 ISETP.GE.U32.AND P3, PT, R3, R10, PT ;  /* 0x0000000a0300a20c */ /* 0x000fe40003f66070 */
[----:B------:R-:W-:-:S02]  /*e3e0*/  LOP3.LUT R11, R11, 0x800fffff, R5, 0xf8, !PT ;  /* 0x800fffff0b0b7812 */ /* 0x000fc400078ef805 */
[----:B------:R-:W-:Y:S02]  /*e3f0*/  @!P2 SEL R13, R14, 0x63400000, !P3 ;  /* 0x634000000e0da807 */ /* 0x000fe40005800000 */
[----:B------:R-:W-:Y:S02]  /*e400*/  @!P0 LOP3.LUT R18, R9, 0x7ff00000, RZ, 0xc0, !PT ;  /* 0x7ff0000009128812 */ /* 0x000fe400078ec0ff */
[----:B------:R-:W-:-:S04]  /*e410*/  @!P2 LOP3.LUT R10, R13, 0x80000000, R5, 0xf8, !PT ;  /* 0x800000000d0aa812 */ /* 0x000fc800078ef805 */
[----:B------:R-:W-:Y:S01]  /*e420*/  @!P2 LOP3.LUT R13, R10, 0x100000, RZ, 0xfc, !PT ;  /* 0x001000000a0da812 */ /* 0x000fe200078efcff */
[----:B0-----:R-:W0:Y:S01]  /*e430*/  DFMA R26, R24, -R8, 1 ;  /* 0x3ff00000181a742b */ /* 0x001e220000000808 */
[----:B------:R-:W-:-:S05]  /*e440*/  IMAD.MOV.U32 R10, RZ, RZ, R4 ;  /* 0x000000ffff0a7224 */ /* 0x000fca00078e0004 */
[----:B0-----:R-:W0:-:S04]  /*e450*/  DFMA R26, R26, R26, R26 ;  /* 0x0000001a1a1a722b */ /* 0x001e08000000001a */
[----:B------:R-:W-:-:S04]  /*e460*/  @!P2 DFMA R10, R10, 2, -R12 ;  /* 0x400000000a0aa82b */ /* 0x000fc8000000080c */
[----:B0-----:R-:W0:-:S06]  /*e470*/  DFMA R24, R24, R26, R24 ;  /* 0x0000001a1818722b */ /* 0x001e0c0000000018 */
[----:B0-----:R-:W0:Y:S01]  /*e480*/  DFMA R12, R24, -R8, 1 ;  /* 0x3ff00000180c742b */ /* 0x001e220000000808 */
[----:B------:R-:W-:-:S05]  /*e490*/  @!P2 LOP3.LUT R15, R11, 0x7ff00000, RZ, 0xc0, !PT ;  /* 0x7ff000000b0fa812 */ /* 0x000fca00078ec0ff */
[----:B0-----:R0:W1:Y:S02]  /*e4a0*/  DFMA R24, R24, R12, R24 ;  /* 0x0000000c1818722b */ /* 0x0010640000000018 */
[----:B0-----:R-:W-:Y:S02]  /*e4b0*/  IADD3 R12, R15, -0x1, RZ ;  /* 0xffffffff0f0c7810 */ /* 0x001fe40007ffe0ff */
[----:B------:R-:W-:Y:S02]  /*e4c0*/  IADD3 R13, R18, -0x1, RZ ;  /* 0xffffffff120d7810 */ /* 0x000fe40007ffe0ff */
[----:B------:R-:W-:Y:S01]  /*e4d0*/  ISETP.GT.U32.AND P0, PT, R12, 0x7feffffe, PT ;  /* 0x7feffffe0c00780c */ /* 0x000fe20003f04070 */
[----:B-1----:R-:W0:-:S03]  /*e4e0*/  DMUL R26, R24, R10 ;  /* 0x0000000a181a7228 */ /* 0x002e060000000000 */
[----:B------:R-:W-:-:S03]  /*e4f0*/  ISETP.GT.U32.OR P0, PT, R13, 0x7feffffe, P0 ;  /* 0x7feffffe0d00780c */ /* 0x000fc60000704470 */
[----:B0-----:R-:W0:-:S06]  /*e500*/  DFMA R28, R26, -R8, R10 ;  /* 0x800000081a1c722b */ /* 0x001e0c000000000a */
[----:B0-----:R0:W1:-:S04]  /*e510*/  DFMA R12, R24, R28, R26 ;  /* 0x0000001c180c722b */ /* 0x001048000000001a */
[----:B------:R-:W-:Y:S05]  /*e520*/  @P0 BRA `(.L_x_6292) ;  /* 0x000001c000000947 */ /* 0x000fea0003800000 */
[----:B01----:R-:W-:-:S04]  /*e530*/  LOP3.LUT R4, R7, 0x7ff00000, RZ, 0xc0, !PT ;  /* 0x7ff0000007047812 */ /* 0x003fc800078ec0ff */
        /* <DEDUP_REMOVED lines=25> */
[----:B------:R-:W-:Y:S01]  /*e6d0*/  FSEL R25, R7, R25, !P0 ;  /* 0x0000001907197208 */ /* 0x000fe20004000000 */
[----:B------:R-:W-:Y:S05]  /*e6e0*/  BRA `(.L_x_6293) ;  /* 0x0000015000007947 */ /* 0x000fea0003800000 */
.L_x_6292:
[----:B01----:R-:W0:-:S14]  /*e6f0*/  DSETP.NAN.AND P0, PT, R4, R4, PT ;  /* 0x000000040400722a */ /* 0x003e1c0003f08000 */
[----:B0-----:R-:W-:Y:S05]  /*e700*/  @P0 BRA `(.L_x_6294) ;  /* 0x0000011000000947 */ /* 0x001fea0003800000 */
[----:B------:R-:W0:-:S14]  /*e710*/  DSETP.NAN.AND P0, PT, R6, R6, PT ;  /* 0x000000060600722a */ /* 0x000e1c0003f08000 */
[----:B0-----:R-:W-:Y:S05]  /*e720*/  @P0 BRA `(.L_x_6295) ;  /* 0x000000c000000947 */ /* 0x001fea0003800000 */
[----:B------:R-:W-:Y:S01]  /*e730*/  ISETP.NE.AND P0, PT, R15, R18, PT ;  /* 0x000000120f00720c */ /* 0x000fe20003f05270 */
[----:B------:R-:W-:Y:S02]  /*e740*/  IMAD.MOV.U32 R24, RZ, RZ, 0x0 ;  /* 0x00000000ff187424 */ /* 0x000fe400078e00ff */
        /* <DEDUP_REMOVED lines=10> */
.L_x_6295:
[----:B------:R-:W-:Y:S01]  /*e7f0*/  LOP3.LUT R25, R7, 0x80000, RZ, 0xfc, !PT ;  /* 0x0008000007197812 */ /* 0x000fe200078efcff */
[----:B------:R-:W-:Y:S01]  /*e800*/  IMAD.MOV.U32 R24, RZ, RZ, R6 ;  /* 0x000000ffff187224 */ /* 0x000fe200078e0006 */
[----:B------:R-:W-:Y:S05]  /*e810*/  BRA `(.L_x_6293) ;  /* 0x0000002000007947 */ /* 0x000fea0003800000 */
.L_x_6294:
[----:B------:R-:W-:Y:S01]  /*e820*/  LOP3.LUT R25, R5, 0x80000, RZ, 0xfc, !PT ;  /* 0x0008000005197812 */ /* 0x000fe200078efcff */
[----:B------:R-:W-:Y:S02]  /*e830*/  IMAD.MOV.U32 R24, RZ, RZ, R4 ;  /* 0x000000ffff187224 */ /* 0x000fe400078e0004 */
.L_x_6293:
[----:B------:R-:W-:Y:S05]  /*e840*/  BSYNC B0 ;  /* 0x0000000000007941 */ /* 0x000fea0003800000 */
.L_x_6291:
[----:B------:R-:W-:Y:S02]  /*e850*/  IMAD.MOV.U32 R4, RZ, RZ, R0 ;  /* 0x000000ffff047224 */ /* 0x000fe400078e0000 */
[----:B------:R-:W-:-:S02]  /*e860*/  IMAD.MOV.U32 R5, RZ, RZ, 0x0 ;  /* 0x00000000ff057424 */ /* 0x000fc400078e00ff */
[----:B------:R-:W-:Y:S02]  /*e870*/  IMAD.MOV.U32 R8, RZ, RZ, R24 ;  /* 0x000000ffff087224 */ /* 0x000fe400078e0018 */
[----:B------:R-:W-:Y:S01]  /*e880*/  IMAD.MOV.U32 R9, RZ, RZ, R25 ;  /* 0x000000ffff097224 */ /* 0x000fe200078e0019 */
[----:B------:R-:W-:Y:S06]  /*e890*/  RET.REL.NODEC R4 `(_ZN2at6native18elementwise_kernelILi128ELi4EZNS0_15gpu_kernel_implIZZZNS0_65_GLOBAL__N__cd49fe81_27_ActivationSoftplusKernel_cu_9e10b42f_309415softplus_kernelERNS_18TensorIteratorBaseERKN3c106ScalarES9_ENKUlvE_clEvENKUlvE_clEvEUldE_EEvS5_RKT_EUliE_EEviT1_) ;  /* 0xffff176004007950 */ /* 0x000fec0003c3ffff */
.L_x_6296:
        /* <DEDUP_REMOVED lines=14> */
.L_x_7086:


//--------------------- .text._ZN2at6native27unrolled_elementwise_kernelIZZZNS0_65_GLOBAL__N__cd49fe81_27_ActivationSoftplusKernel_cu_9e10b42f_309415softplus_kernelERNS_18TensorIteratorBaseERKN3c106ScalarES8_ENKUlvE_clEvENKUlvE_clEvEUldE_St5arrayIPcLm2EELi4E23TrivialOffsetCalculatorILi1EjESG_NS0_6memory12LoadWithCastILi1EEENSH_13StoreWithCastILi1EEEEEviT_T0_T2_T3_T4_T5_ --------------------------
	.section	.text._ZN2at6native27unrolled_elementwise_kernelIZZZNS0_65_GLOBAL__N__cd49fe81_27_ActivationSoftplusKernel_cu_9e10b42f_309415softplus_kernelERNS_18TensorIteratorBaseERKN3c106ScalarES8_ENKUlvE_clEvENKUlvE_clEvEUldE_St5arrayIPcLm2EELi4E23TrivialOffsetCalculatorILi1EjESG_NS0_6memory12LoadWithCastILi1EEENSH_13StoreWithCastILi1EEEEEviT_T0_T2_T3_T4_T5_,"ax",@progbits
	.sectioninfo	@"SHI_REGISTERS=38"
	.align	128
        .global         _ZN2at6native27unrolled_elementwise_kernelIZZZNS0_65_GLOBAL__N__cd49fe81_27_ActivationSoftplusKernel_cu_9e10b42f_309415softplus_kernelERNS_18TensorIteratorBaseERKN3c106ScalarES8_ENKUlvE_clEvENKUlvE_clEvEUldE_St5arrayIPcLm2EELi4E23TrivialOffsetCalculatorILi1EjESG_NS0_6memory12LoadWithCastILi1EEENSH_13StoreWithCastILi1EEEEEviT_T0_T2_T3_T4_T5_
        .type           _ZN2at6native27unrolled_elementwise_kernelIZZZNS0_65_GLOBAL__N__cd49fe81_27_ActivationSoftplusKernel_cu_9e10b42f_309415softplus_kernelERNS_18TensorIteratorBaseERKN3c106ScalarES8_ENKUlvE_clEvENKUlvE_clEvEUldE_St5arrayIPcLm2EELi4E23TrivialOffsetCalculatorILi1EjESG_NS0_6memory12LoadWithCastILi1EEENSH_13StoreWithCastILi1EEEEEviT_T0_T2_T3_T4_T5_,@function
        .size           _ZN2at6native27unrolled_elementwise_kernelIZZZNS0_65_GLOBAL__N__cd49fe81_27_ActivationSoftplusKernel_cu_9e10b42f_309415softplus_kernelERNS_18TensorIteratorBaseERKN3c106ScalarES8_ENKUlvE_clEvENKUlvE_clEvEUldE_St5arrayIPcLm2EELi4E23TrivialOffsetCalculatorILi1EjESG_NS0_6memory12LoadWithCastILi1EEENSH_13StoreWithCastILi1EEEEEviT_T0_T2_T3_T4_T5_,(.L_x_7087 - _ZN2at6native27unrolled_elementwise_kernelIZZZNS0_65_GLOBAL__N__cd49fe81_27_ActivationSoftplusKernel_cu_9e10b42f_309415softplus_kernelERNS_18TensorIteratorBaseERKN3c106ScalarES8_ENKUlvE_clEvENKUlvE_clEvEUldE_St5arrayIPcLm2EELi4E23TrivialOffsetCalculatorILi1EjESG_NS0_6memory12LoadWithCastILi1EEENSH_13StoreWithCastILi1EEEEEviT_T0_T2_T3_T4_T5_)
        .other          _ZN2at6native27unrolled_elementwise_kernelIZZZNS0_65_GLOBAL__N__cd49fe81_27_ActivationSoftplusKernel_cu_9e10b42f_309415softplus_kernelERNS_18TensorIteratorBaseERKN3c106ScalarES8_ENKUlvE_clEvENKUlvE_clEvEUldE_St5arrayIPcLm2EELi4E23TrivialOffsetCalculatorILi1EjESG_NS0_6memory12LoadWithCastILi1EEENSH_13StoreWithCastILi1EEEEEviT_T0_T2_T3_T4_T5_,@"STO_CUDA_ENTRY STV_DEFAULT"
_ZN2at6native27unrolled_elementwise_kernelIZZZNS0_65_GLOBAL__N__cd49fe81_27_ActivationSoftplusKernel_cu_9e10b42f_309415softplus_kernelERNS_18TensorIteratorBaseERKN3c106ScalarES8_ENKUlvE_clEvENKUlvE_clEvEUldE_St5arrayIPcLm2EELi4E23TrivialOffsetCalculatorILi1EjESG_NS0_6memory12LoadWithCastILi1EEENSH_13StoreWithCastILi1EEEEEviT_T0_T2_T3_T4_T5_:
.text._ZN2at6native27unrolled_elementwise_kernelIZZZNS0_65_GLOBAL__N__cd49fe81_27_ActivationSoftplusKernel_cu_9e10b42f_309415softplus_kernelERNS_18TensorIteratorBaseERKN3c106ScalarES8_ENKUlvE_clEvENKUlvE_clEvEUldE_St5arrayIPcLm2EELi4E23TrivialOffsetCalculatorILi1EjESG_NS0_6memory12LoadWithCastILi1EEENSH_13StoreWithCastILi1EEEEEviT_T0_T2_T3_T4_T5_:
        /* <DEDUP_REMOVED lines=30> */
.L_x_6302:
[----:B------:R-:W2:Y:S02]  /*01e0*/  LDG.E.U8 R4, [R4.64] ;  /* 0x0000002404047981 */ /* 0x000ea4000c1e1100 */
[----:B--2---:R0:W1:Y:S01]  /*01f0*/  I2F.F64.U16 R28, R4 ;  /* 0x00000004001c7312 */ /* 0x0040620000101800 */
[----:B------:R-:W-:Y:S05]  /*0200*/  BRA `(.L_x_6304) ;  /* 0x00000e0000007947 */ /* 0x000fea0003800000 */
.L_x_6301:
        /* <DEDUP_REMOVED lines=9> */
.L_x_6306:
[----:B------:R-:W2:Y:S02]  /*02a0*/  LDG.E R4, [R4.64] ;  /* 0x0000002404047981 */ /* 0x000ea4000c1e1900 */
[----:B--2---:R0:W1:Y:S01]  /*02b0*/  I2F.F64 R28, R4 ;  /* 0x00000004001c7312 */ /* 0x0040620000201c00 */
[----:B------:R-:W-:Y:S05]  /*02c0*/  BRA `(.L_x_6304) ;  /* 0x00000d4000007947 */ /* 0x000fea0003800000 */
.L_x_6305:
[----:B------:R-:W2:Y:S02]  /*02d0*/  LDG.E.U16 R4, [R4.64] ;  /* 0x0000002404047981 */ /* 0x000ea4000c1e1500 */
[----:B--2---:R0:W1:Y:S01]  /*02e0*/  I2F.F64.S16 R28, R4 ;  /* 0x00000004001c7312 */ /* 0x0040620000101c00 */
[----:B------:R-:W-:Y:S05]  /*02f0*/  BRA `(.L_x_6304) ;  /* 0x00000d1000007947 */ /* 0x000fea0003800000 */
.L_x_6300:
        /* <DEDUP_REMOVED lines=10> */
.L_x_6308:
[----:B------:R-:W2:Y:S02]  /*03a0*/  LDG.E.U16 R0, [R4.64] ;  /* 0x0000002404007981 */ /* 0x000ea4000c1e1500 */
[----:B--2---:R-:W-:-:S05]  /*03b0*/  HADD2.F32 R0, -RZ, R0.H0_H0 ;  /* 0x20000000ff007230 */ /* 0x004fca0000004100 */
[----:B------:R-:W-:-:S04]  /*03c0*/  FMUL.FTZ R0, R0, 1 ;  /* 0x3f80000000007820 */ /* 0x000fc80000410000 */
[----:B------:R0:W1:Y:S01]  /*03d0*/  F2F.F64.F32 R28, R0 ;  /* 0x00000000001c7310 */ /* 0x0000620000201800 */
[----:B------:R-:W-:Y:S05]  /*03e0*/  BRA `(.L_x_6304) ;  /* 0x00000c2000007947 */ /* 0x000fea0003800000 */
.L_x_6307:
        /* <DEDUP_REMOVED lines=10> */
.L_x_6310:
[----:B------:R-:W2:Y:S02]  /*0490*/  LDG.E.U16 R4, [R4.64] ;  /* 0x0000002404047981 */ /* 0x000ea4000c1e1500 */
[----:B--2---:R-:W-:-:S05]  /*04a0*/  HADD2.F32 R0, -RZ, R4.H0_H0 ;  /* 0x20000004ff007230 */ /* 0x004fca0000004100 */
[----:B------:R-:W-:-:S04]  /*04b0*/  FMUL.FTZ R0, R0, 1 ;  /* 0x3f80000000007820 */ /* 0x000fc80000410000 */
[----:B------:R0:W1:Y:S01]  /*04c0*/  F2F.F64.F32 R28, R0 ;  /* 0x00000000001c7310 */ /* 0x0000620000201800 */
[----:B------:R-:W-:Y:S05]  /*04d0*/  BRA `(.L_x_6304) ;  /* 0x00000b3000007947 */ /* 0x000fea0003800000 */
.L_x_6309:
[----:B------:R0:W5:Y:S01]  /*04e0*/  LDG.E.64 R28, [R4.64] ;  /* 0x00000024041c7981 */ /* 0x000162000c1e1b00 */
[----:B------:R-:W-:Y:S05]  /*04f0*/  BRA `(.L_x_6304) ;  /* 0x00000b1000007947 */ /* 0x000fea0003800000 */
.L_x_6299:
        /* <DEDUP_REMOVED lines=13> */
.L_x_6313:
[----:B------:R0:W5:Y:S01]  /*05d0*/  LDG.E.64 R28, [R4.64] ;  /* 0x00000024041c7981 */ /* 0x000162000c1e1b00 */
[----:B------:R-:W-:Y:S05]  /*05e0*/  BRA `(.L_x_6304) ;  /* 0x00000a2000007947 */ /* 0x000fea0003800000 */
.L_x_6312:
        /* <DEDUP_REMOVED lines=28> */
.L_x_6315:
        /* <DEDUP_REMOVED lines=16> */
.L_x_6314:
[----:B------:R-:W2:Y:S02]  /*08b0*/  LDG.E.U16 R0, [R4.64] ;  /* 0x0000002404007981 */ /* 0x000ea4000c1e1500 */
[----:B--2---:R-:W-:-:S05]  /*08c0*/  PRMT R0, RZ, 0x5410, R0 ;  /* 0x00005410ff007816 */ /* 0x004fca0000000000 */
[----:B------:R-:W-:-:S04]  /*08d0*/  FMUL.FTZ R0, R0, 1 ;  /* 0x3f80000000007820 */ /* 0x000fc80000410000 */
[----:B------:R0:W1:Y:S01]  /*08e0*/  F2F.F64.F32 R28, R0 ;  /* 0x00000000001c7310 */ /* 0x0000620000201800 */
[----:B------:R-:W-:Y:S05]  /*08f0*/  BRA `(.L_x_6304) ;  /* 0x0000071000007947 */ /* 0x000fea0003800000 */
.L_x_6311:
        /* <DEDUP_REMOVED lines=11> */
.L_x_6318:
        /* <DEDUP_REMOVED lines=21> */
.L_x_6322:
[----:B------:R-:W-:Y:S05]  /*0b00*/  BSYNC B1 ;  /* 0x0000000000017941 */ /* 0x000fea0003800000 */
.L_x_6321:
[----:B------:R-:W-:Y:S01]  /*0b10*/  LEA R5, R0, 0x3b800000, 0x17 ;  /* 0x3b80000000057811 */ /* 0x000fe200078eb8ff */
[----:B------:R-:W-:-:S05]  /*0b20*/  IMAD.SHL.U32 R0, R3, 0x100000, RZ ;  /* 0x0010000003007824 */ /* 0x000fca00078e00ff */
[----:B------:R-:W-:Y:S02]  /*0b30*/  LOP3.LUT R0, R5, R0, R6, 0xfe, !PT ;  /* 0x0000000005007212 */ /* 0x000fe400078efe06 */
.L_x_6320:
[----:B------:R-:W-:Y:S05]  /*0b40*/  BSYNC B0 ;  /* 0x0000000000007941 */ /* 0x000fea0003800000 */
.L_x_6319:
[----:B------:R-:W-:-:S04]  /*0b50*/  FMUL.FTZ R0, R0, 1 ;  /* 0x3f80000000007820 */ /* 0x000fc80000410000 */
[----:B------:R0:W1:Y:S01]  /*0b60*/  F2F.F64.F32 R28, R0 ;  /* 0x00000000001c7310 */ /* 0x0000620000201800 */
[----:B------:R-:W-:Y:S05]  /*0b70*/  BRA `(.L_x_6304) ;  /* 0x0000049000007947 */ /* 0x000fea0003800000 */
.L_x_6317:
        /* <DEDUP_REMOVED lines=21> */
.L_x_6326:
[----:B------:R-:W-:Y:S05]  /*0cd0*/  BSYNC B1 ;  /* 0x0000000000017941 */ /* 0x000fea0003800000 */
.L_x_6325:
[----:B------:R-:W-:Y:S01]  /*0ce0*/  LEA R5, R0, 0x37800000, 0x17 ;  /* 0x3780000000057811 */ /* 0x000fe200078eb8ff */
[----:B------:R-:W-:-:S05]  /*0cf0*/  IMAD.SHL.U32 R0, R3, 0x200000, RZ ;  /* 0x0020000003007824 */ /* 0x000fca00078e00ff */
[----:B------:R-:W-:Y:S02]  /*0d00*/  LOP3.LUT R0, R5, R0, R6, 0xfe, !PT ;  /* 0x0000000005007212 */ /* 0x000fe400078efe06 */
.L_x_6324:
[----:B------:R-:W-:Y:S05]  /*0d10*/  BSYNC B0 ;  /* 0x0000000000007941 */ /* 0x000fea0003800000 */
.L_x_6323:
[----:B------:R-:W-:-:S04]  /*0d20*/  FMUL.FTZ R0, R0, 1 ;  /* 0x3f80000000007820 */ /* 0x000fc80000410000 */
[----:B------:R0:W1:Y:S01]  /*0d30*/  F2F.F64.F32 R28, R0 ;  /* 0x00000000001c7310 */ /* 0x0000620000201800 */
[----:B------:R-:W-:Y:S05]  /*0d40*/  BRA `(.L_x_6304) ;  /* 0x000002c000007947 */ /* 0x000fea0003800000 */
.L_x_6316:
        /* <DEDUP_REMOVED lines=14> */
.L_x_6330:
[----:B------:R-:W-:Y:S05]  /*0e30*/  BSYNC B0 ;  /* 0x0000000000007941 */ /* 0x000fea0003800000 */
.L_x_6329:
[----:B------:R-:W-:-:S04]  /*0e40*/  FMUL.FTZ R0, R0, 1 ;  /* 0x3f80000000007820 */ /* 0x000fc80000410000 */
[----:B------:R0:W1:Y:S01]  /*0e50*/  F2F.F64.F32 R28, R0 ;  /* 0x00000000001c7310 */ /* 0x0000620000201800 */
[----:B------:R-:W-:Y:S05]  /*0e60*/  BRA `(.L_x_6304) ;  /* 0x000001a000007947 */ /* 0x000fea0003800000 */
.L_x_6303:
        /* <DEDUP_REMOVED lines=21> */
.L_x_6328:
[----:B------:R-:W2:Y:S02]  /*0fc0*/  LDG.E.64 R28, [R4.64] ;  /* 0x00000024041c7981 */ /* 0x000ea4000c1e1b00 */
[----:B--2---:R-:W0:Y:S01]  /*0fd0*/  I2F.F64.U64 R28, R28 ;  /* 0x0000001c001c7312 */ /* 0x004e220000301800 */
[----:B------:R-:W-:Y:S05]  /*0fe0*/  BRA `(.L_x_6304) ;  /* 0x0000002000007947 */ /* 0x000fea0003800000 */
.L_x_6327:
[----:B------:R-:W2:Y:S02]  /*0ff0*/  LDG.E R4, [R4.64] ;  /* 0x0000002404047981 */ /* 0x000ea4000c1e1900 */
[----:B--2---:R0:W1:Y:S02]  /*1000*/  I2F.F64.U32 R28, R4 ;  /* 0x00000004001c7312 */ /* 0x0040640000201800 */
.L_x_6304:
[----:B------:R-:W2:Y:S02]  /*1010*/  S2R R18, SR_TID.X ;  /* 0x0000000000127919 */ /* 0x000ea40000002100 */
[----:B--2---:R-:W-:Y:S02]  /*1020*/  IADD3 R18, R18, 0x80, RZ ;  /* 0x0000008012127810 */ /* 0x004fe40007ffe0ff */
.L_x_6298:
[----:B-1----:R-:W-:Y:S05]  /*1030*/  BSYNC B6 ;  /* 0x0000000000067941 */ /* 0x002fea0003800000 */
.L_x_6297:
        /* <DEDUP_REMOVED lines=22> */
.L_x_6336:
[----:B------:R-:W2:Y:S02]  /*11a0*/  LDG.E.U8 R4, [R4.64] ;  /* 0x0000002404047981 */ /* 0x000ea4000c1e1100 */
[----:B--2---:R0:W1:Y:S01]  /*11b0*/  I2F.F64.U16 R32, R4 ;  /* 0x0000000400207312 */ /* 0x0040620000101800 */
[----:B------:R-:W-:Y:S05]  /*11c0*/  BRA `(.L_x_6338) ;  /* 0x00000df000007947 */ /* 0x000fea0003800000 */
.L_x_6335:
        /* <DEDUP_REMOVED lines=9> */
.L_x_6340:
[----:B------:R-:W2:Y:S02]  /*1260*/  LDG.E R4, [R4.64] ;  /* 0x0000002404047981 */ /* 0x000ea4000c1e1900 */
[----:B--2---:R0:W1:Y:S01]  /*1270*/  I2F.F64 R32, R4 ;  /* 0x0000000400207312 */ /* 0x0040620000201c00 */
[----:B------:R-:W-:Y:S05]  /*1280*/  BRA `(.L_x_6338) ;  /* 0x00000d3000007947 */ /* 0x000fea0003800000 */
.L_x_6339:
[----:B------:R-:W2:Y:S02]  /*1290*/  LDG.E.U16 R4, [R4.64] ;  /* 0x0000002404047981 */ /* 0x000ea4000c1e1500 */
[----:B--2---:R0:W1:Y:S01]  /*12a0*/  I2F.F64.S16 R32, R4 ;  /* 0x0000000400207312 */ /* 0x0040620000101c00 */
[----:B------:R-:W-:Y:S05]  /*12b0*/  BRA `(.L_x_6338) ;  /* 0x00000d0000007947 */ /* 0x000fea0003800000 */
.L_x_6334:
        /* <DEDUP_REMOVED lines=10> */
.L_x_6342:
[----:B------:R-:W2:Y:S02]  /*1360*/  LDG.E.U16 R0, [R4.64] ;  /* 0x0000002404007981 */ /* 0x000ea4000c1e1500 */
[----:B--2---:R-:W-:-:S05]  /*1370*/  HADD2.F32 R0, -RZ, R0.H0_H0 ;  /* 0x20000000ff007230 */ /* 0x004fca0000004100 */
[----:B------:R-:W-:-:S04]  /*1380*/  FMUL.FTZ R0, R0, 1 ;  /* 0x3f80000000007820 */ /* 0x000fc80000410000 */
[----:B------:R0:W1:Y:S01]  /*1390*/  F2F.F64.F32 R32, R0 ;  /* 0x0000000000207310 */ /* 0x0000620000201800 */
[----:B------:R-:W-:Y:S05]  /*13a0*/  BRA `(.L_x_6338) ;  /* 0x00000c1000007947 */ /* 0x000fea0003800000 */
.L_x_6341:
        /* <DEDUP_REMOVED lines=10> */
.L_x_6344:
[----:B------:R-:W2:Y:S02]  /*1450*/  LDG.E.U16 R4, [R4.64] ;  /* 0x0000002404047981 */ /* 0x000ea4000c1e1500 */
[----:B--2---:R-:W-:-:S05]  /*1460*/  HADD2.F32 R0, -RZ, R4.H0_H0 ;  /* 0x20000004ff007230 */ /* 0x004fca0000004100 */
[----:B------:R-:W-:-:S04]  /*1470*/  FMUL.FTZ R0, R0, 1 ;  /* 0x3f80000000007820 */ /* 0x000fc80000410000 */
[----:B------:R0:W1:Y:S01]  /*1480*/  F2F.F64.F32 R32, R0 ;  /* 0x0000000000207310 */ /* 0x0000620000201800 */
[----:B------:R-:W-:Y:S05]  /*1490*/  BRA `(.L_x_6338) ;  /* 0x00000b2000007947 */ /* 0x000fea0003800000 */
.L_x_6343:
[----:B------:R0:W5:Y:S01]  /*14a0*/  LDG.E.64 R32, [R4.64] ;  /* 0x0000002404207981 */ /* 0x000162000c1e1b00 */
[----:B------:R-:W-:Y:S05]  /*14b0*/  BRA `(.L_x_6338) ;  /* 0x00000b0000007947 */ /* 0x000fea0003800000 */
.L_x_6333:
        /* <DEDUP_REMOVED lines=13> */
.L_x_6347:
[----:B------:R0:W5:Y:S01]  /*1590*/  LDG.E.64 R32, [R4.64] ;  /* 0x0000002404207981 */ /* 0x000162000c1e1b00 */
[----:B------:R-:W-:Y:S05]  /*15a0*/  BRA `(.L_x_6338) ;  /* 0x00000a1000007947 */ /* 0x000fea0003800000 */
.L_x_6346:
        /* <DEDUP_REMOVED lines=28> */
.L_x_6349:
        /* <DEDUP_REMOVED lines=15> */
.L_x_6348:
[----:B------:R-:W2:Y:S02]  /*1860*/  LDG.E.U16 R0, [R4.64] ;  /* 0x0000002404007981 */ /* 0x000ea4000c1e1500 */
[----:B--2---:R-:W-:-:S05]  /*1870*/  PRMT R0, RZ, 0x5410, R0 ;  /* 0x00005410ff007816 */ /* 0x004fca0000000000 */
[----:B------:R-:W-:-:S04]  /*1880*/  FMUL.FTZ R0, R0, 1 ;  /* 0x3f80000000007820 */ /* 0x000fc80000410000 */
[----:B------:R0:W1:Y:S01]  /*1890*/  F2F.F64.F32 R32, R0 ;  /* 0x0000000000207310 */ /* 0x0000620000201800 */
[----:B------:R-:W-:Y:S05]  /*18a0*/  BRA `(.L_x_6338) ;  /* 0x0000071000007947 */ /* 0x000fea0003800000 */
.L_x_6345:
        /* <DEDUP_REMOVED lines=11> */
.L_x_6352:
        /* <DEDUP_REMOVED lines=21> */
.L_x_6356:
[----:B------:R-:W-:Y:S05]  /*1ab0*/  BSYNC B1 ;  /* 0x0000000000017941 */ /* 0x000fea0003800000 */
.L_x_6355:
[----:B------:R-:W-:Y:S01]  /*1ac0*/  LEA R5, R0, 0x3b800000, 0x17 ;  /* 0x3b80000000057811 */ /* 0x000fe200078eb8ff */
[----:B------:R-:W-:-:S05]  /*1ad0*/  IMAD.SHL.U32 R0, R3, 0x100000, RZ ;  /* 0x0010000003007824 */ /* 0x000fca00078e00ff */
[----:B------:R-:W-:Y:S02]  /*1ae0*/  LOP3.LUT R0, R5, R0, R6, 0xfe, !PT ;  /* 0x0000000005007212 */ /* 0x000fe400078efe06 */
.L_x_6354:
[----:B------:R-:W-:Y:S05]  /*1af0*/  BSYNC B0 ;  /* 0x0000000000007941 */ /* 0x000fea0003800000 */
.L_x_6353:
[----:B------:R-:W-:-:S04]  /*1b00*/  FMUL.FTZ R0, R0, 1 ;  /* 0x3f80000000007820 */ /* 0x000fc80000410000 */
[----:B------:R0:W1:Y:S01]  /*1b10*/  F2F.F64.F32 R32, R0 ;  /* 0x0000000000207310 */ /* 0x0000620000201800 */
[----:B------:R-:W-:Y:S05]  /*1b20*/  BRA `(.L_x_6338) ;  /* 0x0000049000007947 */ /* 0x000fea0003800000 */
.L_x_6351:
        /* <DEDUP_REMOVED lines=21> */
.L_x_6360:
[----:B------:R-:W-:Y:S05]  /*1c80*/  BSYNC B1 ;  /* 0x0000000000017941 */ /* 0x000fea0003800000 */
.L_x_6359:
[----:B------:R-:W-:Y:S01]  /*1c90*/  LEA R5, R0, 0x37800000, 0x17 ;  /* 0x3780000000057811 */ /* 0x000fe200078eb8ff */
[----:B------:R-:W-:-:S05]  /*1ca0*/  IMAD.SHL.U32 R0, R3, 0x200000, RZ ;  /* 0x0020000003007824 */ /* 0x000fca00078e00ff */
[----:B------:R-:W-:Y:S02]  /*1cb0*/  LOP3.LUT R0, R5, R0, R6, 0xfe, !PT ;  /* 0x0000000005007212 */ /* 0x000fe400078efe06 */
.L_x_6358:
[----:B------:R-:W-:Y:S05]  /*1cc0*/  BSYNC B0 ;  /* 0x0000000000007941 */ /* 0x000fea0003800000 */
.L_x_6357:
[----:B------:R-:W-:-:S04]  /*1cd0*/  FMUL.FTZ R0, R0, 1 ;  /* 0x3f80000000007820 */ /* 0x000fc80000410000 */
[----:B------:R0:W1:Y:S01]  /*1ce0*/  F2F.F64.F32 R32, R0 ;  /* 0x0000000000207310 */ /* 0x0000620000201800 */
[----:B------:R-:W-:Y:S05]  /*1cf0*/  BRA `(.L_x_6338) ;  /* 0x000002c000007947 */ /* 0x000fea0003800000 */
.L_x_6350:
        /* <DEDUP_REMOVED lines=14> */
.L_x_6364:
[----:B------:R-:W-:Y:S05]  /*1de0*/  BSYNC B0 ;  /* 0x0000000000007941 */ /* 0x000fea0003800000 */
.L_x_6363:
[----:B------:R-:W-:-:S04]  /*1df0*/  FMUL.FTZ R0, R0, 1 ;  /* 0x3f80000000007820 */ /* 0x000fc80000410000 */
[----:B------:R0:W1:Y:S01]  /*1e00*/  F2F.F64.F32 R32, R0 ;  /* 0x0000000000207310 */ /* 0x0000620000201800 */
[----:B------:R-:W-:Y:S05]  /*1e10*/  BRA `(.L_x_6338) ;  /* 0x000001a000007947 */ /* 0x000fea0003800000 */
.L_x_6337:
        /* <DEDUP_REMOVED lines=19> */
[----:B------:R-:W-:Y:S01]  /*1f50*/  CS2R R32, SRZ ;  /* 0x0000000000207805 */ /* 0x000fe2000001ff00 */
[----:B------:R-:W-:Y:S05]  /*1f60*/  BRA `(.L_x_6338) ;  /* 0x0000005000007947 */ /* 0x000fea0003800000 */
.L_x_6362:
[----:B------:R-:W2:Y:S02]  /*1f70*/  LDG.E.64 R32, [R4.64] ;  /* 0x0000002404207981 */ /* 0x000ea4000c1e1b00 */
[----:B--2---:R-:W0:Y:S01]  /*1f80*/  I2F.F64.U64 R32, R32 ;  /* 0x0000002000207312 */ /* 0x004e220000301800 */
[----:B------:R-:W-:Y:S05]  /*1f90*/  BRA `(.L_x_6338) ;  /* 0x0000002000007947 */ /* 0x000fea0003800000 */
.L_x_6361:
[----:B------:R-:W2:Y:S02]  /*1fa0*/  LDG.E R4, [R4.64] ;  /* 0x0000002404047981 */ /* 0x000ea4000c1e1900 */
[----:B--2---:R0:W1:Y:S02]  /*1fb0*/  I2F.F64.U32 R32, R4 ;  /* 0x0000000400207312 */ /* 0x0040640000201800 */
.L_x_6338:
[----:B------:R-:W-:-:S03]  /*1fc0*/  IADD3 R18, R18, 0x80, RZ ;  /* 0x0000008012127810 */ /* 0x000fc60007ffe0ff */
.L_x_6332:
[----:B------:R-:W-:Y:S05]  /*1fd0*/  BSYNC B6 ;  /* 0x0000000000067941 */ /* 0x000fea0003800000 */
.L_x_6331:
[----:B------:R-:W-:Y:S01]  /*1fe0*/  ISETP.GE.AND P0, PT, R18, R23, PT ;  /* 0x000000171200720c */ /* 0x000fe20003f06270 */
[----:B------:R-:W-:Y:S01]  /*1ff0*/  BSSY B6, `(.L_x_6365) ;  /* 0x00000fa000067945 */ /* 0x000fe20003800000 */
[----:B------:R-:W-:Y:S01]  /*2000*/  CS2R R24, SRZ ;  /* 0x0000000000187805 */ /* 0x000fe2000001ff00 */
[----:B------:R-:W-:-:S10]  /*2010*/  CS2R R16, SRZ ;  /* 0x0000000000107805 */ /* 0x000fd4000001ff00 */
        /* <DEDUP_REMOVED lines=20> */
.L_x_6370:
[----:B------:R-:W2:Y:S02]  /*2160*/  LDG.E.U8 R4, [R4.64] ;  /* 0x0000002404047981 */ /* 0x000ea4000c1e1100 */
[----:B--2---:R0:W2:Y:S01]  /*2170*/  I2F.F64.U16 R16, R4 ;  /* 0x0000000400107312 */ /* 0x0040a20000101800 */
[----:B------:R-:W-:Y:S05]  /*2180*/  BRA `(.L_x_6372) ;  /* 0x00000df000007947 */ /* 0x000fea0003800000 */
.L_x_6369:
        /* <DEDUP_REMOVED lines=9> */
.L_x_6374:
[----:B------:R-:W2:Y:S02]  /*2220*/  LDG.E R4, [R4.64] ;  /* 0x0000002404047981 */ /* 0x000ea4000c1e1900 */
[----:B--2---:R0:W2:Y:S01]  /*2230*/  I2F.F64 R16, R4 ;  /* 0x0000000400107312 */ /* 0x0040a20000201c00 */
[----:B------:R-:W-:Y:S05]  /*2240*/  BRA `(.L_x_6372) ;  /* 0x00000d3000007947 */ /* 0x000fea0003800000 */
.L_x_6373:
[----:B------:R-:W2:Y:S02]  /*2250*/  LDG.E.U16 R4, [R4.64] ;  /* 0x0000002404047981 */ /* 0x000ea4000c1e1500 */
[----:B--2---:R0:W2:Y:S01]  /*2260*/  I2F.F64.S16 R16, R4 ;  /* 0x0000000400107312 */ /* 0x0040a20000101c00 */
[----:B------:R-:W-:Y:S05]  /*2270*/  BRA `(.L_x_6372) ;  /* 0x00000d0000007947 */ /* 0x000fea0003800000 */
.L_x_6368:
        /* <DEDUP_REMOVED lines=10> */
.L_x_6376:
[----:B------:R-:W2:Y:S02]  /*2320*/  LDG.E.U16 R0, [R4.64] ;  /* 0x0000002404007981 */ /* 0x000ea4000c1e1500 */
[----:B--2---:R-:W-:-:S05]  /*2330*/  HADD2.F32 R0, -RZ, R0.H0_H0 ;  /* 0x20000000ff007230 */ /* 0x004fca0000004100 */
[----:B------:R-:W-:-:S04]  /*2340*/  FMUL.FTZ R0, R0, 1 ;  /* 0x3f80000000007820 */ /* 0x000fc80000410000 */
[----:B------:R0:W2:Y:S01]  /*2350*/  F2F.F64.F32 R16, R0 ;  /* 0x0000000000107310 */ /* 0x0000a20000201800 */
[----:B------:R-:W-:Y:S05]  /*2360*/  BRA `(.L_x_6372) ;  /* 0x00000c1000007947 */ /* 0x000fea0003800000 */
.L_x_6375:
        /* <DEDUP_REMOVED lines=10> */
.L_x_6378:
[----:B------:R-:W2:Y:S02]  /*2410*/  LDG.E.U16 R4, [R4.64] ;  /* 0x0000002404047981 */ /* 0x000ea4000c1e1500 */
[----:B--2---:R-:W-:-:S05]  /*2420*/  HADD2.F32 R0, -RZ, R4.H0_H0 ;  /* 0x20000004ff007230 */ /* 0x004fca0000004100 */
[----:B------:R-:W-:-:S04]  /*2430*/  FMUL.FTZ R0, R0, 1 ;  /* 0x3f80000000007820 */ /* 0x000fc80000410000 */
[----:B------:R0:W2:Y:S01]  /*2440*/  F2F.F64.F32 R16, R0 ;  /* 0x0000000000107310 */ /* 0x0000a20000201800 */
[----:B------:R-:W-:Y:S05]  /*2450*/  BRA `(.L_x_6372) ;  /* 0x00000b2000007947 */ /* 0x000fea0003800000 */
.L_x_6377:
[----:B------:R0:W5:Y:S01]  /*2460*/  LDG.E.64 R16, [R4.64] ;  /* 0x0000002404107981 */ /* 0x000162000c1e1b00 */
[----:B------:R-:W-:Y:S05]  /*2470*/  BRA `(.L_x_6372) ;  /* 0x00000b0000007947 */ /* 0x000fea0003800000 */
.L_x_6367:
        /* <DEDUP_REMOVED lines=13> */
.L_x_6381:
[----:B------:R0:W5:Y:S01]  /*2550*/  LDG.E.64 R16, [R4.64] ;  /* 0x0000002404107981 */ /* 0x000162000c1e1b00 */
[----:B------:R-:W-:Y:S05]  /*2560*/  BRA `(.L_x_6372) ;  /* 0x00000a1000007947 */ /* 0x000fea0003800000 */
.L_x_6380:
        /* <DEDUP_REMOVED lines=28> */
.L_x_6383:
        /* <DEDUP_REMOVED lines=15> */
.L_x_6382:
[----:B------:R-:W2:Y:S02]  /*2820*/  LDG.E.U16 R0, [R4.64] ;  /* 0x0000002404007981 */ /* 0x000ea4000c1e1500 */
[----:B--2---:R-:W-:-:S05]  /*2830*/  PRMT R0, RZ, 0x5410, R0 ;  /* 0x00005410ff007816 */ /* 0x004fca0000000000 */
[----:B------:R-:W-:-:S04]  /*2840*/  FMUL.FTZ R0, R0, 1 ;  /* 0x3f80000000007820 */ /* 0x000fc80000410000 */
[----:B------:R0:W2:Y:S01]  /*2850*/  F2F.F64.F32 R16, R0 ;  /* 0x0000000000107310 */ /* 0x0000a20000201800 */
[----:B------:R-:W-:Y:S05]  /*2860*/  BRA `(.L_x_6372) ;  /* 0x0000071000007947 */ /* 0x000fea0003800000 */
.L_x_6379:
        /* <DEDUP_REMOVED lines=11> */
.L_x_6386:
        /* <DEDUP_REMOVED lines=21> */
.L_x_6390:
[----:B------:R-:W-:Y:S05]  /*2a70*/  BSYNC B1 ;  /* 0x0000000000017941 */ /* 0x000fea0003800000 */
.L_x_6389:
[----:B------:R-:W-:Y:S01]  /*2a80*/  LEA R5, R0, 0x3b800000, 0x17 ;  /* 0x3b80000000057811 */ /* 0x000fe200078eb8ff */
[----:B------:R-:W-:-:S05]  /*2a90*/  IMAD.SHL.U32 R0, R3, 0x100000, RZ ;  /* 0x0010000003007824 */ /* 0x000fca00078e00ff */
[----:B------:R-:W-:Y:S02]  /*2aa0*/  LOP3.LUT R0, R5, R0, R6, 0xfe, !PT ;  /* 0x0000000005007212 */ /* 0x000fe400078efe06 */
.L_x_6388:
[----:B------:R-:W-:Y:S05]  /*2ab0*/  BSYNC B0 ;  /* 0x0000000000007941 */ /* 0x000fea0003800000 */
.L_x_6387:
[----:B------:R-:W-:-:S04]  /*2ac0*/  FMUL.FTZ R0, R0, 1 ;  /* 0x3f80000000007820 */ /* 0x000fc80000410000 */
[----:B------:R0:W2:Y:S01]  /*2ad0*/  F2F.F64.F32 R16, R0 ;  /* 0x0000000000107310 */ /* 0x0000a20000201800 */
[----:B------:R-:W-:Y:S05]  /*2ae0*/  BRA `(.L_x_6372) ;  /* 0x0000049000007947 */ /* 0x000fea0003800000 */
.L_x_6385:
        /* <DEDUP_REMOVED lines=21> */
.L_x_6394:
[----:B------:R-:W-:Y:S05]  /*2c40*/  BSYNC B1 ;  /* 0x0000000000017941 */ /* 0x000fea0003800000 */
.L_x_6393:
[----:B------:R-:W-:Y:S01]  /*2c50*/  LEA R5, R0, 0x37800000, 0x17 ;  /* 0x3780000000057811 */ /* 0x000fe200078eb8ff */
[----:B------:R-:W-:-:S05]  /*2c60*/  IMAD.SHL.U32 R0, R3, 0x200000, RZ ;  /* 0x0020000003007824 */ /* 0x000fca00078e00ff */
[----:B------:R-:W-:Y:S02]  /*2c70*/  LOP3.LUT R0, R5, R0, R6, 0xfe, !PT ;  /* 0x0000000005007212 */ /* 0x000fe400078efe06 */
.L_x_6392:
[----:B------:R-:W-:Y:S05]  /*2c80*/  BSYNC B0 ;  /* 0x0000000000007941 */ /* 0x000fea0003800000 */
.L_x_6391:
[----:B------:R-:W-:-:S04]  /*2c90*/  FMUL.FTZ R0, R0, 1 ;  /* 0x3f80000000007820 */ /* 0x000fc80000410000 */
[----:B------:R0:W2:Y:S01]  /*2ca0*/  F2F.F64.F32 R16, R0 ;  /* 0x0000000000107310 */ /* 0x0000a20000201800 */
[----:B------:R-:W-:Y:S05]  /*2cb0*/  BRA `(.L_x_6372) ;  /* 0x000002c000007947 */ /* 0x000fea0003800000 */
.L_x_6384:
        /* <DEDUP_REMOVED lines=14> */
.L_x_6398:
[----:B------:R-:W-:Y:S05]  /*2da0*/  BSYNC B0 ;  /* 0x0000000000007941 */ /* 0x000fea0003800000 */
.L_x_6397:
[----:B------:R-:W-:-:S04]  /*2db0*/  FMUL.FTZ R0, R0, 1 ;  /* 0x3f80000000007820 */ /* 0x000fc80000410000 */
[----:B------:R0:W2:Y:S01]  /*2dc0*/  F2F.F64.F32 R16, R0 ;  /* 0x0000000000107310 */ /* 0x0000a20000201800 */
[----:B------:R-:W-:Y:S05]  /*2dd0*/  BRA `(.L_x_6372) ;  /* 0x000001a000007947 */ /* 0x000fea0003800000 */
.L_x_6371:
        /* <DEDUP_REMOVED lines=21> */
.L_x_6396:
[----:B------:R-:W2:Y:S02]  /*2f30*/  LDG.E.64 R16, [R4.64] ;  /* 0x0000002404107981 */ /* 0x000ea4000c1e1b00 */
[----:B--2---:R-:W0:Y:S01]  /*2f40*/  I2F.F64.U64 R16, R16 ;  /* 0x0000001000107312 */ /* 0x004e220000301800 */
[----:B------:R-:W-:Y:S05]  /*2f50*/  BRA `(.L_x_6372) ;  /* 0x0000002000007947 */ /* 0x000fea0003800000 */
.L_x_6395:
[----:B------:R-:W2:Y:S02]  /*2f60*/  LDG.E R4, [R4.64] ;  /* 0x0000002404047981 */ /* 0x000ea4000c1e1900 */
[----:B--2---:R0:W2:Y:S02]  /*2f70*/  I2F.F64.U32 R16, R4 ;  /* 0x0000000400107312 */ /* 0x0040a40000201800 */
.L_x_6372:
[----:B------:R-:W-:-:S03]  /*2f80*/  IADD3 R18, R18, 0x80, RZ ;  /* 0x0000008012127810 */ /* 0x000fc60007ffe0ff */
.L_x_6366:
[----:B------:R-:W-:Y:S05]  /*2f90*/  BSYNC B6 ;  /* 0x0000000000067941 */ /* 0x000fea0003800000 */
.L_x_6365:
[----:B------:R-:W-:Y:S01]  /*2fa0*/  ISETP.GE.AND P0, PT, R18, R23, PT ;  /* 0x000000171200720c */ /* 0x000fe20003f06270 */
[----:B------:R-:W-:-:S12]  /*2fb0*/  BSSY B6, `(.L_x_6399) ;  /* 0x00000f5000067945 */ /* 0x000fd80003800000 */
        /* <DEDUP_REMOVED lines=19> */
.L_x_6404:
[----:B------:R-:W3:Y:S02]  /*30f0*/  LDG.E.U8 R4, [R4.64] ;  /* 0x0000002404047981 */ /* 0x000ee4000c1e1100 */
[----:B---3--:R0:W3:Y:S01]  /*3100*/  I2F.F64.U16 R24, R4 ;  /* 0x0000000400187312 */ /* 0x0080e20000101800 */
[----:B------:R-:W-:Y:S05]  /*3110*/  BRA `(.L_x_6400) ;  /* 0x00000de000007947 */ /* 0x000fea0003800000 */
.L_x_6403:
        /* <DEDUP_REMOVED lines=9> */
.L_x_6407:
[----:B------:R-:W3:Y:S02]  /*31b0*/  LDG.E R4, [R4.64] ;  /* 0x0000002404047981 */ /* 0x000ee4000c1e1900 */
[----:B---3--:R0:W3:Y:S01]  /*31c0*/  I2F.F64 R24, R4 ;  /* 0x0000000400187312 */ /* 0x0080e20000201c00 */
[----:B------:R-:W-:Y:S05]  /*31d0*/  BRA `(.L_x_6400) ;  /* 0x00000d2000007947 */ /* 0x000fea0003800000 */
.L_x_6406:
[----:B------:R-:W3:Y:S02]  /*31e0*/  LDG.E.U16 R4, [R4.64] ;  /* 0x0000002404047981 */ /* 0x000ee4000c1e1500 */
[----:B---3--:R0:W3:Y:S01]  /*31f0*/  I2F.F64.S16 R24, R4 ;  /* 0x0000000400187312 */ /* 0x0080e20000101c00 */
[----:B------:R-:W-:Y:S05]  /*3200*/  BRA `(.L_x_6400) ;  /* 0x00000cf000007947 */ /* 0x000fea0003800000 */
.L_x_6402:
        /* <DEDUP_REMOVED lines=10> */
.L_x_6409:
[----:B------:R-:W3:Y:S02]  /*32b0*/  LDG.E.U16 R0, [R4.64] ;  /* 0x0000002404007981 */ /* 0x000ee4000c1e1500 */
[----:B---3--:R-:W-:-:S05]  /*32c0*/  HADD2.F32 R0, -RZ, R0.H0_H0 ;  /* 0x20000000ff007230 */ /* 0x008fca0000004100 */
[----:B------:R-:W-:-:S04]  /*32d0*/  FMUL.FTZ R0, R0, 1 ;  /* 0x3f80000000007820 */ /* 0x000fc80000410000 */
[----:B------:R0:W3:Y:S01]  /*32e0*/  F2F.F64.F32 R24, R0 ;  /* 0x0000000000187310 */ /* 0x0000e20000201800 */
[----:B------:R-:W-:Y:S05]  /*32f0*/  BRA `(.L_x_6400) ;  /* 0x00000c0000007947 */ /* 0x000fea0003800000 */
.L_x_6408:
        /* <DEDUP_REMOVED lines=10> */
.L_x_6411:
[----:B------:R-:W3:Y:S02]  /*33a0*/  LDG.E.U16 R4, [R4.64] ;  /* 0x0000002404047981 */ /* 0x000ee4000c1e1500 */
[----:B---3--:R-:W-:-:S05]  /*33b0*/  HADD2.F32 R0, -RZ, R4.H0_H0 ;  /* 0x20000004ff007230 */ /* 0x008fca0000004100 */
[----:B------:R-:W-:-:S04]  /*33c0*/  FMUL.FTZ R0, R0, 1 ;  /* 0x3f80000000007820 */ /* 0x000fc80000410000 */
[----:B------:R0:W3:Y:S01]  /*33d0*/  F2F.F64.F32 R24, R0 ;  /* 0x0000000000187310 */ /* 0x0000e20000201800 */
[----:B------:R-:W-:Y:S05]  /*33e0*/  BRA `(.L_x_6400) ;  /* 0x00000b1000007947 */ /* 0x000fea0003800000 */
.L_x_6410:
[----:B------:R0:W5:Y:S01]  /*33f0*/  LDG.E.64 R24, [R4.64] ;  /* 0x0000002404187981 */ /* 0x000162000c1e1b00 */
[----:B------:R-:W-:Y:S05]  /*3400*/  BRA `(.L_x_6400) ;  /* 0x00000af000007947 */ /* 0x000fea0003800000 */
.L_x_6401:
        /* <DEDUP_REMOVED lines=13> */
.L_x_6414:
[----:B------:R0:W5:Y:S01]  /*34e0*/  LDG.E.64 R24, [R4.64] ;  /* 0x0000002404187981 */ /* 0x000162000c1e1b00 */
[----:B------:R-:W-:Y:S05]  /*34f0*/  BRA `(.L_x_6400) ;  /* 0x00000a0000007947 */ /* 0x000fea0003800000 */
.L_x_6413:
        /* <DEDUP_REMOVED lines=25> */
[----:B------:R-:W-:-:S04]  /*3690*/  FMUL.FTZ R3, R3, 1 ;  /* 0x3f80000003037820 */ /* 0x000fc80000410000 */
[----:B------:R0:W3:Y:S01]  /*36a0*/  F2F.F64.F32 R24, R3 ;  /* 0x0000000300187310 */ /* 0x0000e20000201800 */
[----:B------:R-:W-:Y:S05]  /*36b0*/  BRA `(.L_x_6400) ;  /* 0x0000084000007947 */ /* 0x000fea0003800000 */
.L_x_6416:
        /* <DEDUP_REMOVED lines=12> */
[----:B------:R-:W-:-:S04]  /*3780*/  FMUL.FTZ R2, R2, 1 ;  /* 0x3f80000002027820 */ /* 0x000fc80000410000 */
[----:B------:R0:W3:Y:S01]  /*3790*/  F2F.F64.F32 R24, R2 ;  /* 0x0000000200187310 */ /* 0x0000e20000201800 */
[----:B------:R-:W-:Y:S05]  /*37a0*/  BRA `(.L_x_6400) ;  /* 0x0000075000007947 */ /* 0x000fea0003800000 */
.L_x_6415:
[----:B------:R-:W3:Y:S02]  /*37b0*/  LDG.E.U16 R0, [R4.64] ;  /* 0x0000002404007981 */ /* 0x000ee4000c1e1500 */
[----:B---3--:R-:W-:-:S05]  /*37c0*/  PRMT R0, RZ, 0x5410, R0 ;  /* 0x00005410ff007816 */ /* 0x008fca0000000000 */
[----:B------:R-:W-:-:S04]  /*37d0*/  FMUL.FTZ R0, R0, 1 ;  /* 0x3f80000000007820 */ /* 0x000fc80000410000 */
[----:B------:R0:W3:Y:S01]  /*37e0*/  F2F.F64.F32 R24, R0 ;  /* 0x0000000000187310 */ /* 0x0000e20000201800 */
[----:B------:R-:W-:Y:S05]  /*37f0*/  BRA `(.L_x_6400) ;  /* 0x0000070000007947 */ /* 0x000fea0003800000 */
.L_x_6412:
        /* <DEDUP_REMOVED lines=11> */
.L_x_6419:
        /* <DEDUP_REMOVED lines=21> */
.L_x_6423:
[----:B------:R-:W-:Y:S05]  /*3a00*/  BSYNC B1 ;  /* 0x0000000000017941 */ /* 0x000fea0003800000 */
.L_x_6422:
[----:B------:R-:W-:Y:S01]  /*3a10*/  LEA R3, R0, 0x3b800000, 0x17 ;  /* 0x3b80000000037811 */ /* 0x000fe200078eb8ff */
[----:B------:R-:W-:-:S05]  /*3a20*/  IMAD.SHL.U32 R0, R2, 0x100000, RZ ;  /* 0x0010000002007824 */ /* 0x000fca00078e00ff */
[----:B------:R-:W-:Y:S02]  /*3a30*/  LOP3.LUT R0, R3, R0, R4, 0xfe, !PT ;  /* 0x0000000003007212 */ /* 0x000fe400078efe04 */
.L_x_6421:
[----:B------:R-:W-:Y:S05]  /*3a40*/  BSYNC B0 ;  /* 0x0000000000007941 */ /* 0x000fea0003800000 */
.L_x_6420:
[----:B------:R-:W-:-:S04]  /*3a50*/  FMUL.FTZ R0, R0, 1 ;  /* 0x3f80000000007820 */ /* 0x000fc80000410000 */
[----:B------:R0:W3:Y:S01]  /*3a60*/  F2F.F64.F32 R24, R0 ;  /* 0x0000000000187310 */ /* 0x0000e20000201800 */
[----:B------:R-:W-:Y:S05]  /*3a70*/  BRA `(.L_x_6400) ;  /* 0x0000048000007947 */ /* 0x000fea0003800000 */
.L_x_6418:
        /* <DEDUP_REMOVED lines=21> */
.L_x_6427:
[----:B------:R-:W-:Y:S05]  /*3bd0*/  BSYNC B1 ;  /* 0x0000000000017941 */ /* 0x000fea0003800000 */
.L_x_6426:
[----:B------:R-:W-:Y:S01]  /*3be0*/  LEA R3, R0, 0x37800000, 0x17 ;  /* 0x3780000000037811 */ /* 0x000fe200078eb8ff */
[----:B------:R-:W-:-:S05]  /*3bf0*/  IMAD.SHL.U32 R0, R2, 0x200000, RZ ;  /* 0x0020000002007824 */ /* 0x000fca00078e00ff */
[----:B------:R-:W-:Y:S02]  /*3c00*/  LOP3.LUT R0, R3, R0, R4, 0xfe, !PT ;  /* 0x0000000003007212 */ /* 0x000fe400078efe04 */
.L_x_6425:
[----:B------:R-:W-:Y:S05]  /*3c10*/  BSYNC B0 ;  /* 0x0000000000007941 */ /* 0x000fea0003800000 */
.L_x_6424:
[----:B------:R-:W-:-:S04]  /*3c20*/  FMUL.FTZ R0, R0, 1 ;  /* 0x3f80000000007820 */ /* 0x000fc80000410000 */
[----:B------:R0:W3:Y:S01]  /*3c30*/  F2F.F64.F32 R24, R0 ;  /* 0x0000000000187310 */ /* 0x0000e20000201800 */
[----:B------:R-:W-:Y:S05]  /*3c40*/  BRA `(.L_x_6400) ;  /* 0x000002b000007947 */ /* 0x000fea0003800000 */
.L_x_6417:
        /* <DEDUP_REMOVED lines=14> */
.L_x_6431:
[----:B------:R-:W-:Y:S05]  /*3d30*/  BSYNC B0 ;  /* 0x0000000000007941 */ /* 0x000fea0003800000 */
.L_x_6430:
[----:B------:R-:W-:-:S04]  /*3d40*/  FMUL.FTZ R0, R0, 1 ;  /* 0x3f80000000007820 */ /* 0x000fc80000410000 */
[----:B------:R0:W3:Y:S01]  /*3d50*/  F2F.F64.F32 R24, R0 ;  /* 0x0000000000187310 */ /* 0x0000e20000201800 */
[----:B------:R-:W-:Y:S05]  /*3d60*/  BRA `(.L_x_6400) ;  /* 0x0000019000007947 */ /* 0x000fea0003800000 */
.L_x_6405:
        /* <DEDUP_REMOVED lines=19> */
[----:B------:R-:W-:Y:S05]  /*3ea0*/  BRA `(.L_x_6400) ;  /* 0x0000005000007947 */ /* 0x000fea0003800000 */
.L_x_6429:
[----:B------:R-:W3:Y:S02]  /*3eb0*/  LDG.E.64 R24, [R4.64] ;  /* 0x0000002404187981 */ /* 0x000ee4000c1e1b00 */
[----:B---3--:R-:W0:Y:S01]  /*3ec0*/  I2F.F64.U64 R24, R24 ;  /* 0x0000001800187312 */ /* 0x008e220000301800 */
[----:B------:R-:W-:Y:S05]  /*3ed0*/  BRA `(.L_x_6400) ;  /* 0x0000002000007947 */ /* 0x000fea0003800000 */
.L_x_6428:
[----:B------:R-:W3:Y:S02]  /*3ee0*/  LDG.E R4, [R4.64] ;  /* 0x0000002404047981 */ /* 0x000ee4000c1e1900 */
[----:B---3--:R0:W3:Y:S02]  /*3ef0*/  I2F.F64.U32 R24, R4 ;  /* 0x0000000400187312 */ /* 0x0080e40000201800 */
.L_x_6400:
[----:B------:R-:W-:Y:S05]  /*3f00*/  BSYNC B6 ;  /* 0x0000000000067941 */ /* 0x000fea0003800000 */
.L_x_6399:
[----:B------:R-:W4:Y:S01]  /*3f10*/  S2R R18, SR_TID.X ;  /* 0x0000000000127919 */ /* 0x000f220000002100 */
[----:B------:R-:W-:Y:S01]  /*3f20*/  BSSY B1, `(.L_x_6432) ;  /* 0x00000ab000017945 */ /* 0x000fe20003800000 */
[----:B----4-:R-:W-:-:S13]  /*3f30*/  ISETP.GE.AND P1, PT, R18, R23, PT ;  /* 0x000000171200720c */ /* 0x010fda0003f26270 */
[----:B------:R-:W-:Y:S05]  /*3f40*/  @P1 BRA `(.L_x_6433) ;  /* 0x00000a8000001947 */ /* 0x000fea0003800000 */
[----:B0----5:R-:W0:-:S06]  /*3f50*/  DMUL R2, R28, c[0x0][0x168] ;  /* 0x00005a001c027a28 */ /* 0x021e0c0000000000 */
        /* <DEDUP_REMOVED lines=38> */
[----:B------:R0:W4:-:S06]  /*41c0*/  @!P0 DMUL R12, R2, R4 ;  /* 0x00000004020c8228 */ /* 0x00010c0000000000 */
.L_x_6435:
[----:B------:R-:W-:Y:S05]  /*41d0*/  BSYNC B0 ;  /* 0x0000000000007941 */ /* 0x000fea0003800000 */
.L_x_6434:
[C---:B----4-:R-:W-:Y:S01]  /*41e0*/  FSETP.GEU.FTZ.AND P2, PT, R13.reuse, 1.7916666269302368164, PT ;  /* 0x3fe555550d00780b */ /* 0x050fe20003f5e000 */
[----:B------:R-:W-:Y:S01]  /*41f0*/  BSSY B2, `(.L_x_6436) ;  /* 0x0000065000027945 */ /* 0x000fe20003800000 */
[----:B------:R-:W-:-:S13]  /*4200*/  FSETP.GT.FTZ.AND P0, PT, R13, -1.6999999284744262695, PT ;  /* 0xbfd999990d00780b */ /* 0x000fda0003f14000 */
[----:B------:R-:W-:Y:S05]  /*4210*/  @P0 BRA !P2, `(.L_x_6437) ;  /* 0x000003d000000947 */ /* 0x000fea0005000000 */
[----:B------:R-:W4:-:S10]  /*4220*/  DADD R8, R12, 1 ;  /* 0x3ff000000c087429 */ /* 0x000f140000000000 */
[----:B----4-:R-:W-:Y:S01]  /*4230*/  ISETP.GT.AND P0, PT, R9, 0xfffff, PT ;  /* 0x000fffff0900780c */ /* 0x010fe20003f04270 */
[--C-:B0-----:R-:W-:Y:S02]  /*4240*/  IMAD.MOV.U32 R2, RZ, RZ, R8.reuse ;  /* 0x000000ffff027224 */ /* 0x101fe400078e0008 */
[----:B------:R-:W-:Y:S02]  /*4250*/  IMAD.MOV.U32 R3, RZ, RZ, R9 ;  /* 0x000000ffff037224 */ /* 0x000fe400078e0009 */
        /* <DEDUP_REMOVED lines=20> */
[----:B------:R-:W-:-:S03]  /*43a0*/  IMAD.MOV.U32 R15, RZ, RZ, 0x3eb1380b ;  /* 0x3eb1380bff0f7424 */ /* 0x000fc600078e00ff */
        /* <DEDUP_REMOVED lines=16> */
[----:B------:R-:W4:-:S04]  /*44b0*/  DADD R20, R10, -R4 ;  /* 0x000000000a147229 */ /* 0x000f080000000804 */
[----:B0-----:R-:W0:-:S04]  /*44c0*/  DFMA R14, R2, R14, c[0x2][0x58] ;  /* 0x00801600020e762b */ /* 0x001e08000000000e */
[----:B----4-:R-:W4:-:S04]  /*44d0*/  DADD R20, R20, R20 ;  /* 0x0000000014147229 */ /* 0x010f080000000014 */
[----:B0-----:R-:W0:-:S04]  /*44e0*/  DFMA R14, R2, R14, c[0x2][0x60] ;  /* 0x00801800020e762b */ /* 0x001e08000000000e */
[----:B----4-:R-:W-:-:S04]  /*44f0*/  DFMA R20, R10, -R4, R20 ;  /* 0x800000040a14722b */ /* 0x010fc80000000014 */
[----:B0-----:R-:W0:-:S04]  /*4500*/  DFMA R14, R2, R14, c[0x2][0x68] ;  /* 0x00801a00020e762b */ /* 0x001e08000000000e */
[----:B------:R-:W-:-:S04]  /*4510*/  DFMA R10, R8, c[0x2][0x98], R4 ;  /* 0x00802600080a7a2b */ /* 0x000fc80000000004 */
[----:B0-----:R-:W0:-:S04]  /*4520*/  DFMA R14, R2, R14, c[0x2][0x70] ;  /* 0x00801c00020e762b */ /* 0x001e08000000000e */
[----:B------:R-:W-:-:S04]  /*4530*/  DMUL R6, R6, R20 ;  /* 0x0000001406067228 */ /* 0x000fc80000000000 */
[----:B0-----:R-:W0:-:S04]  /*4540*/  DFMA R12, R2, R14, c[0x2][0x78] ;  /* 0x00801e00020c762b */ /* 0x001e08000000000e */
[----:B------:R-:W4:-:S04]  /*4550*/  DFMA R14, -R8, c[0x2][0x98], R10 ;  /* 0x00802600080e7a2b */ /* 0x000f08000000010a */
[----:B0-----:R-:W0:-:S04]  /*4560*/  DFMA R12, R2, R12, c[0x2][0x80] ;  /* 0x00802000020c762b */ /* 0x001e08000000000c */
[----:B----4-:R-:W-:-:S04]  /*4570*/  DADD R14, -R4, R14 ;  /* 0x00000000040e7229 */ /* 0x010fc8000000010e */
[----:B0-----:R-:W0:-:S06]  /*4580*/  DFMA R12, R2, R12, c[0x2][0x88] ;  /* 0x00802200020c762b */ /* 0x001e0c000000000c */
[----:B0-----:R-:W0:-:S06]  /*4590*/  DMUL R12, R2, R12 ;  /* 0x0000000c020c7228 */ /* 0x001e0c0000000000 */
[----:B0-----:R-:W0:-:S06]  /*45a0*/  DFMA R6, R4, R12, R6 ;  /* 0x0000000c0406722b */ /* 0x001e0c0000000006 */
[----:B0-----:R-:W0:-:S06]  /*45b0*/  DADD R6, R6, -R14 ;  /* 0x0000000006067229 */ /* 0x001e0c000000080e */
[----:B0-----:R-:W0:-:S06]  /*45c0*/  DFMA R6, R8, c[0x2][0xa0], R6 ;  /* 0x0080280008067a2b */ /* 0x001e0c0000000006 */
[----:B0-----:R0:W4:Y:S01]  /*45d0*/  DADD R4, R10, R6 ;  /* 0x000000000a047229 */ /* 0x0011220000000006 */
[----:B------:R-:W-:Y:S05]  /*45e0*/  BRA `(.L_x_6438) ;  /* 0x0000025000007947 */ /* 0x000fea0003800000 */
.L_x_6437:
[----:B------:R-:W4:Y:S01]  /*45f0*/  DADD R6, R12, 2 ;  /* 0x400000000c067429 */ /* 0x000f220000000000 */
[----:B0-----:R-:W-:Y:S01]  /*4600*/  IMAD.MOV.U32 R2, RZ, RZ, 0x1 ;  /* 0x00000001ff027424 */ /* 0x001fe200078e00ff */
[----:B------:R-:W-:Y:S01]  /*4610*/  FSETP.GEU.AND P2, PT, |R13|, 6.5827683646048100446e-37, PT ;  /* 0x036000000d00780b */ /* 0x000fe20003f4e200 */
[----:B------:R-:W-:Y:S03]  /*4620*/  BSSY B3, `(.L_x_6439) ;  /* 0x0000012000037945 */ /* 0x000fe60003800000 */
[----:B----4-:R-:W0:Y:S02]  /*4630*/  MUFU.RCP64H R3, R7 ;  /* 0x0000000700037308 */ /* 0x010e240000001800 */
        /* <DEDUP_REMOVED lines=15> */
[----:B-123--:R-:W-:Y:S05]  /*4730*/  CALL.REL.NOINC `($__internal_7_$__cuda_sm20_div_rn_f64_full) ;  /* 0x0000662000007944 */ /* 0x00efea0003c00000 */
.L_x_6440:
[----:B------:R-:W-:Y:S05]  /*4740*/  BSYNC B3 ;  /* 0x0000000000037941 */ /* 0x000fea0003800000 */
.L_x_6439:
        /* <DEDUP_REMOVED lines=14> */
[----:B0-----:R0:W4:-:S06]  /*4830*/  DADD R4, R4, R12 ;  /* 0x0000000004047229 */ /* 0x00110c000000000c */
.L_x_6438:
[----:B------:R-:W-:Y:S05]  /*4840*/  BSYNC B2 ;  /* 0x0000000000027941 */ /* 0x000fea0003800000 */
.L_x_6436:
[----:B------:R-:W5:Y:S01]  /*4850*/  MUFU.RCP64H R3, c[0x0][0x16c] ;  /* 0x00005b0000037b08 */ /* 0x000f620000001800 */
[----:B------:R-:W-:Y:S01]  /*4860*/  IMAD.MOV.U32 R8, RZ, RZ, c[0x0][0x168] ;  /* 0x00005a00ff087624 */ /* 0x000fe200078e00ff */
[----:B----4-:R-:W-:Y:S01]  /*4870*/  FSETP.GEU.AND P2, PT, |R5|, 6.5827683646048100446e-37, PT ;  /* 0x036000000500780b */ /* 0x010fe20003f4e200 */
[----:B------:R-:W-:Y:S01]  /*4880*/  IMAD.MOV.U32 R9, RZ, RZ, c[0x0][0x16c] ;  /* 0x00005b00ff097624 */ /* 0x000fe200078e00ff */
[----:B------:R-:W-:Y:S01]  /*4890*/  BSSY B2, `(.L_x_6433) ;  /* 0x0000013000027945 */ /* 0x000fe20003800000 */
[----:B------:R-:W-:-:S06]  /*48a0*/  IMAD.MOV.U32 R2, RZ, RZ, 0x1 ;  /* 0x00000001ff027424 */ /* 0x000fcc00078e00ff */
[----:B0----5:R-:W0:-:S06]  /*48b0*/  DFMA R6, R2, -R8, 1 ;  /* 0x3ff000000206742b */ /* 0x021e0c0000000808 */
[----:B0-----:R-:W0:-:S06]  /*48c0*/  DFMA R6, R6, R6, R6 ;  /* 0x000000060606722b */ /* 0x001e0c0000000006 */
[----:B0-----:R-:W0:-:S06]  /*48d0*/  DFMA R6, R2, R6, R2 ;  /* 0x000000060206722b */ /* 0x001e0c0000000002 */
[----:B0-----:R-:W0:-:S06]  /*48e0*/  DFMA R2, R6, -R8, 1 ;  /* 0x3ff000000602742b */ /* 0x001e0c0000000808 */
[----:B0-----:R-:W0:-:S06]  /*48f0*/  DFMA R2, R6, R2, R6 ;  /* 0x000000020602722b */ /* 0x001e0c0000000006 */
[----:B0-----:R-:W0:-:S06]  /*4900*/  DMUL R6, R2, R4 ;  /* 0x0000000402067228 */ /* 0x001e0c0000000000 */
[----:B0-----:R-:W0:-:S06]  /*4910*/  DFMA R8, R6, -c[0x0][0x168], R4 ;  /* 0x80005a0006087a2b */ /* 0x001e0c0000000004 */
[----:B0-----:R-:W0:-:S10]  /*4920*/  DFMA R28, R2, R8, R6 ;  /* 0x00000008021c722b */ /* 0x001e140000000006 */
[----:B0-----:R-:W-:-:S05]  /*4930*/  FFMA R0, RZ, c[0x0][0x16c], R29 ;  /* 0x00005b00ff007a23 */ /* 0x001fca000000001d */
[----:B------:R-:W-:-:S13]  /*4940*/  FSETP.GT.AND P0, PT, |R0|, 1.469367938527859385e-39, PT ;  /* 0x001000000000780b */ /* 0x000fda0003f04200 */
[----:B------:R-:W-:Y:S05]  /*4950*/  @P0 BRA P2, `(.L_x_6441) ;  /* 0x0000006000000947 */ /* 0x000fea0001000000 */
[----:B------:R-:W-:Y:S01]  /*4960*/  IMAD.MOV.U32 R6, RZ, RZ, c[0x0][0x168] ;  /* 0x00005a00ff067624 */ /* 0x000fe200078e00ff */
[----:B------:R-:W-:Y:S01]  /*4970*/  MOV R0, 0x49a0 ;  /* 0x000049a000007802 */ /* 0x000fe20000000f00 */
[----:B------:R-:W-:Y:S02]  /*4980*/  IMAD.MOV.U32 R9, RZ, RZ, c[0x0][0x16c] ;  /* 0x00005b00ff097624 */ /* 0x000fe400078e00ff */
[----:B-123--:R-:W-:Y:S05]  /*4990*/  CALL.REL.NOINC `($__internal_7_$__cuda_sm20_div_rn_f64_full) ;  /* 0x000063c000007944 */ /* 0x00efea0003c00000 */
[----:B------:R-:W-:Y:S02]  /*49a0*/  IMAD.MOV.U32 R28, RZ, RZ, R4 ;  /* 0x000000ffff1c7224 */ /* 0x000fe400078e0004 */
[----:B------:R-:W-:Y:S02]  /*49b0*/  IMAD.MOV.U32 R29, RZ, RZ, R5 ;  /* 0x000000ffff1d7224 */ /* 0x000fe400078e0005 */
.L_x_6441:
[----:B------:R-:W-:Y:S05]  /*49c0*/  BSYNC B2 ;  /* 0x0000000000027941 */ /* 0x000fea0003800000 */
.L_x_6433:
[----:B------:R-:W-:Y:S05]  /*49d0*/  BSYNC B1 ;  /* 0x0000000000017941 */ /* 0x000fea0003800000 */
.L_x_6432:
[----:B------:R-:W-:Y:S01]  /*49e0*/  IADD3 R18, R18, 0x80, RZ ;  /* 0x0000008012127810 */ /* 0x000fe20007ffe0ff */
[----:B------:R-:W-:Y:S03]  /*49f0*/  BSSY B1, `(.L_x_6442) ;  /* 0x00000ab000017945 */ /* 0x000fe60003800000 */
[----:B------:R-:W-:-:S13]  /*4a00*/  ISETP.GE.AND P0, PT, R18, R23, PT ;  /* 0x000000171200720c */ /* 0x000fda0003f06270 */
[----:B------:R-:W-:Y:S05]  /*4a10*/  @P0 BRA `(.L_x_6443) ;  /* 0x00000a8000000947 */ /* 0x000fea0003800000 */
[----:B01---5:R-:W0:-:S06]  /*4a20*/  DMUL R2, R32, c[0x0][0x168] ;  /* 0x00005a0020027a28 */ /* 0x023e0c0000000000 */
        /* <DEDUP_REMOVED lines=39> */
.L_x_6445:
[----:B------:R-:W-:Y:S05]  /*4ca0*/  BSYNC B0 ;  /* 0x0000000000007941 */ /* 0x000fea0003800000 */
.L_x_6444:
[C---:B-1----:R-:W-:Y:S01]  /*4cb0*/  FSETP.GEU.FTZ.AND P2, PT, R13.reuse, 1.7916666269302368164, PT ;  /* 0x3fe555550d00780b */ /* 0x042fe20003f5e000 */
[----:B------:R-:W-:Y:S01]  /*4cc0*/  BSSY B2, `(.L_x_6446) ;  /* 0x0000065000027945 */ /* 0x000fe20003800000 */
[----:B------:R-:W-:-:S13]  /*4cd0*/  FSETP.GT.FTZ.AND P0, PT, R13, -1.6999999284744262695, PT ;  /* 0xbfd999990d00780b */ /* 0x000fda0003f14000 */
[----:B------:R-:W-:Y:S05]  /*4ce0*/  @P0 BRA !P2, `(.L_x_6447) ;  /* 0x000003d000000947 */ /* 0x000fea0005000000 */
[----:B------:R-:W1:-:S10]  /*4cf0*/  DADD R8, R12, 1 ;  /* 0x3ff000000c087429 */ /* 0x000e540000000000 */
[----:B-1----:R-:W-:Y:S01]  /*4d00*/  ISETP.GT.AND P0, PT, R9, 0xfffff, PT ;  /* 0x000fffff0900780c */ /* 0x002fe20003f04270 */
        /* <DEDUP_REMOVED lines=43> */
[----:B-1----:R-:W-:-:S04]  /*4fc0*/  DFMA R20, R10, -R4, R20 ;  /* 0x800000040a14722b */ /* 0x002fc80000000014 */
[----:B0-----:R-:W0:-:S04]  /*4fd0*/  DFMA R14, R2, R14, c[0x2][0x68] ;  /* 0x00801a00020e762b */ /* 0x001e08000000000e */
[----:B------:R-:W-:-:S04]  /*4fe0*/  DFMA R10, R8, c[0x2][0x98], R4 ;  /* 0x00802600080a7a2b */ /* 0x000fc80000000004 */
[----:B0-----:R-:W0:-:S04]  /*4ff0*/  DFMA R14, R2, R14, c[0x2][0x70] ;  /* 0x00801c00020e762b */ /* 0x001e08000000000e */
[----:B------:R-:W-:-:S04]  /*5000*/  DMUL R6, R6, R20 ;  /* 0x0000001406067228 */ /* 0x000fc80000000000 */
[----:B0-----:R-:W0:-:S04]  /*5010*/  DFMA R12, R2, R14, c[0x2][0x78] ;  /* 0x00801e00020c762b */ /* 0x001e08000000000e */
[----:B------:R-:W1:-:S04]  /*5020*/  DFMA R14, -R8, c[0x2][0x98], R10 ;  /* 0x00802600080e7a2b */ /* 0x000e48000000010a */
[----:B0-----:R-:W0:-:S04]  /*5030*/  DFMA R12, R2, R12, c[0x2][0x80] ;  /* 0x00802000020c762b */ /* 0x001e08000000000c */
[----:B-1----:R-:W-:-:S04]  /*5040*/  DADD R14, -R4, R14 ;  /* 0x00000000040e7229 */ /* 0x002fc8000000010e */
[----:B0-----:R-:W0:-:S06]  /*5050*/  DFMA R12, R2, R12, c[0x2][0x88] ;  /* 0x00802200020c762b */ /* 0x001e0c000000000c */
[----:B0-----:R-:W0:-:S06]  /*5060*/  DMUL R12, R2, R12 ;  /* 0x0000000c020c7228 */ /* 0x001e0c0000000000 */
[----:B0-----:R-:W0:-:S06]  /*5070*/  DFMA R6, R4, R12, R6 ;  /* 0x0000000c0406722b */ /* 0x001e0c0000000006 */
[----:B0-----:R-:W0:-:S06]  /*5080*/  DADD R6, R6, -R14 ;  /* 0x0000000006067229 */ /* 0x001e0c000000080e */
[----:B0-----:R-:W0:-:S06]  /*5090*/  DFMA R6, R8, c[0x2][0xa0], R6 ;  /* 0x0080280008067a2b */ /* 0x001e0c0000000006 */
[----:B0-----:R0:W1:Y:S01]  /*50a0*/  DADD R4, R10, R6 ;  /* 0x000000000a047229 */ /* 0x0010620000000006 */
[----:B------:R-:W-:Y:S05]  /*50b0*/  BRA `(.L_x_6448) ;  /* 0x0000025000007947 */ /* 0x000fea0003800000 */
.L_x_6447:
        /* <DEDUP_REMOVED lines=20> */
[----:B--23--:R-:W-:Y:S05]  /*5200*/  CALL.REL.NOINC `($__internal_7_$__cuda_sm20_div_rn_f64_full) ;  /* 0x00005b5000007944 */ /* 0x00cfea0003c00000 */
.L_x_6450:
[----:B------:R-:W-:Y:S05]  /*5210*/  BSYNC B3 ;  /* 0x0000000000037941 */ /* 0x000fea0003800000 */
.L_x_6449:
        /* <DEDUP_REMOVED lines=15> */
.L_x_6448:
[----:B------:R-:W-:Y:S05]  /*5310*/  BSYNC B2 ;  /* 0x0000000000027941 */ /* 0x000fea0003800000 */
.L_x_6446:
[----:B------:R-:W5:Y:S01]  /*5320*/  MUFU.RCP64H R3, c[0x0][0x16c] ;  /* 0x00005b0000037b08 */ /* 0x000f620000001800 */
[----:B0-----:R-:W-:Y:S01]  /*5330*/  IMAD.MOV.U32 R6, RZ, RZ, c[0x0][0x168] ;  /* 0x00005a00ff067624 */ /* 0x001fe200078e00ff */
[----:B-1--4-:R-:W-:Y:S01]  /*5340*/  FSETP.GEU.AND P2, PT, |R5|, 6.5827683646048100446e-37, PT ;  /* 0x036000000500780b */ /* 0x012fe20003f4e200 */
[----:B------:R-:W-:Y:S01]  /*5350*/  IMAD.MOV.U32 R7, RZ, RZ, c[0x0][0x16c] ;  /* 0x00005b00ff077624 */ /* 0x000fe200078e00ff */
[----:B------:R-:W-:Y:S01]  /*5360*/  BSSY B2, `(.L_x_6443) ;  /* 0x0000013000027945 */ /* 0x000fe20003800000 */
[----:B------:R-:W-:-:S06]  /*5370*/  IMAD.MOV.U32 R2, RZ, RZ, 0x1 ;  /* 0x00000001ff027424 */ /* 0x000fcc00078e00ff */
[----:B-----5:R-:W0:-:S06]  /*5380*/  DFMA R8, R2, -R6, 1 ;  /* 0x3ff000000208742b */ /* 0x020e0c0000000806 */
        /* <DEDUP_REMOVED lines=13> */
[----:B--23--:R-:W-:Y:S05]  /*5460*/  CALL.REL.NOINC `($__internal_7_$__cuda_sm20_div_rn_f64_full) ;  /* 0x000058f000007944 */ /* 0x00cfea0003c00000 */
[----:B------:R-:W-:Y:S02]  /*5470*/  IMAD.MOV.U32 R32, RZ, RZ, R4 ;  /* 0x000000ffff207224 */ /* 0x000fe400078e0004 */
[----:B------:R-:W-:Y:S02]  /*5480*/  IMAD.MOV.U32 R33, RZ, RZ, R5 ;  /* 0x000000ffff217224 */ /* 0x000fe400078e0005 */
.L_x_6451:
[----:B------:R-:W-:Y:S05]  /*5490*/  BSYNC B2 ;  /* 0x0000000000027941 */ /* 0x000fea0003800000 */
.L_x_6443:
[----:B------:R-:W-:Y:S05]  /*54a0*/  BSYNC B1 ;  /* 0x0000000000017941 */ /* 0x000fea0003800000 */
.L_x_6442:
[----:B0-----:R-:W0:Y:S01]  /*54b0*/  S2R R0, SR_TID.X ;  /* 0x0000000000007919 */ /* 0x001e220000002100 */
[----:B------:R-:W-:Y:S01]  /*54c0*/  BSSY B1, `(.L_x_6452) ;  /* 0x00000ac000017945 */ /* 0x000fe20003800000 */
[----:B0-----:R-:W-:-:S04]  /*54d0*/  IADD3 R0, R0, 0x100, RZ ;  /* 0x0000010000007810 */ /* 0x001fc80007ffe0ff */
[----:B------:R-:W-:-:S13]  /*54e0*/  ISETP.GE.AND P0, PT, R0, R23, PT ;  /* 0x000000170000720c */ /* 0x000fda0003f06270 */
[----:B------:R-:W-:Y:S05]  /*54f0*/  @P0 BRA `(.L_x_6453) ;  /* 0x00000a8000000947 */ /* 0x000fea0003800000 */
[----:B--2--5:R-:W0:-:S06]  /*5500*/  DMUL R2, R16, c[0x0][0x168] ;  /* 0x00005a0010027a28 */ /* 0x024e0c0000000000 */
        /* <DEDUP_REMOVED lines=39> */
.L_x_6455:
[----:B------:R-:W-:Y:S05]  /*5780*/  BSYNC B0 ;  /* 0x0000000000007941 */ /* 0x000fea0003800000 */
.L_x_6454:
[C---:B--2---:R-:W-:Y:S01]  /*5790*/  FSETP.GEU.FTZ.AND P2, PT, R13.reuse, 1.7916666269302368164, PT ;  /* 0x3fe555550d00780b */ /* 0x044fe20003f5e000 */
[----:B------:R-:W-:Y:S01]  /*57a0*/  BSSY B2, `(.L_x_6456) ;  /* 0x0000065000027945 */ /* 0x000fe20003800000 */
[----:B------:R-:W-:-:S13]  /*57b0*/  FSETP.GT.FTZ.AND P0, PT, R13, -1.6999999284744262695, PT ;  /* 0xbfd999990d00780b */ /* 0x000fda0003f14000 */
[----:B------:R-:W-:Y:S05]  /*57c0*/  @P0 BRA !P2, `(.L_x_6457) ;  /* 0x000003d000000947 */ /* 0x000fea0005000000 */
[----:B------:R-:W2:-:S10]  /*57d0*/  DADD R8, R12, 1 ;  /* 0x3ff000000c087429 */ /* 0x000e940000000000 */
[----:B--2---:R-:W-:Y:S01]  /*57e0*/  ISETP.GT.AND P0, PT, R9, 0xfffff, PT ;  /* 0x000fffff0900780c */ /* 0x004fe20003f04270 */
        /* <DEDUP_REMOVED lines=39> */
[----:B------:R-:W2:-:S04]  /*5a60*/  DADD R16, R10, -R4 ;  /* 0x000000000a107229 */ /* 0x000e880000000804 */
[----:B0-----:R-:W0:-:S04]  /*5a70*/  DFMA R14, R2, R14, c[0x2][0x58] ;  /* 0x00801600020e762b */ /* 0x001e08000000000e */
[----:B--2---:R-:W2:-:S04]  /*5a80*/  DADD R16, R16, R16 ;  /* 0x0000000010107229 */ /* 0x004e880000000010 */
[----:B0-----:R-:W0:-:S04]  /*5a90*/  DFMA R14, R2, R14, c[0x2][0x60] ;  /* 0x00801800020e762b */ /* 0x001e08000000000e */
[----:B--2---:R-:W-:-:S04]  /*5aa0*/  DFMA R16, R10, -R4, R16 ;  /* 0x800000040a10722b */ /* 0x004fc80000000010 */
[----:B0-----:R-:W0:-:S04]  /*5ab0*/  DFMA R14, R2, R14, c[0x2][0x68] ;  /* 0x00801a00020e762b */ /* 0x001e08000000000e */
[----:B------:R-:W-:-:S04]  /*5ac0*/  DFMA R10, R8, c[0x2][0x98], R4 ;  /* 0x00802600080a7a2b */ /* 0x000fc80000000004 */
[----:B0-----:R-:W0:-:S04]  /*5ad0*/  DFMA R14, R2, R14, c[0x2][0x70] ;  /* 0x00801c00020e762b */ /* 0x001e08000000000e */
[----:B------:R-:W-:-:S04]  /*5ae0*/  DMUL R6, R6, R16 ;  /* 0x0000001006067228 */ /* 0x000fc80000000000 */
[----:B0-----:R-:W0:-:S04]  /*5af0*/  DFMA R12, R2, R14, c[0x2][0x78] ;  /* 0x00801e00020c762b */ /* 0x001e08000000000e */
[----:B------:R-:W2:-:S04]  /*5b00*/  DFMA R14, -R8, c[0x2][0x98], R10 ;  /* 0x00802600080e7a2b */ /* 0x000e88000000010a */
[----:B0-----:R-:W0:-:S04]  /*5b10*/  DFMA R12, R2, R12, c[0x2][0x80] ;  /* 0x00802000020c762b */ /* 0x001e08000000000c */
[----:B--2---:R-:W-:-:S04]  /*5b20*/  DADD R14, -R4, R14 ;  /* 0x00000000040e7229 */ /* 0x004fc8000000010e */
[----:B0-----:R-:W0:-:S06]  /*5b30*/  DFMA R12, R2, R12, c[0x2][0x88] ;  /* 0x00802200020c762b */ /* 0x001e0c000000000c */
[----:B0-----:R-:W0:-:S06]  /*5b40*/  DMUL R12, R2, R12 ;  /* 0x0000000c020c7228 */ /* 0x001e0c0000000000 */
[----:B0-----:R-:W0:-:S06]  /*5b50*/  DFMA R6, R4, R12, R6 ;  /* 0x0000000c0406722b */ /* 0x001e0c0000000006 */
[----:B0-----:R-:W0:-:S06]  /*5b60*/  DADD R6, R6, -R14 ;  /* 0x0000000006067229 */ /* 0x001e0c000000080e */
[----:B0-----:R-:W0:-:S06]  /*5b70*/  DFMA R6, R8, c[0x2][0xa0], R6 ;  /* 0x0080280008067a2b */ /* 0x001e0c0000000006 */
[----:B0-----:R0:W2:Y:S01]  /*5b80*/  DADD R4, R10, R6 ;  /* 0x000000000a047229 */ /* 0x0010a20000000006 */
[----:B------:R-:W-:Y:S05]  /*5b90*/  BRA `(.L_x_6458) ;  /* 0x0000025000007947 */ /* 0x000fea0003800000 */
.L_x_6457:
[----:B------:R-:W2:Y:S01]  /*5ba0*/  DADD R6, R12, 2 ;  /* 0x400000000c067429 */ /* 0x000ea20000000000 */
[----:B0-----:R-:W-:Y:S01]  /*5bb0*/  IMAD.MOV.U32 R2, RZ, RZ, 0x1 ;  /* 0x00000001ff027424 */ /* 0x001fe200078e00ff */
[----:B------:R-:W-:Y:S01]  /*5bc0*/  FSETP.GEU.AND P2, PT, |R13|, 6.5827683646048100446e-37, PT ;  /* 0x036000000d00780b */ /* 0x000fe20003f4e200 */
[----:B------:R-:W-:Y:S03]  /*5bd0*/  BSSY B3, `(.L_x_6459) ;  /* 0x0000012000037945 */ /* 0x000fe60003800000 */
[----:B--2---:R-:W0:Y:S02]  /*5be0*/  MUFU.RCP64H R3, R7 ;  /* 0x0000000700037308 */ /* 0x004e240000001800 */
        /* <DEDUP_REMOVED lines=15> */
[----:B-1-3--:R-:W-:Y:S05]  /*5ce0*/  CALL.REL.NOINC `($__internal_7_$__cuda_sm20_div_rn_f64_full) ;  /* 0x0000507000007944 */ /* 0x00afea0003c00000 */
.L_x_6460:
[----:B------:R-:W-:Y:S05]  /*5cf0*/  BSYNC B3 ;  /* 0x0000000000037941 */ /* 0x000fea0003800000 */
.L_x_6459:
        /* <DEDUP_REMOVED lines=14> */
[----:B0-----:R0:W2:-:S06]  /*5de0*/  DADD R4, R4, R12 ;  /* 0x0000000004047229 */ /* 0x00108c000000000c */
.L_x_6458:
[----:B------:R-:W-:Y:S05]  /*5df0*/  BSYNC B2 ;  /* 0x0000000000027941 */ /* 0x000fea0003800000 */
.L_x_6456:
[----:B------:R-:W4:Y:S01]  /*5e00*/  MUFU.RCP64H R3, c[0x0][0x16c] ;  /* 0x00005b0000037b08 */ /* 0x000f220000001800 */
[----:B0-----:R-:W-:Y:S01]  /*5e10*/  IMAD.MOV.U32 R6, RZ, RZ, c[0x0][0x168] ;  /* 0x00005a00ff067624 */ /* 0x001fe200078e00ff */
[----:B--2---:R-:W-:Y:S01]  /*5e20*/  FSETP.GEU.AND P2, PT, |R5|, 6.5827683646048100446e-37, PT ;  /* 0x036000000500780b */ /* 0x004fe20003f4e200 */
[----:B------:R-:W-:Y:S01]  /*5e30*/  IMAD.MOV.U32 R7, RZ, RZ, c[0x0][0x16c] ;  /* 0x00005b00ff077624 */ /* 0x000fe200078e00ff */
[----:B------:R-:W-:Y:S01]  /*5e40*/  BSSY B2, `(.L_x_6453) ;  /* 0x0000013000027945 */ /* 0x000fe20003800000 */
[----:B------:R-:W-:-:S06]  /*5e50*/  IMAD.MOV.U32 R2, RZ, RZ, 0x1 ;  /* 0x00000001ff027424 */ /* 0x000fcc00078e00ff */
[----:B----4-:R-:W0:-:S06]  /*5e60*/  DFMA R8, R2, -R6, 1 ;  /* 0x3ff000000208742b */ /* 0x010e0c0000000806 */
        /* <DEDUP_REMOVED lines=13> */
[----:B-1-3--:R-:W-:Y:S05]  /*5f40*/  CALL.REL.NOINC `($__internal_7_$__cuda_sm20_div_rn_f64_full) ;  /* 0x00004e1000007944 */ /* 0x00afea0003c00000 */
[----:B------:R-:W-:Y:S02]  /*5f50*/  IMAD.MOV.U32 R16, RZ, RZ, R4 ;  /* 0x000000ffff107224 */ /* 0x000fe400078e0004 */
[----:B------:R-:W-:Y:S02]  /*5f60*/  IMAD.MOV.U32 R17, RZ, RZ, R5 ;  /* 0x000000ffff117224 */ /* 0x000fe400078e0005 */
.L_x_6461:
[----:B------:R-:W-:Y:S05]  /*5f70*/  BSYNC B2 ;  /* 0x0000000000027941 */ /* 0x000fea0003800000 */
.L_x_6453:
[----:B------:R-:W-:Y:S05]  /*5f80*/  BSYNC B1 ;  /* 0x0000000000017941 */ /* 0x000fea0003800000 */
.L_x_6452:
[----:B------:R-:W0:Y:S01]  /*5f90*/  S2R R0, SR_TID.X ;  /* 0x0000000000007919 */ /* 0x000e220000002100 */
[----:B------:R-:W-:Y:S01]  /*5fa0*/  BSSY B1, `(.L_x_6462) ;  /* 0x00000ac000017945 */ /* 0x000fe20003800000 */
[----:B0-----:R-:W-:-:S04]  /*5fb0*/  IADD3 R0, R0, 0x180, RZ ;  /* 0x0000018000007810 */ /* 0x001fc80007ffe0ff */
[----:B------:R-:W-:-:S13]  /*5fc0*/  ISETP.GE.AND P0, PT, R0, R23, PT ;  /* 0x000000170000720c */ /* 0x000fda0003f06270 */
[----:B------:R-:W-:Y:S05]  /*5fd0*/  @P0 BRA `(.L_x_6463) ;  /* 0x00000a8000000947 */ /* 0x000fea0003800000 */
[----:B---3-5:R-:W0:-:S06]  /*5fe0*/  DMUL R2, R24, c[0x0][0x168] ;  /* 0x00005a0018027a28 */ /* 0x028e0c0000000000 */
        /* <DEDUP_REMOVED lines=38> */
[----:B------:R0:W3:-:S06]  /*6250*/  @!P0 DMUL R12, R2, R4 ;  /* 0x00000004020c8228 */ /* 0x0000cc0000000000 */
.L_x_6465:
[----:B------:R-:W-:Y:S05]  /*6260*/  BSYNC B0 ;  /* 0x0000000000007941 */ /* 0x000fea0003800000 */
.L_x_6464:
[C---:B---3--:R-:W-:Y:S01]  /*6270*/  FSETP.GEU.FTZ.AND P2, PT, R13.reuse, 1.7916666269302368164, PT ;  /* 0x3fe555550d00780b */ /* 0x048fe20003f5e000 */
[----:B------:R-:W-:Y:S01]  /*6280*/  BSSY B2, `(.L_x_6466) ;  /* 0x0000065000027945 */ /* 0x000fe20003800000 */
[----:B------:R-:W-:-:S13]  /*6290*/  FSETP.GT.FTZ.AND P0, PT, R13, -1.6999999284744262695, PT ;  /* 0xbfd999990d00780b */ /* 0x000fda0003f14000 */
[----:B------:R-:W-:Y:S05]  /*62a0*/  @P0 BRA !P2, `(.L_x_6467) ;  /* 0x000003d000000947 */ /* 0x000fea0005000000 */
[----:B------:R-:W3:-:S10]  /*62b0*/  DADD R8, R12, 1 ;  /* 0x3ff000000c087429 */ /* 0x000ed40000000000 */
[----:B---3--:R-:W-:Y:S01]  /*62c0*/  ISETP.GT.AND P0, PT, R9, 0xfffff, PT ;  /* 0x000fffff0900780c */ /* 0x008fe20003f04270 */
        /* <DEDUP_REMOVED lines=39> */
[----:B-1----:R-:W1:-:S04]  /*6540*/  DADD R20, R10, -R4 ;  /* 0x000000000a147229 */ /* 0x002e480000000804 */
        /* <DEDUP_REMOVED lines=19> */
.L_x_6467:
[----:B------:R-:W3:Y:S01]  /*6680*/  DADD R6, R12, 2 ;  /* 0x400000000c067429 */ /* 0x000ee20000000000 */
[----:B0-----:R-:W-:Y:S01]  /*6690*/  IMAD.MOV.U32 R2, RZ, RZ, 0x1 ;  /* 0x00000001ff027424 */ /* 0x001fe200078e00ff */
[----:B------:R-:W-:Y:S01]  /*66a0*/  FSETP.GEU.AND P2, PT, |R13|, 6.5827683646048100446e-37, PT ;  /* 0x036000000d00780b */ /* 0x000fe20003f4e200 */
[----:B------:R-:W-:Y:S03]  /*66b0*/  BSSY B3, `(.L_x_6469) ;  /* 0x0000012000037945 */ /* 0x000fe60003800000 */
[----:B---3--:R-:W0:Y:S02]  /*66c0*/  MUFU.RCP64H R3, R7 ;  /* 0x0000000700037308 */ /* 0x008e240000001800 */
        /* <DEDUP_REMOVED lines=15> */
[----:B-12---:R-:W-:Y:S05]  /*67c0*/  CALL.REL.NOINC `($__internal_7_$__cuda_sm20_div_rn_f64_full) ;  /* 0x0000459000007944 */ /* 0x006fea0003c00000 */
.L_x_6470:
[----:B------:R-:W-:Y:S05]  /*67d0*/  BSYNC B3 ;  /* 0x0000000000037941 */ /* 0x000fea0003800000 */
.L_x_6469:
        /* <DEDUP_REMOVED lines=14> */
[----:B0-----:R0:W3:-:S06]  /*68c0*/  DADD R4, R4, R12 ;  /* 0x0000000004047229 */ /* 0x0010cc000000000c */
.L_x_6468:
[----:B------:R-:W-:Y:S05]  /*68d0*/  BSYNC B2 ;  /* 0x0000000000027941 */ /* 0x000fea0003800000 */
.L_x_6466:
[----:B------:R-:W4:Y:S01]  /*68e0*/  MUFU.RCP64H R3, c[0x0][0x16c] ;  /* 0x00005b0000037b08 */ /* 0x000f220000001800 */
[----:B0-----:R-:W-:Y:S01]  /*68f0*/  IMAD.MOV.U32 R6, RZ, RZ, c[0x0][0x168] ;  /* 0x00005a00ff067624 */ /* 0x001fe200078e00ff */
[----:B-1-3--:R-:W-:Y:S01]  /*6900*/  FSETP.GEU.AND P2, PT, |R5|, 6.5827683646048100446e-37, PT ;  /* 0x036000000500780b */ /* 0x00afe20003f4e200 */
        /* <DEDUP_REMOVED lines=17> */
[----:B--2---:R-:W-:Y:S05]  /*6a20*/  CALL.REL.NOINC `($__internal_7_$__cuda_sm20_div_rn_f64_full) ;  /* 0x0000433000007944 */ /* 0x004fea0003c00000 */
[----:B------:R-:W-:Y:S02]  /*6a30*/  IMAD.MOV.U32 R24, RZ, RZ, R4 ;  /* 0x000000ffff187224 */ /* 0x000fe400078e0004 */
[----:B------:R-:W-:Y:S02]  /*6a40*/  IMAD.MOV.U32 R25, RZ, RZ, R5 ;  /* 0x000000ffff197224 */ /* 0x000fe400078e0005 */
.L_x_6471:
[----:B------:R-:W-:Y:S05]  /*6a50*/  BSYNC B2 ;  /* 0x0000000000027941 */ /* 0x000fea0003800000 */
.L_x_6463:
[----:B------:R-:W-:Y:S05]  /*6a60*/  BSYNC B1 ;  /* 0x0000000000017941 */ /* 0x000fea0003800000 */
.L_x_6462:
[----:B------:R-:W0:Y:S01]  /*6a70*/  S2R R26, SR_TID.X ;  /* 0x00000000001a7919 */ /* 0x000e220000002100 */
[----:B------:R-:W4:Y:S01]  /*6a80*/  LDC.U8 R2, c[0x0][0x19c] ;  /* 0x00006700ff027b82 */ /* 0x000f220000000000 */
[----:B------:R-:W-:Y:S01]  /*6a90*/  BSSY B6, `(.L_x_6472) ;  /* 0x000011a000067945 */ /* 0x000fe20003800000 */
[----:B------:R-:W-:Y:S05]  /*6aa0*/  @P1 BRA `(.L_x_6473) ;  /* 0x0000118000001947 */ /* 0x000fea0003800000 */
[----:B0-----:R-:W-:Y:S01]  /*6ab0*/  IMAD R0, R22, 0x200, R26 ;  /* 0x0000020016007824 */ /* 0x001fe200078e021a */
[----:B----4-:R-:W-:-:S03]  /*6ac0*/  PRMT R3, R2, 0x9910, RZ ;  /* 0x0000991002037816 */ /* 0x010fc600000000ff */
        /* <DEDUP_REMOVED lines=14> */
[----:B-----5:R-:W0:Y:S01]  /*6bb0*/  F2I.F64.TRUNC R29, R28 ;  /* 0x0000001c001d7311 */ /* 0x020e22000030d100 */
[----:B------:R-:W-:Y:S01]  /*6bc0*/  IMAD.MOV.U32 R26, RZ, RZ, R18 ;  /* 0x000000ffff1a7224 */ /* 0x000fe200078e0012 */
[----:B0-----:R0:W-:Y:S01]  /*6bd0*/  STG.E.U8 [R4.64], R29 ;  /* 0x0000001d04007986 */ /* 0x0011e2000c101124 */
[----:B------:R-:W-:Y:S05]  /*6be0*/  BRA `(.L_x_6473) ;  /* 0x0000104000007947 */ /* 0x000fea0003800000 */
.L_x_6477:
[----:B-----5:R-:W0:Y:S01]  /*6bf0*/  F2I.S64.F64.TRUNC R28, R28 ;  /* 0x0000001c001c7311 */ /* 0x020e22000030d900 */
[----:B------:R-:W-:Y:S02]  /*6c00*/  IMAD.MOV.U32 R26, RZ, RZ, R18 ;  /* 0x000000ffff1a7224 */ /* 0x000fe400078e0012 */
[----:B0-----:R-:W-:-:S05]  /*6c10*/  IMAD.MOV.U32 R3, RZ, RZ, R28 ;  /* 0x000000ffff037224 */ /* 0x001fca00078e001c */
[----:B------:R0:W-:Y:S01]  /*6c20*/  STG.E.U8 [R4.64], R3 ;  /* 0x0000000304007986 */ /* 0x0001e2000c101124 */
[----:B------:R-:W-:Y:S05]  /*6c30*/  BRA `(.L_x_6473) ;  /* 0x00000ff000007947 */ /* 0x000fea0003800000 */
.L_x_6476:
[----:B------:R-:W-:-:S13]  /*6c40*/  ISETP.NE.AND P0, PT, R0, 0x2, PT ;  /* 0x000000020000780c */ /* 0x000fda0003f05270 */
[----:B------:R-:W-:Y:S05]  /*6c50*/  @!P0 BRA `(.L_x_6479) ;  /* 0x000000c000008947 */ /* 0x000fea0003800000 */
[----:B------:R-:W-:-:S13]  /*6c60*/  ISETP.NE.AND P0, PT, R0, 0x3, PT ;  /* 0x000000030000780c */ /* 0x000fda0003f05270 */
[----:B------:R-:W-:Y:S05]  /*6c70*/  @!P0 BRA `(.L_x_6480) ;  /* 0x0000006000008947 */ /* 0x000fea0003800000 */
[----:B------:R-:W-:-:S13]  /*6c80*/  ISETP.NE.AND P0, PT, R0, 0x4, PT ;  /* 0x000000040000780c */ /* 0x000fda0003f05270 */
[----:B------:R-:W-:Y:S05]  /*6c90*/  @P0 BRA `(.L_x_6478) ;  /* 0x00000dd000000947 */ /* 0x000fea0003800000 */
[----:B-----5:R-:W0:Y:S01]  /*6ca0*/  F2I.S64.F64.TRUNC R28, R28 ;  /* 0x0000001c001c7311 */ /* 0x020e22000030d900 */
[----:B------:R-:W-:Y:S01]  /*6cb0*/  IMAD.MOV.U32 R26, RZ, RZ, R18 ;  /* 0x000000ffff1a7224 */ /* 0x000fe200078e0012 */
[----:B0-----:R0:W-:Y:S01]  /*6cc0*/  STG.E.64 [R4.64], R28 ;  /* 0x0000001c04007986 */ /* 0x0011e2000c101b24 */
[----:B------:R-:W-:Y:S05]  /*6cd0*/  BRA `(.L_x_6473) ;  /* 0x00000f5000007947 */ /* 0x000fea0003800000 */
.L_x_6480:
[----:B-----5:R-:W0:Y:S01]  /*6ce0*/  F2I.F64.TRUNC R29, R28 ;  /* 0x0000001c001d7311 */ /* 0x020e22000030d100 */
[----:B------:R-:W-:Y:S01]  /*6cf0*/  IMAD.MOV.U32 R26, RZ, RZ, R18 ;  /* 0x000000ffff1a7224 */ /* 0x000fe200078e0012 */
[----:B0-----:R0:W-:Y:S01]  /*6d00*/  STG.E [R4.64], R29 ;  /* 0x0000001d04007986 */ /* 0x0011e2000c101924 */
[----:B------:R-:W-:Y:S05]  /*6d10*/  BRA `(.L_x_6473) ;  /* 0x00000f1000007947 */ /* 0x000fea0003800000 */
.L_x_6479:
[----:B-----5:R-:W0:Y:S01]  /*6d20*/  F2I.F64.TRUNC R29, R28 ;  /* 0x0000001c001d7311 */ /* 0x020e22000030d100 */
[----:B------:R-:W-:Y:S01]  /*6d30*/  IMAD.MOV.U32 R26, RZ, RZ, R18 ;  /* 0x000000ffff1a7224 */ /* 0x000fe200078e0012 */
[----:B0-----:R0:W-:Y:S01]  /*6d40*/  STG.E.U16 [R4.64], R29 ;  /* 0x0000001d04007986 */ /* 0x0011e2000c101524 */
[----:B------:R-:W-:Y:S05]  /*6d50*/  BRA `(.L_x_6473) ;  /* 0x00000ed000007947 */ /* 0x000fea0003800000 */
.L_x_6475:
[----:B------:R-:W-:-:S13]  /*6d60*/  ISETP.GT.AND P0, PT, R0, 0x6, PT ;  /* 0x000000060000780c */ /* 0x000fda0003f04270 */
[----:B------:R-:W-:Y:S05]  /*6d70*/  @P0 BRA `(.L_x_6481) ;  /* 0x0000011000000947 */ /* 0x000fea0003800000 */
[----:B------:R-:W-:-:S13]  /*6d80*/  ISETP.NE.AND P0, PT, R0, 0x5, PT ;  /* 0x000000050000780c */ /* 0x000fda0003f05270 */
[----:B------:R-:W-:Y:S05]  /*6d90*/  @!P0 BRA `(.L_x_6482) ;  /* 0x0000008000008947 */ /* 0x000fea0003800000 */
[----:B------:R-:W-:-:S13]  /*6da0*/  ISETP.NE.AND P0, PT, R0, 0x6, PT ;  /* 0x000000060000780c */ /* 0x000fda0003f05270 */
[----:B------:R-:W-:Y:S05]  /*6db0*/  @P0 BRA `(.L_x_6478) ;  /* 0x00000cb000000947 */ /* 0x000fea0003800000 */
[----:B-----5:R-:W0:Y:S01]  /*6dc0*/  F2F.F32.F64 R3, R28 ;  /* 0x0000001c00037310 */ /* 0x020e220000301000 */
[----:B------:R-:W0:Y:S01]  /*6dd0*/  DSETP.GEU.AND P0, PT, |R28|, c[0x2][0xe0], PT ;  /* 0x008038001c00762a */ /* 0x000e220003f0e200 */
[----:B------:R-:W-:-:S13]  /*6de0*/  IMAD.MOV.U32 R26, RZ, RZ, R18 ;  /* 0x000000ffff1a7224 */ /* 0x000fda00078e0012 */
[----:B0-----:R-:W-:-:S05]  /*6df0*/  @!P0 FMUL R3, R3, 1.175494350822287508e-38 ;  /* 0x0080000003038820 */ /* 0x001fca0000400000 */
[----:B------:R0:W-:Y:S01]  /*6e00*/  STG.E [R4.64], R3 ;  /* 0x0000000304007986 */ /* 0x0001e2000c101924 */
[----:B------:R-:W-:Y:S05]  /*6e10*/  BRA `(.L_x_6473) ;  /* 0x00000e1000007947 */ /* 0x000fea0003800000 */
.L_x_6482:
[----:B-----5:R-:W0:Y:S01]  /*6e20*/  F2F.F32.F64 R0, R28 ;  /* 0x0000001c00007310 */ /* 0x020e220000301000 */
[----:B------:R-:W0:Y:S01]  /*6e30*/  DSETP.GEU.AND P0, PT, |R28|, c[0x2][0xe0], PT ;  /* 0x008038001c00762a */ /* 0x000e220003f0e200 */
[----:B------:R-:W-:-:S13]  /*6e40*/  IMAD.MOV.U32 R26, RZ, RZ, R18 ;  /* 0x000000ffff1a7224 */ /* 0x000fda00078e0012 */
[----:B0-----:R-:W-:-:S05]  /*6e50*/  @!P0 FMUL R0, R0, 1.175494350822287508e-38 ;  /* 0x0080000000008820 */ /* 0x001fca0000400000 */
[----:B------:R-:W-:-:S05]  /*6e60*/  F2FP.PACK_AB R0, RZ, R0 ;  /* 0x00000000ff00723e */ /* 0x000fca00000000ff */
[----:B------:R0:W-:Y:S01]  /*6e70*/  STG.E.U16 [R4.64], R0 ;  /* 0x0000000004007986 */ /* 0x0001e2000c101524 */
[----:B------:R-:W-:Y:S05]  /*6e80*/  BRA `(.L_x_6473) ;  /* 0x00000da000007947 */ /* 0x000fea0003800000 */
.L_x_6481:
[----:B------:R-:W-:-:S13]  /*6e90*/  ISETP.NE.AND P0, PT, R0, 0x7, PT ;  /* 0x000000070000780c */ /* 0x000fda0003f05270 */
[----:B------:R-:W-:Y:S05]  /*6ea0*/  @!P0 BRA `(.L_x_6483) ;  /* 0x0000013000008947 */ /* 0x000fea0003800000 */
[----:B------:R-:W-:-:S13]  /*6eb0*/  ISETP.NE.AND P0, PT, R0, 0x8, PT ;  /* 0x000000080000780c */ /* 0x000fda0003f05270 */
[----:B------:R-:W-:Y:S05]  /*6ec0*/  @!P0 BRA `(.L_x_6484) ;  /* 0x0000009000008947 */ /* 0x000fea0003800000 */
[----:B------:R-:W-:-:S13]  /*6ed0*/  ISETP.NE.AND P0, PT, R0, 0x9, PT ;  /* 0x000000090000780c */ /* 0x000fda0003f05270 */
[----:B------:R-:W-:Y:S05]  /*6ee0*/  @P0 BRA `(.L_x_6478) ;  /* 0x00000b8000000947 */ /* 0x000fea0003800000 */
[----:B-----5:R-:W0:Y:S01]  /*6ef0*/  F2F.F32.F64 R6, R28 ;  /* 0x0000001c00067310 */ /* 0x020e220000301000 */
[----:B------:R-:W0:Y:S01]  /*6f00*/  DSETP.GEU.AND P0, PT, |R28|, c[0x2][0xe0], PT ;  /* 0x008038001c00762a */ /* 0x000e220003f0e200 */
[----:B------:R-:W-:Y:S02]  /*6f10*/  IMAD.MOV.U32 R7, RZ, RZ, RZ ;  /* 0x000000ffff077224 */ /* 0x000fe400078e00ff */
[----:B------:R-:W-:-:S11]  /*6f20*/  IMAD.MOV.U32 R26, RZ, RZ, R18 ;  /* 0x000000ffff1a7224 */ /* 0x000fd600078e0012 */
[----:B0-----:R-:W-:-:S05]  /*6f30*/  @!P0 FMUL R6, R6, 1.175494350822287508e-38 ;  /* 0x0080000006068820 */ /* 0x001fca0000400000 */
[----:B------:R0:W-:Y:S01]  /*6f40*/  STG.E.64 [R4.64], R6 ;  /* 0x0000000604007986 */ /* 0x0001e2000c101b24 */
[----:B------:R-:W-:Y:S05]  /*6f50*/  BRA `(.L_x_6473) ;  /* 0x00000cd000007947 */ /* 0x000fea0003800000 */
.L_x_6484:
[----:B-----5:R-:W0:Y:S01]  /*6f60*/  F2F.F32.F64 R0, R28 ;  /* 0x0000001c00007310 */ /* 0x020e220000301000 */
[----:B------:R-:W0:Y:S01]  /*6f70*/  DSETP.GEU.AND P0, PT, |R28|, c[0x2][0xe0], PT ;  /* 0x008038001c00762a */ /* 0x000e220003f0e200 */
[----:B------:R-:W-:-:S13]  /*6f80*/  IMAD.MOV.U32 R26, RZ, RZ, R18 ;  /* 0x000000ffff1a7224 */ /* 0x000fda00078e0012 */
[----:B0-----:R-:W-:-:S05]  /*6f90*/  @!P0 FMUL R0, R0, 1.175494350822287508e-38 ;  /* 0x0080000000008820 */ /* 0x001fca0000400000 */
[----:B------:R-:W-:-:S04]  /*6fa0*/  F2FP.PACK_AB R3, RZ, R0 ;  /* 0x00000000ff03723e */ /* 0x000fc800000000ff */
[----:B------:R-:W-:-:S05]  /*6fb0*/  PRMT R3, R3, 0x5410, RZ ;  /* 0x0000541003037816 */ /* 0x000fca00000000ff */
[----:B------:R0:W-:Y:S01]  /*6fc0*/  STG.E [R4.64], R3 ;  /* 0x0000000304007986 */ /* 0x0001e2000c101924 */
[----:B------:R-:W-:Y:S05]  /*6fd0*/  BRA `(.L_x_6473) ;  /* 0x00000c5000007947 */ /* 0x000fea0003800000 */
.L_x_6483:
[----:B-----5:R0:W-:Y:S01]  /*6fe0*/  STG.E.64 [R4.64], R28 ;  /* 0x0000001c04007986 */ /* 0x0201e2000c101b24 */
[----:B------:R-:W-:Y:S01]  /*6ff0*/  IMAD.MOV.U32 R26, RZ, RZ, R18 ;  /* 0x000000ffff1a7224 */ /* 0x000fe200078e0012 */
[----:B------:R-:W-:Y:S05]  /*7000*/  BRA `(.L_x_6473) ;  /* 0x00000c2000007947 */ /* 0x000fea0003800000 */
.L_x_6474:
        /* <DEDUP_REMOVED lines=8> */
[----:B-----5:R-:W0:Y:S01]  /*7090*/  DSETP.NEU.AND P0, PT, R28, RZ, PT ;  /* 0x000000ff1c00722a */ /* 0x020e220003f0d000 */
[----:B------:R-:W-:-:S05]  /*70a0*/  IMAD.MOV.U32 R26, RZ, RZ, R18 ;  /* 0x000000ffff1a7224 */ /* 0x000fca00078e0012 */
[----:B0-----:R-:W-:-:S05]  /*70b0*/  SEL R3, RZ, 0x1, !P0 ;  /* 0x00000001ff037807 */ /* 0x001fca0004000000 */
[----:B------:R0:W-:Y:S01]  /*70c0*/  STG.E.U8 [R4.64], R3 ;  /* 0x0000000304007986 */ /* 0x0001e2000c101124 */
[----:B------:R-:W-:Y:S05]  /*70d0*/  BRA `(.L_x_6473) ;  /* 0x00000b5000007947 */ /* 0x000fea0003800000 */
.L_x_6487:
[----:B------:R-:W-:Y:S01]  /*70e0*/  CS2R R30, SRZ ;  /* 0x00000000001e7805 */ /* 0x000fe2000001ff00 */
[----:B------:R-:W-:-:S04]  /*70f0*/  IMAD.MOV.U32 R26, RZ, RZ, R18 ;  /* 0x000000ffff1a7224 */ /* 0x000fc800078e0012 */
[----:B-----5:R0:W-:Y:S01]  /*7100*/  STG.E.128 [R4.64], R28 ;  /* 0x0000001c04007986 */ /* 0x0201e2000c101d24 */
[----:B------:R-:W-:Y:S05]  /*7110*/  BRA `(.L_x_6473) ;  /* 0x00000b1000007947 */ /* 0x000fea0003800000 */
.L_x_6486:
        /* <DEDUP_REMOVED lines=23> */
.L_x_6491:
[----:B------:R-:W-:Y:S05]  /*7290*/  BSYNC B0 ;  /* 0x0000000000007941 */ /* 0x000fea0003800000 */
.L_x_6490:
[----:B------:R-:W-:Y:S01]  /*72a0*/  LOP3.LUT R7, R0, R7, RZ, 0xfc, !PT ;  /* 0x0000000700077212 */ /* 0x000fe200078efcff */
[----:B------:R-:W-:-:S04]  /*72b0*/  IMAD.MOV.U32 R26, RZ, RZ, R18 ;  /* 0x000000ffff1a7224 */ /* 0x000fc800078e0012 */
[----:B------:R0:W-:Y:S01]  /*72c0*/  STG.E.U8 [R4.64], R7 ;  /* 0x0000000704007986 */ /* 0x0001e2000c101124 */
[----:B------:R-:W-:Y:S05]  /*72d0*/  BRA `(.L_x_6473) ;  /* 0x0000095000007947 */ /* 0x000fea0003800000 */
.L_x_6489:
[----:B-----5:R-:W0:Y:S01]  /*72e0*/  F2F.F32.F64 R7, R28 ;  /* 0x0000001c00077310 */ /* 0x020e220000301000 */
        /* <DEDUP_REMOVED lines=14> */
.L_x_6493:
[----:B------:R-:W-:Y:S01]  /*73d0*/  IMAD.MOV.U32 R0, RZ, RZ, 0x7f ;  /* 0x0000007fff007424 */ /* 0x000fe200078e00ff */
[----:B------:R-:W-:-:S04]  /*73e0*/  ISETP.GT.U32.AND P0, PT, R3, 0x7f800000, PT ;  /* 0x7f8000000300780c */ /* 0x000fc80003f04070 */
[----:B------:R-:W-:-:S04]  /*73f0*/  SEL R0, R0, 0x7c, P0 ;  /* 0x0000007c00007807 */ /* 0x000fc80000000000 */
.L_x_6494:
[----:B------:R-:W-:Y:S05]  /*7400*/  BSYNC B0 ;  /* 0x0000000000007941 */ /* 0x000fea0003800000 */
.L_x_6492:
[----:B------:R-:W-:Y:S01]  /*7410*/  LOP3.LUT R3, R7, 0x80000000, RZ, 0xc0, !PT ;  /* 0x8000000007037812 */ /* 0x000fe200078ec0ff */
[----:B------:R-:W-:-:S03]  /*7420*/  IMAD.MOV.U32 R26, RZ, RZ, R18 ;  /* 0x000000ffff1a7224 */ /* 0x000fc600078e0012 */
[----:B------:R-:W-:-:S04]  /*7430*/  SHF.R.U32.HI R3, RZ, 0x18, R3 ;  /* 0x00000018ff037819 */ /* 0x000fc80000011603 */
[----:B------:R-:W-:-:S05]  /*7440*/  LOP3.LUT R3, R0, R3, RZ, 0xfc, !PT ;  /* 0x0000000300037212 */ /* 0x000fca00078efcff */
[----:B------:R0:W-:Y:S01]  /*7450*/  STG.E.U8 [R4.64], R3 ;  /* 0x0000000304007986 */ /* 0x0001e2000c101124 */
[----:B------:R-:W-:Y:S05]  /*7460*/  BRA `(.L_x_6473) ;  /* 0x000007c000007947 */ /* 0x000fea0003800000 */
.L_x_6488:
[----:B-----5:R-:W0:Y:S01]  /*7470*/  F2F.F32.F64 R0, R28 ;  /* 0x0000001c00007310 */ /* 0x020e220000301000 */
[----:B------:R-:W0:Y:S01]  /*7480*/  DSETP.GEU.AND P0, PT, |R28|, c[0x2][0xe0], PT ;  /* 0x008038001c00762a */ /* 0x000e220003f0e200 */
[----:B------:R-:W-:-:S13]  /*7490*/  IMAD.MOV.U32 R26, RZ, RZ, R18 ;  /* 0x000000ffff1a7224 */ /* 0x000fda00078e0012 */
[----:B0-----:R-:W-:-:S05]  /*74a0*/  @!P0 FMUL R0, R0, 1.175494350822287508e-38 ;  /* 0x0080000000008820 */ /* 0x001fca0000400000 */
[----:B------:R-:W-:-:S05]  /*74b0*/  F2FP.BF16.PACK_AB R0, RZ, R0 ;  /* 0x00000000ff00723e */ /* 0x000fca00000010ff */
[----:B------:R0:W-:Y:S01]  /*74c0*/  STG.E.U16 [R4.64], R0 ;  /* 0x0000000004007986 */ /* 0x0001e2000c101524 */
[----:B------:R-:W-:Y:S05]  /*74d0*/  BRA `(.L_x_6473) ;  /* 0x0000075000007947 */ /* 0x000fea0003800000 */
.L_x_6485:
        /* <DEDUP_REMOVED lines=8> */
[----:B-----5:R-:W0:Y:S01]  /*7560*/  F2I.U32.F64.TRUNC R29, R28 ;  /* 0x0000001c001d7311 */ /* 0x020e22000030d000 */
[----:B------:R-:W-:Y:S01]  /*7570*/  IMAD.MOV.U32 R26, RZ, RZ, R18 ;  /* 0x000000ffff1a7224 */ /* 0x000fe200078e0012 */
[----:B0-----:R0:W-:Y:S01]  /*7580*/  STG.E.U16 [R4.64], R29 ;  /* 0x0000001d04007986 */ /* 0x0011e2000c101524 */
[----:B------:R-:W-:Y:S05]  /*7590*/  BRA `(.L_x_6473) ;  /* 0x0000069000007947 */ /* 0x000fea0003800000 */
.L_x_6497:
[----:B-----5:R-:W0:Y:S01]  /*75a0*/  F2F.F32.F64 R7, R28 ;  /* 0x0000001c00077310 */ /* 0x020e220000301000 */
        /* <DEDUP_REMOVED lines=18> */
.L_x_6500:
[----:B------:R-:W-:-:S04]  /*76d0*/  LOP3.LUT R0, R7, 0x80000000, RZ, 0xc0, !PT ;  /* 0x8000000007007812 */ /* 0x000fc800078ec0ff */
[----:B------:R-:W-:-:S04]  /*76e0*/  SHF.R.U32.HI R0, RZ, 0x18, R0 ;  /* 0x00000018ff007819 */ /* 0x000fc80000011600 */
[----:B------:R-:W-:Y:S02]  /*76f0*/  LOP3.LUT R0, R3, R0, RZ, 0xfc, !PT ;  /* 0x0000000003007212 */ /* 0x000fe400078efcff */
.L_x_6499:
[----:B------:R-:W-:Y:S05]  /*7700*/  BSYNC B0 ;  /* 0x0000000000007941 */ /* 0x000fea0003800000 */
.L_x_6498:
[----:B------:R0:W-:Y:S01]  /*7710*/  STG.E.U8 [R4.64], R0 ;  /* 0x0000000004007986 */ /* 0x0001e2000c101124 */
[----:B------:R-:W-:Y:S01]  /*7720*/  IMAD.MOV.U32 R26, RZ, RZ, R18 ;  /* 0x000000ffff1a7224 */ /* 0x000fe200078e0012 */
[----:B------:R-:W-:Y:S05]  /*7730*/  BRA `(.L_x_6473) ;  /* 0x000004f000007947 */ /* 0x000fea0003800000 */
.L_x_6496:
        /* <DEDUP_REMOVED lines=19> */
.L_x_6503:
[----:B------:R-:W-:-:S04]  /*7870*/  LOP3.LUT R0, R7, 0x80000000, RZ, 0xc0, !PT ;  /* 0x8000000007007812 */ /* 0x000fc800078ec0ff */
[----:B------:R-:W-:-:S04]  /*7880*/  SHF.R.U32.HI R0, RZ, 0x18, R0 ;  /* 0x00000018ff007819 */ /* 0x000fc80000011600 */
[----:B------:R-:W-:Y:S02]  /*7890*/  LOP3.LUT R0, R3, R0, RZ, 0xfc, !PT ;  /* 0x0000000003007212 */ /* 0x000fe400078efcff */
.L_x_6502:
[----:B------:R-:W-:Y:S05]  /*78a0*/  BSYNC B0 ;  /* 0x0000000000007941 */ /* 0x000fea0003800000 */
.L_x_6501:
[----:B------:R0:W-:Y:S01]  /*78b0*/  STG.E.U8 [R4.64], R0 ;  /* 0x0000000004007986 */ /* 0x0001e2000c101124 */
[----:B------:R-:W-:Y:S01]  /*78c0*/  IMAD.MOV.U32 R26, RZ, RZ, R18 ;  /* 0x000000ffff1a7224 */ /* 0x000fe200078e0012 */
[----:B------:R-:W-:Y:S05]  /*78d0*/  BRA `(.L_x_6473) ;  /* 0x0000035000007947 */ /* 0x000fea0003800000 */
.L_x_6495:
        /* <DEDUP_REMOVED lines=25> */
.L_x_6478:
        /* <DEDUP_REMOVED lines=18> */
[----:B0-23-5:R-:W-:Y:S05]  /*7b90*/  CALL.ABS.NOINC R14 ;  /* 0x000000000e007343 */ /* 0x02dfea0003c00000 */
[----:B------:R-:W-:Y:S01]  /*7ba0*/  IMAD.MOV.U32 R26, RZ, RZ, R18 ;  /* 0x000000ffff1a7224 */ /* 0x000fe200078e0012 */
[----:B------:R-:W-:Y:S05]  /*7bb0*/  BRA `(.L_x_6473) ;  /* 0x0000007000007947 */ /* 0x000fea0003800000 */
.L_x_6505:
[----:B-----5:R-:W0:Y:S01]  /*7bc0*/  F2I.U64.F64.TRUNC R28, R28 ;  /* 0x0000001c001c7311 */ /* 0x020e22000030d800 */
[----:B------:R-:W-:Y:S01]  /*7bd0*/  IMAD.MOV.U32 R26, RZ, RZ, R18 ;  /* 0x000000ffff1a7224 */ /* 0x000fe200078e0012 */
[----:B0-----:R0:W-:Y:S01]  /*7be0*/  STG.E.64 [R4.64], R28 ;  /* 0x0000001c04007986 */ /* 0x0011e2000c101b24 */
[----:B------:R-:W-:Y:S05]  /*7bf0*/  BRA `(.L_x_6473) ;  /* 0x0000003000007947 */ /* 0x000fea0003800000 */
.L_x_6504:
[----:B-----5:R-:W0:Y:S01]  /*7c00*/  F2I.U32.F64.TRUNC R29, R28 ;  /* 0x0000001c001d7311 */ /* 0x020e22000030d000 */
[----:B------:R-:W-:Y:S01]  /*7c10*/  IMAD.MOV.U32 R26, RZ, RZ, R18 ;  /* 0x000000ffff1a7224 */ /* 0x000fe200078e0012 */
[----:B0-----:R0:W-:Y:S06]  /*7c20*/  STG.E [R4.64], R29 ;  /* 0x0000001d04007986 */ /* 0x0011ec000c101924 */
.L_x_6473:
[----:B------:R-:W-:Y:S05]  /*7c30*/  BSYNC B6 ;  /* 0x0000000000067941 */ /* 0x000fea0003800000 */
.L_x_6472:
[----:B0-----:R-:W-:Y:S01]  /*7c40*/  ISETP.GE.AND P0, PT, R26, R23, PT ;  /* 0x000000171a00720c */ /* 0x001fe20003f06270 */
[----:B------:R-:W-:-:S12]  /*7c50*/  BSSY B6, `(.L_x_6506) ;  /* 0x000020a000067945 */ /* 0x000fd80003800000 */
[----:B------:R-:W-:Y:S05]  /*7c60*/  @P0 BRA `(.L_x_6507) ;  /* 0x0000208000000947 */ /* 0x000fea0003800000 */
[----:B------:R-:W-:Y:S01]  /*7c70*/  IMAD R0, R22, 0x200, R26 ;  /* 0x0000020016007824 */ /* 0x000fe200078e021a */
        /* <DEDUP_REMOVED lines=15> */
[----:B-1---5:R-:W0:Y:S02]  /*7d70*/  F2I.F64.TRUNC R33, R32 ;  /* 0x0000002000217311 */ /* 0x022e24000030d100 */
[----:B0-----:R0:W-:Y:S01]  /*7d80*/  STG.E.U8 [R4.64], R33 ;  /* 0x0000002104007986 */ /* 0x0011e2000c101124 */
[----:B------:R-:W-:Y:S05]  /*7d90*/  BRA `(.L_x_6513) ;  /* 0x00000ef000007947 */ /* 0x000fea0003800000 */
.L_x_6511:
[----:B-1---5:R-:W0:Y:S02]  /*7da0*/  F2I.S64.F64.TRUNC R32, R32 ;  /* 0x0000002000207311 */ /* 0x022e24000030d900 */
[----:B0-----:R-:W-:-:S05]  /*7db0*/  IMAD.MOV.U32 R3, RZ, RZ, R32 ;  /* 0x000000ffff037224 */ /* 0x001fca00078e0020 */
[----:B------:R0:W-:Y:S01]  /*7dc0*/  STG.E.U8 [R4.64], R3 ;  /* 0x0000000304007986 */ /* 0x0001e2000c101124 */
[----:B------:R-:W-:Y:S05]  /*7dd0*/  BRA `(.L_x_6513) ;  /* 0x00000eb000007947 */ /* 0x000fea0003800000 */
.L_x_6510:
[----:B------:R-:W-:-:S13]  /*7de0*/  ISETP.NE.AND P0, PT, R0, 0x2, PT ;  /* 0x000000020000780c */ /* 0x000fda0003f05270 */
[----:B------:R-:W-:Y:S05]  /*7df0*/  @!P0 BRA `(.L_x_6514) ;  /* 0x000000a000008947 */ /* 0x000fea0003800000 */
[----:B------:R-:W-:-:S13]  /*7e00*/  ISETP.NE.AND P0, PT, R0, 0x3, PT ;  /* 0x000000030000780c */ /* 0x000fda0003f05270 */
[----:B------:R-:W-:Y:S05]  /*7e10*/  @!P0 BRA `(.L_x_6515) ;  /* 0x0000005000008947 */ /* 0x000fea0003800000 */
[----:B------:R-:W-:-:S13]  /*7e20*/  ISETP.NE.AND P0, PT, R0, 0x4, PT ;  /* 0x000000040000780c */ /* 0x000fda0003f05270 */
[----:B------:R-:W-:Y:S05]  /*7e30*/  @P0 BRA `(.L_x_6512) ;  /* 0x00000cc000000947 */ /* 0x000fea0003800000 */
[----:B-1---5:R-:W0:Y:S02]  /*7e40*/  F2I.S64.F64.TRUNC R32, R32 ;  /* 0x0000002000207311 */ /* 0x022e24000030d900 */
[----:B0-----:R0:W-:Y:S01]  /*7e50*/  STG.E.64 [R4.64], R32 ;  /* 0x0000002004007986 */ /* 0x0011e2000c101b24 */
[----:B------:R-:W-:Y:S05]  /*7e60*/  BRA `(.L_x_6513) ;  /* 0x00000e2000007947 */ /* 0x000fea0003800000 */
.L_x_6515:
[----:B-1---5:R-:W0:Y:S02]  /*7e70*/  F2I.F64.TRUNC R33, R32 ;  /* 0x0000002000217311 */ /* 0x022e24000030d100 */
[----:B0-----:R0:W-:Y:S01]  /*7e80*/  STG.E [R4.64], R33 ;  /* 0x0000002104007986 */ /* 0x0011e2000c101924 */
[----:B------:R-:W-:Y:S05]  /*7e90*/  BRA `(.L_x_6513) ;  /* 0x00000df000007947 */ /* 0x000fea0003800000 */
.L_x_6514:
[----:B-1---5:R-:W0:Y:S02]  /*7ea0*/  F2I.F64.TRUNC R33, R32 ;  /* 0x0000002000217311 */ /* 0x022e24000030d100 */
[----:B0-----:R0:W-:Y:S01]  /*7eb0*/  STG.E.U16 [R4.64], R33 ;  /* 0x0000002104007986 */ /* 0x0011e2000c101524 */
[----:B------:R-:W-:Y:S05]  /*7ec0*/  BRA `(.L_x_6513) ;  /* 0x00000dc000007947 */ /* 0x000fea0003800000 */
.L_x_6509:
[----:B------:R-:W-:-:S13]  /*7ed0*/  ISETP.GT.AND P0, PT, R0, 0x6, PT ;  /* 0x000000060000780c */ /* 0x000fda0003f04270 */
[----:B------:R-:W-:Y:S05]  /*7ee0*/  @P0 BRA `(.L_x_6516) ;  /* 0x000000f000000947 */ /* 0x000fea0003800000 */
[----:B------:R-:W-:-:S13]  /*7ef0*/  ISETP.NE.AND P0, PT, R0, 0x5, PT ;  /* 0x000000050000780c */ /* 0x000fda0003f05270 */
[----:B------:R-:W-:Y:S05]  /*7f00*/  @!P0 BRA `(.L_x_6517) ;  /* 0x0000007000008947 */ /* 0x000fea0003800000 */
[----:B------:R-:W-:-:S13]  /*7f10*/  ISETP.NE.AND P0, PT, R0, 0x6, PT ;  /* 0x000000060000780c */ /* 0x000fda0003f05270 */
[----:B------:R-:W-:Y:S05]  /*7f20*/  @P0 BRA `(.L_x_6512) ;  /* 0x00000bd000000947 */ /* 0x000fea0003800000 */
[----:B-1---5:R-:W0:Y:S01]  /*7f30*/  F2F.F32.F64 R3, R32 ;  /* 0x0000002000037310 */ /* 0x022e220000301000 */
[----:B------:R-:W0:-:S14]  /*7f40*/  DSETP.GEU.AND P0, PT, |R32|, c[0x2][0xe0], PT ;  /* 0x008038002000762a */ /* 0x000e1c0003f0e200 */
[----:B0-----:R-:W-:-:S05]  /*7f50*/  @!P0 FMUL R3, R3, 1.175494350822287508e-38 ;  /* 0x0080000003038820 */ /* 0x001fca0000400000 */
[----:B------:R0:W-:Y:S01]  /*7f60*/  STG.E [R4.64], R3 ;  /* 0x0000000304007986 */ /* 0x0001e2000c101924 */
[----:B------:R-:W-:Y:S05]  /*7f70*/  BRA `(.L_x_6513) ;  /* 0x00000d1000007947 */ /* 0x000fea0003800000 */
.L_x_6517:
[----:B-1---5:R-:W0:Y:S01]  /*7f80*/  F2F.F32.F64 R0, R32 ;  /* 0x0000002000007310 */ /* 0x022e220000301000 */
[----:B------:R-:W0:-:S14]  /*7f90*/  DSETP.GEU.AND P0, PT, |R32|, c[0x2][0xe0], PT ;  /* 0x008038002000762a */ /* 0x000e1c0003f0e200 */
[----:B0-----:R-:W-:-:S05]  /*7fa0*/  @!P0 FMUL R0, R0, 1.175494350822287508e-38 ;  /* 0x0080000000008820 */ /* 0x001fca0000400000 */
[----:B------:R-:W-:-:S05]  /*7fb0*/  F2FP.PACK_AB R0, RZ, R0 ;  /* 0x00000000ff00723e */ /* 0x000fca00000000ff */
[----:B------:R0:W-:Y:S01]  /*7fc0*/  STG.E.U16 [R4.64], R0 ;  /* 0x0000000004007986 */ /* 0x0001e2000c101524 */
[----:B------:R-:W-:Y:S05]  /*7fd0*/  BRA `(.L_x_6513) ;  /* 0x00000cb000007947 */ /* 0x000fea0003800000 */
.L_x_6516:
[----:B------:R-:W-:-:S13]  /*7fe0*/  ISETP.NE.AND P0, PT, R0, 0x7, PT ;  /* 0x000000070000780c */ /* 0x000fda0003f05270 */
[----:B------:R-:W-:Y:S05]  /*7ff0*/  @!P0 BRA `(.L_x_6518) ;  /* 0x0000011000008947 */ /* 0x000fea0003800000 */
[----:B------:R-:W-:-:S13]  /*8000*/  ISETP.NE.AND P0, PT, R0, 0x8, PT ;  /* 0x000000080000780c */ /* 0x000fda0003f05270 */
[----:B------:R-:W-:Y:S05]  /*8010*/  @!P0 BRA `(.L_x_6519) ;  /* 0x0000008000008947 */ /* 0x000fea0003800000 */
[----:B------:R-:W-:-:S13]  /*8020*/  ISETP.NE.AND P0, PT, R0, 0x9, PT ;  /* 0x000000090000780c */ /* 0x000fda0003f05270 */
[----:B------:R-:W-:Y:S05]  /*8030*/  @P0 BRA `(.L_x_6512) ;  /* 0x00000ac000000947 */ /* 0x000fea0003800000 */
[----:B-1---5:R-:W0:Y:S01]  /*8040*/  F2F.F32.F64 R6, R32 ;  /* 0x0000002000067310 */ /* 0x022e220000301000 */
[----:B------:R-:W0:Y:S01]  /*8050*/  DSETP.GEU.AND P0, PT, |R32|, c[0x2][0xe0], PT ;  /* 0x008038002000762a */ /* 0x000e220003f0e200 */
[----:B------:R-:W-:-:S13]  /*8060*/  IMAD.MOV.U32 R7, RZ, RZ, RZ ;  /* 0x000000ffff077224 */ /* 0x000fda00078e00ff */
[----:B0-----:R-:W-:-:S05]  /*8070*/  @!P0 FMUL R6, R6, 1.175494350822287508e-38 ;  /* 0x0080000006068820 */ /* 0x001fca0000400000 */
[----:B------:R0:W-:Y:S01]  /*8080*/  STG.E.64 [R4.64], R6 ;  /* 0x0000000604007986 */ /* 0x0001e2000c101b24 */
[----:B------:R-:W-:Y:S05]  /*8090*/  BRA `(.L_x_6513) ;  /* 0x00000bf000007947 */ /* 0x000fea0003800000 */
.L_x_6519:
[----:B-1---5:R-:W0:Y:S01]  /*80a0*/  F2F.F32.F64 R0, R32 ;  /* 0x0000002000007310 */ /* 0x022e220000301000 */
[----:B------:R-:W0:-:S14]  /*80b0*/  DSETP.GEU.AND P0, PT, |R32|, c[0x2][0xe0], PT ;  /* 0x008038002000762a */ /* 0x000e1c0003f0e200 */
[----:B0-----:R-:W-:-:S05]  /*80c0*/  @!P0 FMUL R0, R0, 1.175494350822287508e-38 ;  /* 0x0080000000008820 */ /* 0x001fca0000400000 */
[----:B------:R-:W-:-:S04]  /*80d0*/  F2FP.PACK_AB R3, RZ, R0 ;  /* 0x00000000ff03723e */ /* 0x000fc800000000ff */
[----:B------:R-:W-:-:S05]  /*80e0*/  PRMT R3, R3, 0x5410, RZ ;  /* 0x0000541003037816 */ /* 0x000fca00000000ff */
[----:B------:R0:W-:Y:S01]  /*80f0*/  STG.E [R4.64], R3 ;  /* 0x0000000304007986 */ /* 0x0001e2000c101924 */
[----:B------:R-:W-:Y:S05]  /*8100*/  BRA `(.L_x_6513) ;  /* 0x00000b8000007947 */ /* 0x000fea0003800000 */
.L_x_6518:
[----:B-1---5:R0:W-:Y:S01]  /*8110*/  STG.E.64 [R4.64], R32 ;  /* 0x0000002004007986 */ /* 0x0221e2000c101b24 */
[----:B------:R-:W-:Y:S05]  /*8120*/  BRA `(.L_x_6513) ;  /* 0x00000b6000007947 */ /* 0x000fea0003800000 */
.L_x_6508:
        /* <DEDUP_REMOVED lines=8> */
[----:B-1---5:R-:W0:-:S06]  /*81b0*/  DSETP.NEU.AND P0, PT, R32, RZ, PT ;  /* 0x000000ff2000722a */ /* 0x022e0c0003f0d000 */
[----:B0-----:R-:W-:-:S05]  /*81c0*/  SEL R3, RZ, 0x1, !P0 ;  /* 0x00000001ff037807 */ /* 0x001fca0004000000 */
[----:B------:R0:W-:Y:S01]  /*81d0*/  STG.E.U8 [R4.64], R3 ;  /* 0x0000000304007986 */ /* 0x0001e2000c101124 */
[----:B------:R-:W-:Y:S05]  /*81e0*/  BRA `(.L_x_6513) ;  /* 0x00000aa000007947 */ /* 0x000fea0003800000 */
.L_x_6522:
[----:B------:R-:W-:-:S05]  /*81f0*/  CS2R R34, SRZ ;  /* 0x0000000000227805 */ /* 0x000fca000001ff00 */
[----:B-1---5:R0:W-:Y:S01]  /*8200*/  STG.E.128 [R4.64], R32 ;  /* 0x0000002004007986 */ /* 0x0221e2000c101d24 */
[----:B------:R-:W-:Y:S05]  /*8210*/  BRA `(.L_x_6513) ;  /* 0x00000a7000007947 */ /* 0x000fea0003800000 */
.L_x_6521:
        /* <DEDUP_REMOVED lines=23> */
.L_x_6526:
[----:B------:R-:W-:Y:S05]  /*8390*/  BSYNC B0 ;  /* 0x0000000000007941 */ /* 0x000fea0003800000 */
.L_x_6525:
[----:B------:R-:W-:-:S05]  /*83a0*/  LOP3.LUT R7, R0, R7, RZ, 0xfc, !PT ;  /* 0x0000000700077212 */ /* 0x000fca00078efcff */
[----:B------:R0:W-:Y:S01]  /*83b0*/  STG.E.U8 [R4.64], R7 ;  /* 0x0000000704007986 */ /* 0x0001e2000c101124 */
[----:B------:R-:W-:Y:S05]  /*83c0*/  BRA `(.L_x_6513) ;  /* 0x000008c000007947 */ /* 0x000fea0003800000 */
.L_x_6524:
[----:B-1---5:R-:W0:Y:S01]  /*83d0*/  F2F.F32.F64 R7, R32 ;  /* 0x0000002000077310 */ /* 0x022e220000301000 */
        /* <DEDUP_REMOVED lines=14> */
.L_x_6528:
[----:B------:R-:W-:Y:S01]  /*84c0*/  IMAD.MOV.U32 R0, RZ, RZ, 0x7f ;  /* 0x0000007fff007424 */ /* 0x000fe200078e00ff */
[----:B------:R-:W-:-:S04]  /*84d0*/  ISETP.GT.U32.AND P0, PT, R3, 0x7f800000, PT ;  /* 0x7f8000000300780c */ /* 0x000fc80003f04070 */
[----:B------:R-:W-:-:S04]  /*84e0*/  SEL R0, R0, 0x7c, P0 ;  /* 0x0000007c00007807 */ /* 0x000fc80000000000 */
.L_x_6529:
[----:B------:R-:W-:Y:S05]  /*84f0*/  BSYNC B0 ;  /* 0x0000000000007941 */ /* 0x000fea0003800000 */
.L_x_6527:
[----:B------:R-:W-:-:S04]  /*8500*/  LOP3.LUT R3, R7, 0x80000000, RZ, 0xc0, !PT ;  /* 0x8000000007037812 */ /* 0x000fc800078ec0ff */
[----:B------:R-:W-:-:S04]  /*8510*/  SHF.R.U32.HI R3, RZ, 0x18, R3 ;  /* 0x00000018ff037819 */ /* 0x000fc80000011603 */
[----:B------:R-:W-:-:S05]  /*8520*/  LOP3.LUT R3, R0, R3, RZ, 0xfc, !PT ;  /* 0x0000000300037212 */ /* 0x000fca00078efcff */
[----:B------:R0:W-:Y:S01]  /*8530*/  STG.E.U8 [R4.64], R3 ;  /* 0x0000000304007986 */ /* 0x0001e2000c101124 */
[----:B------:R-:W-:Y:S05]  /*8540*/  BRA `(.L_x_6513) ;  /* 0x0000074000007947 */ /* 0x000fea0003800000 */
.L_x_6523:
[----:B-1---5:R-:W0:Y:S01]  /*8550*/  F2F.F32.F64 R0, R32 ;  /* 0x0000002000007310 */ /* 0x022e220000301000 */
[----:B------:R-:W0:-:S14]  /*8560*/  DSETP.GEU.AND P0, PT, |R32|, c[0x2][0xe0], PT ;  /* 0x008038002000762a */ /* 0x000e1c0003f0e200 */
[----:B0-----:R-:W-:-:S05]  /*8570*/  @!P0 FMUL R0, R0, 1.175494350822287508e-38 ;  /* 0x0080000000008820 */ /* 0x001fca0000400000 */
[----:B------:R-:W-:-:S05]  /*8580*/  F2FP.BF16.PACK_AB R0, RZ, R0 ;  /* 0x00000000ff00723e */ /* 0x000fca00000010ff */
[----:B------:R0:W-:Y:S01]  /*8590*/  STG.E.U16 [R4.64], R0 ;  /* 0x0000000004007986 */ /* 0x0001e2000c101524 */
[----:B------:R-:W-:Y:S05]  /*85a0*/  BRA `(.L_x_6513) ;  /* 0x000006e000007947 */ /* 0x000fea0003800000 */
.L_x_6520:
        /* <DEDUP_REMOVED lines=8> */
[----:B-1---5:R-:W0:Y:S02]  /*8630*/  F2I.U32.F64.TRUNC R33, R32 ;  /* 0x0000002000217311 */ /* 0x022e24000030d000 */
[----:B0-----:R0:W-:Y:S01]  /*8640*/  STG.E.U16 [R4.64], R33 ;  /* 0x0000002104007986 */ /* 0x0011e2000c101524 */
[----:B------:R-:W-:Y:S05]  /*8650*/  BRA `(.L_x_6513) ;  /* 0x0000063000007947 */ /* 0x000fea0003800000 */
.L_x_6532:
[----:B-1---5:R-:W0:Y:S01]  /*8660*/  F2F.F32.F64 R7, R32 ;  /* 0x0000002000077310 */ /* 0x022e220000301000 */
        /* <DEDUP_REMOVED lines=18> */
.L_x_6535:
[----:B------:R-:W-:-:S04]  /*8790*/  LOP3.LUT R0, R7, 0x80000000, RZ, 0xc0, !PT ;  /* 0x8000000007007812 */ /* 0x000fc800078ec0ff */
[----:B------:R-:W-:-:S04]  /*87a0*/  SHF.R.U32.HI R0, RZ, 0x18, R0 ;  /* 0x00000018ff007819 */ /* 0x000fc80000011600 */
[----:B------:R-:W-:Y:S02]  /*87b0*/  LOP3.LUT R0, R3, R0, RZ, 0xfc, !PT ;  /* 0x0000000003007212 */ /* 0x000fe400078efcff */
.L_x_6534:
[----:B------:R-:W-:Y:S05]  /*87c0*/  BSYNC B0 ;  /* 0x0000000000007941 */ /* 0x000fea0003800000 */
.L_x_6533:
[----:B------:R0:W-:Y:S01]  /*87d0*/  STG.E.U8 [R4.64], R0 ;  /* 0x0000000004007986 */ /* 0x0001e2000c101124 */
[----:B------:R-:W-:Y:S05]  /*87e0*/  BRA `(.L_x_6513) ;  /* 0x000004a000007947 */ /* 0x000fea0003800000 */
.L_x_6531:
        /* <DEDUP_REMOVED lines=19> */
.L_x_6538:
[----:B------:R-:W-:-:S04]  /*8920*/  LOP3.LUT R0, R7, 0x80000000, RZ, 0xc0, !PT ;  /* 0x8000000007007812 */ /* 0x000fc800078ec0ff */
[----:B------:R-:W-:-:S04]  /*8930*/  SHF.R.U32.HI R0, RZ, 0x18, R0 ;  /* 0x00000018ff007819 */ /* 0x000fc80000011600 */
[----:B------:R-:W-:Y:S02]  /*8940*/  LOP3.LUT R0, R3, R0, RZ, 0xfc, !PT ;  /* 0x0000000003007212 */ /* 0x000fe400078efcff */
.L_x_6537:
[----:B------:R-:W-:Y:S05]  /*8950*/  BSYNC B0 ;  /* 0x0000000000007941 */ /* 0x000fea0003800000 */
.L_x_6536:
[----:B------:R0:W-:Y:S01]  /*8960*/  STG.E.U8 [R4.64], R0 ;  /* 0x0000000004007986 */ /* 0x0001e2000c101124 */
[----:B------:R-:W-:Y:S05]  /*8970*/  BRA `(.L_x_6513) ;  /* 0x0000031000007947 */ /* 0x000fea0003800000 */
.L_x_6530:
[----:B------:R-:W-:-:S13]  /*8980*/  ISETP.NE.AND P0, PT, R0, 0x1c, PT ;  /* 0x0000001c0000780c */ /* 0x000fda0003f05270 */
[----:B------:R-:W-:Y:S05]  /*8990*/  @!P0 BRA `(.L_x_6539) ;  /* 0x000002d000008947 */ /* 0x000fea0003800000 */
[----:B------:R-:W-:-:S13]  /*89a0*/  ISETP.NE.AND P0, PT, R0, 0x1d, PT ;  /* 0x0000001d0000780c */ /* 0x000fda0003f05270 */
[----:B------:R-:W-:Y:S05]  /*89b0*/  @!P0 BRA `(.L_x_6540) ;  /* 0x0000028000008947 */ /* 0x000fea0003800000 */
[----:B------:R-:W-:-:S13]  /*89c0*/  ISETP.NE.AND P0, PT, R0, 0x2c, PT ;  /* 0x0000002c0000780c */ /* 0x000fda0003f05270 */
[----:B------:R-:W-:Y:S05]  /*89d0*/  @P0 BRA `(.L_x_6512) ;  /* 0x0000012000000947 */ /* 0x000fea0003800000 */
[----:B-1---5:R-:W0:Y:S01]  /*89e0*/  F2F.F32.F64 R8, R32 ;  /* 0x0000002000087310 */ /* 0x022e220000301000 */
        /* <DEDUP_REMOVED lines=17> */
.L_x_6512:
        /* <DEDUP_REMOVED lines=13> */
[----:B-1----:R-:W-:Y:S02]  /*8bd0*/  MOV R20, 0x8bb0 ;  /* 0x00008bb000147802 */ /* 0x002fe40000000f00 */
[----:B------:R-:W-:-:S02]  /*8be0*/  MOV R21, 0x0 ;  /* 0x0000000000157802 */ /* 0x000fc40000000f00 */
[----:B------:R-:W-:Y:S02]  /*8bf0*/  MOV R0, 0x0 ;  /* 0x0000000000007802 */ /* 0x000fe40000000f00 */
[----:B------:R-:W-:-:S04]  /*8c00*/  IADD3 R20, P0, P1, -R20, R3, R18 ;  /* 0x0000000314147210 */ /* 0x000fc8000791e112 */
[----:B------:R-:W-:-:S04]  /*8c10*/  IADD3.X R21, ~R0, R21, R19, P0, P1 ;  /* 0x0000001500157210 */ /* 0x000fc800007e2513 */
[----:B0-23-5:R-:W-:Y:S05]  /*8c20*/  CALL.ABS.NOINC R14 ;  /* 0x000000000e007343 */ /* 0x02dfea0003c00000 */
[----:B------:R-:W-:Y:S05]  /*8c30*/  BRA `(.L_x_6513) ;  /* 0x0000005000007947 */ /* 0x000fea0003800000 */
.L_x_6540:
[----:B-1---5:R-:W0:Y:S02]  /*8c40*/  F2I.U64.F64.TRUNC R32, R32 ;  /* 0x0000002000207311 */ /* 0x022e24000030d800 */
[----:B0-----:R0:W-:Y:S01]  /*8c50*/  STG.E.64 [R4.64], R32 ;  /* 0x0000002004007986 */ /* 0x0011e2000c101b24 */
[----:B------:R-:W-:Y:S05]  /*8c60*/  BRA `(.L_x_6513) ;  /* 0x0000002000007947 */ /* 0x000fea0003800000 */
.L_x_6539:
[----:B-1---5:R-:W0:Y:S02]  /*8c70*/  F2I.U32.F64.TRUNC R33, R32 ;  /* 0x0000002000217311 */ /* 0x022e24000030d000 */
[----:B0-----:R0:W-:Y:S02]  /*8c80*/  STG.E [R4.64], R33 ;  /* 0x0000002104007986 */ /* 0x0011e4000c101924 */
.L_x_6513:
        /* <DEDUP_REMOVED lines=19> */
[----:B--2---:R-:W0:Y:S02]  /*8dc0*/  F2I.F64.TRUNC R17, R16 ;  /* 0x0000001000117311 */ /* 0x004e24000030d100 */
[----:B0-----:R0:W-:Y:S01]  /*8dd0*/  STG.E.U8 [R4.64], R17 ;  /* 0x0000001104007986 */ /* 0x0011e2000c101124 */
[----:B------:R-:W-:Y:S05]  /*8de0*/  BRA `(.L_x_6546) ;  /* 0x00000ef000007947 */ /* 0x000fea0003800000 */
.L_x_6544:
[----:B--2---:R-:W0:Y:S02]  /*8df0*/  F2I.S64.F64.TRUNC R16, R16 ;  /* 0x0000001000107311 */ /* 0x004e24000030d900 */
[----:B0-----:R-:W-:-:S05]  /*8e00*/  IMAD.MOV.U32 R3, RZ, RZ, R16 ;  /* 0x000000ffff037224 */ /* 0x001fca00078e0010 */
[----:B------:R0:W-:Y:S01]  /*8e10*/  STG.E.U8 [R4.64], R3 ;  /* 0x0000000304007986 */ /* 0x0001e2000c101124 */
[----:B------:R-:W-:Y:S05]  /*8e20*/  BRA `(.L_x_6546) ;  /* 0x00000eb000007947 */ /* 0x000fea0003800000 */
.L_x_6543:
[----:B------:R-:W-:-:S13]  /*8e30*/  ISETP.NE.AND P0, PT, R0, 0x2, PT ;  /* 0x000000020000780c */ /* 0x000fda0003f05270 */
[----:B------:R-:W-:Y:S05]  /*8e40*/  @!P0 BRA `(.L_x_6547) ;  /* 0x000000a000008947 */ /* 0x000fea0003800000 */
[----:B------:R-:W-:-:S13]  /*8e50*/  ISETP.NE.AND P0, PT, R0, 0x3, PT ;  /* 0x000000030000780c */ /* 0x000fda0003f05270 */
[----:B------:R-:W-:Y:S05]  /*8e60*/  @!P0 BRA `(.L_x_6548) ;  /* 0x0000005000008947 */ /* 0x000fea0003800000 */
[----:B------:R-:W-:-:S13]  /*8e70*/  ISETP.NE.AND P0, PT, R0, 0x4, PT ;  /* 0x000000040000780c */ /* 0x000fda0003f05270 */
[----:B------:R-:W-:Y:S05]  /*8e80*/  @P0 BRA `(.L_x_6545) ;  /* 0x00000cc000000947 */ /* 0x000fea0003800000 */
[----:B--2---:R-:W0:Y:S02]  /*8e90*/  F2I.S64.F64.TRUNC R16, R16 ;  /* 0x0000001000107311 */ /* 0x004e24000030d900 */
[----:B0-----:R0:W-:Y:S01]  /*8ea0*/  STG.E.64 [R4.64], R16 ;  /* 0x0000001004007986 */ /* 0x0011e2000c101b24 */
[----:B------:R-:W-:Y:S05]  /*8eb0*/  BRA `(.L_x_6546) ;  /* 0x00000e2000007947 */ /* 0x000fea0003800000 */
.L_x_6548:
[----:B--2---:R-:W0:Y:S02]  /*8ec0*/  F2I.F64.TRUNC R17, R16 ;  /* 0x0000001000117311 */ /* 0x004e24000030d100 */
[----:B0-----:R0:W-:Y:S01]  /*8ed0*/  STG.E [R4.64], R17 ;  /* 0x0000001104007986 */ /* 0x0011e2000c101924 */
[----:B------:R-:W-:Y:S05]  /*8ee0*/  BRA `(.L_x_6546) ;  /* 0x00000df000007947 */ /* 0x000fea0003800000 */
.L_x_6547:
[----:B--2---:R-:W0:Y:S02]  /*8ef0*/  F2I.F64.TRUNC R17, R16 ;  /* 0x0000001000117311 */ /* 0x004e24000030d100 */
[----:B0-----:R0:W-:Y:S01]  /*8f00*/  STG.E.U16 [R4.64], R17 ;  /* 0x0000001104007986 */ /* 0x0011e2000c101524 */
[----:B------:R-:W-:Y:S05]  /*8f10*/  BRA `(.L_x_6546) ;  /* 0x00000dc000007947 */ /* 0x000fea0003800000 */
.L_x_6542:
        /* <DEDUP_REMOVED lines=11> */
.L_x_6550:
[----:B--2---:R-:W0:Y:S01]  /*8fd0*/  F2F.F32.F64 R0, R16 ;  /* 0x0000001000007310 */ /* 0x004e220000301000 */
[----:B------:R-:W0:-:S14]  /*8fe0*/  DSETP.GEU.AND P0, PT, |R16|, c[0x2][0xe0], PT ;  /* 0x008038001000762a */ /* 0x000e1c0003f0e200 */
[----:B0-----:R-:W-:-:S05]  /*8ff0*/  @!P0 FMUL R0, R0, 1.175494350822287508e-38 ;  /* 0x0080000000008820 */ /* 0x001fca0000400000 */
[----:B------:R-:W-:-:S05]  /*9000*/  F2FP.PACK_AB R0, RZ, R0 ;  /* 0x00000000ff00723e */ /* 0x000fca00000000ff */
[----:B------:R0:W-:Y:S01]  /*9010*/  STG.E.U16 [R4.64], R0 ;  /* 0x0000000004007986 */ /* 0x0001e2000c101524 */
[----:B------:R-:W-:Y:S05]  /*9020*/  BRA `(.L_x_6546) ;  /* 0x00000cb000007947 */ /* 0x000fea0003800000 */
.L_x_6549:
        /* <DEDUP_REMOVED lines=12> */
.L_x_6552:
[----:B--2---:R-:W0:Y:S01]  /*90f0*/  F2F.F32.F64 R0, R16 ;  /* 0x0000001000007310 */ /* 0x004e220000301000 */
[----:B------:R-:W0:-:S14]  /*9100*/  DSETP.GEU.AND P0, PT, |R16|, c[0x2][0xe0], PT ;  /* 0x008038001000762a */ /* 0x000e1c0003f0e200 */
[----:B0-----:R-:W-:-:S05]  /*9110*/  @!P0 FMUL R0, R0, 1.175494350822287508e-38 ;  /* 0x0080000000008820 */ /* 0x001fca0000400000 */
[----:B------:R-:W-:-:S04]  /*9120*/  F2FP.PACK_AB R3, RZ, R0 ;  /* 0x00000000ff03723e */ /* 0x000fc800000000ff */
[----:B------:R-:W-:-:S05]  /*9130*/  PRMT R3, R3, 0x5410, RZ ;  /* 0x0000541003037816 */ /* 0x000fca00000000ff */
[----:B------:R0:W-:Y:S01]  /*9140*/  STG.E [R4.64], R3 ;  /* 0x0000000304007986 */ /* 0x0001e2000c101924 */
[----:B------:R-:W-:Y:S05]  /*9150*/  BRA `(.L_x_6546) ;  /* 0x00000b8000007947 */ /* 0x000fea0003800000 */
.L_x_6551:
[----:B--2---:R0:W-:Y:S01]  /*9160*/  STG.E.64 [R4.64], R16 ;  /* 0x0000001004007986 */ /* 0x0041e2000c101b24 */
[----:B------:R-:W-:Y:S05]  /*9170*/  BRA `(.L_x_6546) ;  /* 0x00000b6000007947 */ /* 0x000fea0003800000 */
.L_x_6541:
        /* <DEDUP_REMOVED lines=8> */
[----:B--2---:R-:W0:-:S06]  /*9200*/  DSETP.NEU.AND P0, PT, R16, RZ, PT ;  /* 0x000000ff1000722a */ /* 0x004e0c0003f0d000 */
[----:B0-----:R-:W-:-:S05]  /*9210*/  SEL R3, RZ, 0x1, !P0 ;  /* 0x00000001ff037807 */ /* 0x001fca0004000000 */
[----:B------:R0:W-:Y:S01]  /*9220*/  STG.E.U8 [R4.64], R3 ;  /* 0x0000000304007986 */ /* 0x0001e2000c101124 */
[----:B------:R-:W-:Y:S05]  /*9230*/  BRA `(.L_x_6546) ;  /* 0x00000aa000007947 */ /* 0x000fea0003800000 */
.L_x_6555:
[----:B------:R-:W-:-:S05]  /*9240*/  CS2R R18, SRZ ;  /* 0x0000000000127805 */ /* 0x000fca000001ff00 */
[----:B--2---:R0:W-:Y:S01]  /*9250*/  STG.E.128 [R4.64], R16 ;  /* 0x0000001004007986 */ /* 0x0041e2000c101d24 */
[----:B------:R-:W-:Y:S05]  /*9260*/  BRA `(.L_x_6546) ;  /* 0x00000a7000007947 */ /* 0x000fea0003800000 */
.L_x_6554:
        /* <DEDUP_REMOVED lines=23> */
.L_x_6559:
[----:B------:R-:W-:Y:S05]  /*93e0*/  BSYNC B0 ;  /* 0x0000000000007941 */ /* 0x000fea0003800000 */
.L_x_6558:
[----:B------:R-:W-:-:S05]  /*93f0*/  LOP3.LUT R7, R0, R7, RZ, 0xfc, !PT ;  /* 0x0000000700077212 */ /* 0x000fca00078efcff */
[----:B------:R0:W-:Y:S01]  /*9400*/  STG.E.U8 [R4.64], R7 ;  /* 0x0000000704007986 */ /* 0x0001e2000c101124 */
[----:B------:R-:W-:Y:S05]  /*9410*/  BRA `(.L_x_6546) ;  /* 0x000008c000007947 */ /* 0x000fea0003800000 */
.L_x_6557:
        /* <DEDUP_REMOVED lines=15> */
.L_x_6561:
[----:B------:R-:W-:Y:S01]  /*9510*/  IMAD.MOV.U32 R0, RZ, RZ, 0x7f ;  /* 0x0000007fff007424 */ /* 0x000fe200078e00ff */
[----:B------:R-:W-:-:S04]  /*9520*/  ISETP.GT.U32.AND P0, PT, R3, 0x7f800000, PT ;  /* 0x7f8000000300780c */ /* 0x000fc80003f04070 */
[----:B------:R-:W-:-:S04]  /*9530*/  SEL R0, R0, 0x7c, P0 ;  /* 0x0000007c00007807 */ /* 0x000fc80000000000 */
.L_x_6562:
[----:B------:R-:W-:Y:S05]  /*9540*/  BSYNC B0 ;  /* 0x0000000000007941 */ /* 0x000fea0003800000 */
.L_x_6560:
[----:B------:R-:W-:-:S04]  /*9550*/  LOP3.LUT R3, R7, 0x80000000, RZ, 0xc0, !PT ;  /* 0x8000000007037812 */ /* 0x000fc800078ec0ff */
[----:B------:R-:W-:-:S04]  /*9560*/  SHF.R.U32.HI R3, RZ, 0x18, R3 ;  /* 0x00000018ff037819 */ /* 0x000fc80000011603 */
[----:B------:R-:W-:-:S05]  /*9570*/  LOP3.LUT R3, R0, R3, RZ, 0xfc, !PT ;  /* 0x0000000300037212 */ /* 0x000fca00078efcff */
[----:B------:R0:W-:Y:S01]  /*9580*/  STG.E.U8 [R4.64], R3 ;  /* 0x0000000304007986 */ /* 0x0001e2000c101124 */
[----:B------:R-:W-:Y:S05]  /*9590*/  BRA `(.L_x_6546) ;  /* 0x0000074000007947 */ /* 0x000fea0003800000 */
.L_x_6556:
[----:B--2---:R-:W0:Y:S01]  /*95a0*/  F2F.F32.F64 R0, R16 ;  /* 0x0000001000007310 */ /* 0x004e220000301000 */
[----:B------:R-:W0:-:S14]  /*95b0*/  DSETP.GEU.AND P0, PT, |R16|, c[0x2][0xe0], PT ;  /* 0x008038001000762a */ /* 0x000e1c0003f0e200 */
[----:B0-----:R-:W-:-:S05]  /*95c0*/  @!P0 FMUL R0, R0, 1.175494350822287508e-38 ;  /* 0x0080000000008820 */ /* 0x001fca0000400000 */
[----:B------:R-:W-:-:S05]  /*95d0*/  F2FP.BF16.PACK_AB R0, RZ, R0 ;  /* 0x00000000ff00723e */ /* 0x000fca00000010ff */
[----:B------:R0:W-:Y:S01]  /*95e0*/  STG.E.U16 [R4.64], R0 ;  /* 0x0000000004007986 */ /* 0x0001e2000c101524 */
[----:B------:R-:W-:Y:S05]  /*95f0*/  BRA `(.L_x_6546) ;  /* 0x000006e000007947 */ /* 0x000fea0003800000 */
.L_x_6553:
        /* <DEDUP_REMOVED lines=8> */
[----:B--2---:R-:W0:Y:S02]  /*9680*/  F2I.U32.F64.TRUNC R17, R16 ;  /* 0x0000001000117311 */ /* 0x004e24000030d000 */
[----:B0-----:R0:W-:Y:S01]  /*9690*/  STG.E.U16 [R4.64], R17 ;  /* 0x0000001104007986 */ /* 0x0011e2000c101524 */
[----:B------:R-:W-:Y:S05]  /*96a0*/  BRA `(.L_x_6546) ;  /* 0x0000063000007947 */ /* 0x000fea0003800000 */
.L_x_6565:
        /* <DEDUP_REMOVED lines=19> */
.L_x_6568:
[----:B------:R-:W-:-:S04]  /*97e0*/  LOP3.LUT R0, R7, 0x80000000, RZ, 0xc0, !PT ;  /* 0x8000000007007812 */ /* 0x000fc800078ec0ff */
[----:B------:R-:W-:-:S04]  /*97f0*/  SHF.R.U32.HI R0, RZ, 0x18, R0 ;  /* 0x00000018ff007819 */ /* 0x000fc80000011600 */
[----:B------:R-:W-:Y:S02]  /*9800*/  LOP3.LUT R0, R3, R0, RZ, 0xfc, !PT ;  /* 0x0000000003007212 */ /* 0x000fe400078efcff */
.L_x_6567:
[----:B------:R-:W-:Y:S05]  /*9810*/  BSYNC B0 ;  /* 0x0000000000007941 */ /* 0x000fea0003800000 */
.L_x_6566:
[----:B------:R0:W-:Y:S01]  /*9820*/  STG.E.U8 [R4.64], R0 ;  /* 0x0000000004007986 */ /* 0x0001e2000c101124 */
[----:B------:R-:W-:Y:S05]  /*9830*/  BRA `(.L_x_6546) ;  /* 0x000004a000007947 */ /* 0x000fea0003800000 */
.L_x_6564:
        /* <DEDUP_REMOVED lines=19> */
.L_x_6571:
[----:B------:R-:W-:-:S04]  /*9970*/  LOP3.LUT R0, R7, 0x80000000, RZ, 0xc0, !PT ;  /* 0x8000000007007812 */ /* 0x000fc800078ec0ff */
[----:B------:R-:W-:-:S04]  /*9980*/  SHF.R.U32.HI R0, RZ, 0x18, R0 ;  /* 0x00000018ff007819 */ /* 0x000fc80000011600 */
[----:B------:R-:W-:Y:S02]  /*9990*/  LOP3.LUT R0, R3, R0, RZ, 0xfc, !PT ;  /* 0x0000000003007212 */ /* 0x000fe400078efcff */
.L_x_6570:
[----:B------:R-:W-:Y:S05]  /*99a0*/  BSYNC B0 ;  /* 0x0000000000007941 */ /* 0x000fea0003800000 */
.L_x_6569:
[----:B------:R0:W-:Y:S01]  /*99b0*/  STG.E.U8 [R4.64], R0 ;  /* 0x0000000004007986 */ /* 0x0001e2000c101124 */
[----:B------:R-:W-:Y:S05]  /*99c0*/  BRA `(.L_x_6546) ;  /* 0x0000031000007947 */ /* 0x000fea0003800000 */
.L_x_6563:
        /* <DEDUP_REMOVED lines=24> */
.L_x_6545:
        /* <DEDUP_REMOVED lines=11> */
[----:B--2---:R-:W-:Y:S01]  /*9c00*/  LEPC R16 ;  /* 0x000000000010734e */ /* 0x004fe20000000000 */
[----:B------:R-:W-:Y:S02]  /*9c10*/  MOV R3, 0x9c80 ;  /* 0x00009c8000037802 */ /* 0x000fe40000000f00 */
[----:B------:R-:W-:Y:S02]  /*9c20*/  MOV R20, 0x9c00 ;  /* 0x00009c0000147802 */ /* 0x000fe40000000f00 */
[----:B------:R-:W-:-:S02]  /*9c30*/  MOV R21, 0x0 ;  /* 0x0000000000157802 */ /* 0x000fc40000000f00 */
[----:B------:R-:W-:Y:S02]  /*9c40*/  MOV R0, 0x0 ;  /* 0x0000000000007802 */ /* 0x000fe40000000f00 */
[----:B------:R-:W-:-:S04]  /*9c50*/  IADD3 R20, P0, P1, -R20, R3, R16 ;  /* 0x0000000314147210 */ /* 0x000fc8000791e110 */
[----:B------:R-:W-:-:S04]  /*9c60*/  IADD3.X R21, ~R0, R21, R17, P0, P1 ;  /* 0x0000001500157210 */ /* 0x000fc800007e2511 */
[----:B0--3--:R-:W-:Y:S05]  /*9c70*/  CALL.ABS.NOINC R14 ;  /* 0x000000000e007343 */ /* 0x009fea0003c00000 */
[----:B------:R-:W-:Y:S05]  /*9c80*/  BRA `(.L_x_6546) ;  /* 0x0000005000007947 */ /* 0x000fea0003800000 */
.L_x_6573:
[----:B--2---:R-:W0:Y:S02]  /*9c90*/  F2I.U64.F64.TRUNC R16, R16 ;  /* 0x0000001000107311 */ /* 0x004e24000030d800 */
[----:B0-----:R0:W-:Y:S01]  /*9ca0*/  STG.E.64 [R4.64], R16 ;  /* 0x0000001004007986 */ /* 0x0011e2000c101b24 */
[----:B------:R-:W-:Y:S05]  /*9cb0*/  BRA `(.L_x_6546) ;  /* 0x0000002000007947 */ /* 0x000fea0003800000 */
.L_x_6572:
[----:B--2---:R-:W0:Y:S02]  /*9cc0*/  F2I.U32.F64.TRUNC R17, R16 ;  /* 0x0000001000117311 */ /* 0x004e24000030d000 */
[----:B0-----:R0:W-:Y:S02]  /*9cd0*/  STG.E [R4.64], R17 ;  /* 0x0000001104007986 */ /* 0x0011e4000c101924 */
.L_x_6546:
[----:B------:R-:W-:Y:S02]  /*9ce0*/  IADD3 R26, R26, 0x80, RZ ;  /* 0x000000801a1a7810 */ /* 0x000fe40007ffe0ff */
.L_x_6507:
[----:B------:R-:W-:Y:S05]  /*9cf0*/  BSYNC B6 ;  /* 0x0000000000067941 */ /* 0x000fea0003800000 */
.L_x_6506:
[----:B------:R-:W-:-:S13]  /*9d00*/  ISETP.GE.AND P0, PT, R26, R23, PT ;  /* 0x000000171a00720c */ /* 0x000fda0003f06270 */
[----:B------:R-:W-:Y:S05]  /*9d10*/  @P0 EXIT ;  /* 0x000000000000094d */ /* 0x000fea0003800000 */
[----:B0---4-:R-:W-:Y:S01]  /*9d20*/  PRMT R0, R2, 0x9910, RZ ;  /* 0x0000991002007816 */ /* 0x011fe200000000ff */
        /* <DEDUP_REMOVED lines=14> */
[----:B---3-5:R-:W0:Y:S02]  /*9e10*/  F2I.F64.TRUNC R25, R24 ;  /* 0x0000001800197311 */ /* 0x028e24000030d100 */
[----:B0-----:R-:W-:Y:S01]  /*9e20*/  STG.E.U8 [R4.64], R25 ;  /* 0x0000001904007986 */ /* 0x001fe2000c101124 */
[----:B------:R-:W-:Y:S05]  /*9e30*/  EXIT ;  /* 0x000000000000794d */ /* 0x000fea0003800000 */
.L_x_6577:
[----:B---3-5:R-:W0:Y:S02]  /*9e40*/  F2I.S64.F64.TRUNC R24, R24 ;  /* 0x0000001800187311 */ /* 0x028e24000030d900 */
[----:B0-----:R-:W-:-:S05]  /*9e50*/  IMAD.MOV.U32 R3, RZ, RZ, R24 ;  /* 0x000000ffff037224 */ /* 0x001fca00078e0018 */
[----:B------:R-:W-:Y:S01]  /*9e60*/  STG.E.U8 [R4.64], R3 ;  /* 0x0000000304007986 */ /* 0x000fe2000c101124 */
[----:B------:R-:W-:Y:S05]  /*9e70*/  EXIT ;  /* 0x000000000000794d */ /* 0x000fea0003800000 */
.L_x_6576:
[----:B------:R-:W-:-:S13]  /*9e80*/  ISETP.NE.AND P0, PT, R0, 0x2, PT ;  /* 0x000000020000780c */ /* 0x000fda0003f05270 */
[----:B------:R-:W-:Y:S05]  /*9e90*/  @!P0 BRA `(.L_x_6579) ;  /* 0x000000a000008947 */ /* 0x000fea0003800000 */
[----:B------:R-:W-:-:S13]  /*9ea0*/  ISETP.NE.AND P0, PT, R0, 0x3, PT ;  /* 0x000000030000780c */ /* 0x000fda0003f05270 */
[----:B------:R-:W-:Y:S05]  /*9eb0*/  @!P0 BRA `(.L_x_6580) ;  /* 0x0000005000008947 */ /* 0x000fea0003800000 */
[----:B------:R-:W-:-:S13]  /*9ec0*/  ISETP.NE.AND P0, PT, R0, 0x4, PT ;  /* 0x000000040000780c */ /* 0x000fda0003f05270 */
[----:B------:R-:W-:Y:S05]  /*9ed0*/  @P0 BRA `(.L_x_6578) ;  /* 0x00000ce000000947 */ /* 0x000fea0003800000 */
[----:B---3-5:R-:W0:Y:S02]  /*9ee0*/  F2I.S64.F64.TRUNC R24, R24 ;  /* 0x0000001800187311 */ /* 0x028e24000030d900 */
[----:B0-----:R-:W-:Y:S01]  /*9ef0*/  STG.E.64 [R4.64], R24 ;  /* 0x0000001804007986 */ /* 0x001fe2000c101b24 */
[----:B------:R-:W-:Y:S05]  /*9f00*/  EXIT ;  /* 0x000000000000794d */ /* 0x000fea0003800000 */
.L_x_6580:
[----:B---3-5:R-:W0:Y:S02]  /*9f10*/  F2I.F64.TRUNC R25, R24 ;  /* 0x0000001800197311 */ /* 0x028e24000030d100 */
[----:B0-----:R-:W-:Y:S01]  /*9f20*/  STG.E [R4.64], R25 ;  /* 0x0000001904007986 */ /* 0x001fe2000c101924 */
[----:B------:R-:W-:Y:S05]  /*9f30*/  EXIT ;  /* 0x000000000000794d */ /* 0x000fea0003800000 */
.L_x_6579:
[----:B---3-5:R-:W0:Y:S02]  /*9f40*/  F2I.F64.TRUNC R25, R24 ;  /* 0x0000001800197311 */ /* 0x028e24000030d100 */
[----:B0-----:R-:W-:Y:S01]  /*9f50*/  STG.E.U16 [R4.64], R25 ;  /* 0x0000001904007986 */ /* 0x001fe2000c101524 */
[----:B------:R-:W-:Y:S05]  /*9f60*/  EXIT ;  /* 0x000000000000794d */ /* 0x000fea0003800000 */
.L_x_6575:
[----:B------:R-:W-:-:S13]  /*9f70*/  ISETP.GT.AND P0, PT, R0, 0x6, PT ;  /* 0x000000060000780c */ /* 0x000fda0003f04270 */
[----:B------:R-:W-:Y:S05]  /*9f80*/  @P0 BRA `(.L_x_6581) ;  /* 0x000000f000000947 */ /* 0x000fea0003800000 */
[----:B------:R-:W-:-:S13]  /*9f90*/  ISETP.NE.AND P0, PT, R0, 0x5, PT ;  /* 0x000000050000780c */ /* 0x000fda0003f05270 */
[----:B------:R-:W-:Y:S05]  /*9fa0*/  @!P0 BRA `(.L_x_6582) ;  /* 0x0000007000008947 */ /* 0x000fea0003800000 */
[----:B------:R-:W-:-:S13]  /*9fb0*/  ISETP.NE.AND P0, PT, R0, 0x6, PT ;  /* 0x000000060000780c */ /* 0x000fda0003f05270 */
[----:B------:R-:W-:Y:S05]  /*9fc0*/  @P0 BRA `(.L_x_6578) ;  /* 0x00000bf000000947 */ /* 0x000fea0003800000 */
[----:B---3-5:R-:W0:Y:S01]  /*9fd0*/  F2F.F32.F64 R3, R24 ;  /* 0x0000001800037310 */ /* 0x028e220000301000 */
[----:B------:R-:W0:-:S14]  /*9fe0*/  DSETP.GEU.AND P0, PT, |R24|, c[0x2][0xe0], PT ;  /* 0x008038001800762a */ /* 0x000e1c0003f0e200 */
[----:B0-----:R-:W-:-:S05]  /*9ff0*/  @!P0 FMUL R3, R3, 1.175494350822287508e-38 ;  /* 0x0080000003038820 */ /* 0x001fca0000400000 */
[----:B------:R-:W-:Y:S01]  /*a000*/  STG.E [R4.64], R3 ;  /* 0x0000000304007986 */ /* 0x000fe2000c101924 */
[----:B------:R-:W-:Y:S05]  /*a010*/  EXIT ;  /* 0x000000000000794d */ /* 0x000fea0003800000 */
.L_x_6582:
[----:B---3-5:R-:W0:Y:S01]  /*a020*/  F2F.F32.F64 R0, R24 ;  /* 0x0000001800007310 */ /* 0x028e220000301000 */
[----:B------:R-:W0:-:S14]  /*a030*/  DSETP.GEU.AND P0, PT, |R24|, c[0x2][0xe0], PT ;  /* 0x008038001800762a */ /* 0x000e1c0003f0e200 */
[----:B0-----:R-:W-:-:S05]  /*a040*/  @!P0 FMUL R0, R0, 1.175494350822287508e-38 ;  /* 0x0080000000008820 */ /* 0x001fca0000400000 */
[----:B------:R-:W-:-:S05]  /*a050*/  F2FP.PACK_AB R0, RZ, R0 ;  /* 0x00000000ff00723e */ /* 0x000fca00000000ff */
[----:B------:R-:W-:Y:S01]  /*a060*/  STG.E.U16 [R4.64], R0 ;  /* 0x0000000004007986 */ /* 0x000fe2000c101524 */
[----:B------:R-:W-:Y:S05]  /*a070*/  EXIT ;  /* 0x000000000000794d */ /* 0x000fea0003800000 */
.L_x_6581:
[----:B------:R-:W-:-:S13]  /*a080*/  ISETP.NE.AND P0, PT, R0, 0x7, PT ;  /* 0x000000070000780c */ /* 0x000fda0003f05270 */
[----:B------:R-:W-:Y:S05]  /*a090*/  @!P0 BRA `(.L_x_6583) ;  /* 0x0000011000008947 */ /* 0x000fea0003800000 */
[----:B------:R-:W-:-:S13]  /*a0a0*/  ISETP.NE.AND P0, PT, R0, 0x8, PT ;  /* 0x000000080000780c */ /* 0x000fda0003f05270 */
[----:B------:R-:W-:Y:S05]  /*a0b0*/  @!P0 BRA `(.L_x_6584) ;  /* 0x0000008000008947 */ /* 0x000fea0003800000 */
[----:B------:R-:W-:-:S13]  /*a0c0*/  ISETP.NE.AND P0, PT, R0, 0x9, PT ;  /* 0x000000090000780c */ /* 0x000fda0003f05270 */
[----:B------:R-:W-:Y:S05]  /*a0d0*/  @P0 BRA `(.L_x_6578) ;  /* 0x00000ae000000947 */ /* 0x000fea0003800000 */
[----:B---3-5:R-:W0:Y:S01]  /*a0e0*/  F2F.F32.F64 R2, R24 ;  /* 0x0000001800027310 */ /* 0x028e220000301000 */
[----:B------:R-:W0:Y:S01]  /*a0f0*/  DSETP.GEU.AND P0, PT, |R24|, c[0x2][0xe0], PT ;  /* 0x008038001800762a */ /* 0x000e220003f0e200 */
[----:B------:R-:W-:-:S13]  /*a100*/  IMAD.MOV.U32 R3, RZ, RZ, RZ ;  /* 0x000000ffff037224 */ /* 0x000fda00078e00ff */
[----:B0-----:R-:W-:-:S05]  /*a110*/  @!P0 FMUL R2, R2, 1.175494350822287508e-38 ;  /* 0x0080000002028820 */ /* 0x001fca0000400000 */
[----:B------:R-:W-:Y:S01]  /*a120*/  STG.E.64 [R4.64], R2 ;  /* 0x0000000204007986 */ /* 0x000fe2000c101b24 */
[----:B------:R-:W-:Y:S05]  /*a130*/  EXIT ;  /* 0x000000000000794d */ /* 0x000fea0003800000 */
.L_x_6584:
[----:B---3-5:R-:W0:Y:S01]  /*a140*/  F2F.F32.F64 R0, R24 ;  /* 0x0000001800007310 */ /* 0x028e220000301000 */
[----:B------:R-:W0:-:S14]  /*a150*/  DSETP.GEU.AND P0, PT, |R24|, c[0x2][0xe0], PT ;  /* 0x008038001800762a */ /* 0x000e1c0003f0e200 */
[----:B0-----:R-:W-:-:S05]  /*a160*/  @!P0 FMUL R0, R0, 1.175494350822287508e-38 ;  /* 0x0080000000008820 */ /* 0x001fca0000400000 */
[----:B------:R-:W-:-:S04]  /*a170*/  F2FP.PACK_AB R3, RZ, R0 ;  /* 0x00000000ff03723e */ /* 0x000fc800000000ff */
[----:B------:R-:W-:-:S05]  /*a180*/  PRMT R3, R3, 0x5410, RZ ;  /* 0x0000541003037816 */ /* 0x000fca00000000ff */
[----:B------:R-:W-:Y:S01]  /*a190*/  STG.E [R4.64], R3 ;  /* 0x0000000304007986 */ /* 0x000fe2000c101924 */
[----:B------:R-:W-:Y:S05]  /*a1a0*/  EXIT ;  /* 0x000000000000794d */ /* 0x000fea0003800000 */
.L_x_6583:
[----:B---3-5:R-:W-:Y:S01]  /*a1b0*/  STG.E.64 [R4.64], R24 ;  /* 0x0000001804007986 */ /* 0x028fe2000c101b24 */
[----:B------:R-:W-:Y:S05]  /*a1c0*/  EXIT ;  /* 0x000000000000794d */ /* 0x000fea0003800000 */
.L_x_6574:
        /* <DEDUP_REMOVED lines=8> */
[----:B---3-5:R-:W0:-:S06]  /*a250*/  DSETP.NEU.AND P0, PT, R24, RZ, PT ;  /* 0x000000ff1800722a */ /* 0x028e0c0003f0d000 */
[----:B0-----:R-:W-:-:S05]  /*a260*/  SEL R3, RZ, 0x1, !P0 ;  /* 0x00000001ff037807 */ /* 0x001fca0004000000 */
[----:B------:R-:W-:Y:S01]  /*a270*/  STG.E.U8 [R4.64], R3 ;  /* 0x0000000304007986 */ /* 0x000fe2000c101124 */
[----:B------:R-:W-:Y:S05]  /*a280*/  EXIT ;  /* 0x000000000000794d */ /* 0x000fea0003800000 */
.L_x_6587:
[----:B------:R-:W-:-:S05]  /*a290*/  CS2R R26, SRZ ;  /* 0x00000000001a7805 */ /* 0x000fca000001ff00 */
[----:B---3-5:R-:W-:Y:S01]  /*a2a0*/  STG.E.128 [R4.64], R24 ;  /* 0x0000001804007986 */ /* 0x028fe2000c101d24 */
[----:B------:R-:W-:Y:S05]  /*a2b0*/  EXIT ;  /* 0x000000000000794d */ /* 0x000fea0003800000 */
.L_x_6586:
        /* <DEDUP_REMOVED lines=23> */
.L_x_6591:
[----:B------:R-:W-:Y:S05]  /*a430*/  BSYNC B0 ;  /* 0x0000000000007941 */ /* 0x000fea0003800000 */
.L_x_6590:
[----:B------:R-:W-:-:S05]  /*a440*/  LOP3.LUT R3, R0, R3, RZ, 0xfc, !PT ;  /* 0x0000000300037212 */ /* 0x000fca00078efcff */
[----:B------:R-:W-:Y:S01]  /*a450*/  STG.E.U8 [R4.64], R3 ;  /* 0x0000000304007986 */ /* 0x000fe2000c101124 */
[----:B------:R-:W-:Y:S05]  /*a460*/  EXIT ;  /* 0x000000000000794d */ /* 0x000fea0003800000 */
.L_x_6589:
[----:B---3-5:R-:W0:Y:S01]  /*a470*/  F2F.F32.F64 R3, R24 ;  /* 0x0000001800037310 */ /* 0x028e220000301000 */
        /* <DEDUP_REMOVED lines=14> */
.L_x_6593:
[----:B------:R-:W-:Y:S01]  /*a560*/  IMAD.MOV.U32 R0, RZ, RZ, 0x7f ;  /* 0x0000007fff007424 */ /* 0x000fe200078e00ff */
[----:B------:R-:W-:-:S04]  /*a570*/  ISETP.GT.U32.AND P0, PT, R2, 0x7f800000, PT ;  /* 0x7f8000000200780c */ /* 0x000fc80003f04070 */
[----:B------:R-:W-:-:S04]  /*a580*/  SEL R0, R0, 0x7c, P0 ;  /* 0x0000007c00007807 */ /* 0x000fc80000000000 */
.L_x_6594:
[----:B------:R-:W-:Y:S05]  /*a590*/  BSYNC B0 ;  /* 0x0000000000007941 */ /* 0x000fea0003800000 */
.L_x_6592:
[----:B------:R-:W-:-:S04]  /*a5a0*/  LOP3.LUT R2, R3, 0x80000000, RZ, 0xc0, !PT ;  /* 0x8000000003027812 */ /* 0x000fc800078ec0ff */
[----:B------:R-:W-:-:S04]  /*a5b0*/  SHF.R.U32.HI R3, RZ, 0x18, R2 ;  /* 0x00000018ff037819 */ /* 0x000fc80000011602 */
[----:B------:R-:W-:-:S05]  /*a5c0*/  LOP3.LUT R3, R0, R3, RZ, 0xfc, !PT ;  /* 0x0000000300037212 */ /* 0x000fca00078efcff */
[----:B------:R-:W-:Y:S01]  /*a5d0*/  STG.E.U8 [R4.64], R3 ;  /* 0x0000000304007986 */ /* 0x000fe2000c101124 */
[----:B------:R-:W-:Y:S05]  /*a5e0*/  EXIT ;  /* 0x000000000000794d */ /* 0x000fea0003800000 */
.L_x_6588:
[----:B---3-5:R-:W0:Y:S01]  /*a5f0*/  F2F.F32.F64 R0, R24 ;  /* 0x0000001800007310 */ /* 0x028e220000301000 */
[----:B------:R-:W0:-:S14]  /*a600*/  DSETP.GEU.AND P0, PT, |R24|, c[0x2][0xe0], PT ;  /* 0x008038001800762a */ /* 0x000e1c0003f0e200 */
[----:B0-----:R-:W-:-:S05]  /*a610*/  @!P0 FMUL R0, R0, 1.175494350822287508e-38 ;  /* 0x0080000000008820 */ /* 0x001fca0000400000 */
[----:B------:R-:W-:-:S05]  /*a620*/  F2FP.BF16.PACK_AB R0, RZ, R0 ;  /* 0x00000000ff00723e */ /* 0x000fca00000010ff */
[----:B------:R-:W-:Y:S01]  /*a630*/  STG.E.U16 [R4.64], R0 ;  /* 0x0000000004007986 */ /* 0x000fe2000c101524 */
[----:B------:R-:W-:Y:S05]  /*a640*/  EXIT ;  /* 0x000000000000794d */ /* 0x000fea0003800000 */
.L_x_6585:
        /* <DEDUP_REMOVED lines=8> */
[----:B---3-5:R-:W0:Y:S02]  /*a6d0*/  F2I.U32.F64.TRUNC R25, R24 ;  /* 0x0000001800197311 */ /* 0x028e24000030d000 */
[----:B0-----:R-:W-:Y:S01]  /*a6e0*/  STG.E.U16 [R4.64], R25 ;  /* 0x0000001904007986 */ /* 0x001fe2000c101524 */
[----:B------:R-:W-:Y:S05]  /*a6f0*/  EXIT ;  /* 0x000000000000794d */ /* 0x000fea0003800000 */
.L_x_6597:
[----:B---3-5:R-:W0:Y:S01]  /*a700*/  F2F.F32.F64 R7, R24 ;  /* 0x0000001800077310 */ /* 0x028e220000301000 */
        /* <DEDUP_REMOVED lines=18> */
.L_x_6600:
[----:B------:R-:W-:-:S04]  /*a830*/  LOP3.LUT R2, R7, 0x80000000, RZ, 0xc0, !PT ;  /* 0x8000000007027812 */ /* 0x000fc800078ec0ff */
[----:B------:R-:W-:-:S04]  /*a840*/  SHF.R.U32.HI R3, RZ, 0x18, R2 ;  /* 0x00000018ff037819 */ /* 0x000fc80000011602 */
[----:B------:R-:W-:-:S04]  /*a850*/  LOP3.LUT R0, R0, R3, RZ, 0xfc, !PT ;  /* 0x0000000300007212 */ /* 0x000fc800078efcff */
[----:B------:R-:W-:Y:S02]  /*a860*/  PRMT R2, R0, 0x7610, R2 ;  /* 0x0000761000027816 */ /* 0x000fe40000000002 */
.L_x_6599:
[----:B------:R-:W-:Y:S05]  /*a870*/  BSYNC B0 ;  /* 0x0000000000007941 */ /* 0x000fea0003800000 */
.L_x_6598:
[----:B------:R-:W-:Y:S01]  /*a880*/  STG.E.U8 [R4.64], R2 ;  /* 0x0000000204007986 */ /* 0x000fe2000c101124 */
[----:B------:R-:W-:Y:S05]  /*a890*/  EXIT ;  /* 0x000000000000794d */ /* 0x000fea0003800000 */
.L_x_6596:
        /* <DEDUP_REMOVED lines=19> */
.L_x_6603:
[----:B------:R-:W-:-:S04]  /*a9d0*/  LOP3.LUT R2, R7, 0x80000000, RZ, 0xc0, !PT ;  /* 0x8000000007027812 */ /* 0x000fc800078ec0ff */
[----:B------:R-:W-:-:S04]  /*a9e0*/  SHF.R.U32.HI R3, RZ, 0x18, R2 ;  /* 0x00000018ff037819 */ /* 0x000fc80000011602 */
[----:B------:R-:W-:-:S04]  /*a9f0*/  LOP3.LUT R0, R0, R3, RZ, 0xfc, !PT ;  /* 0x0000000300007212 */ /* 0x000fc800078efcff */
[----:B------:R-:W-:Y:S02]  /*aa00*/  PRMT R2, R0, 0x7610, R2 ;  /* 0x0000761000027816 */ /* 0x000fe40000000002 */
.L_x_6602:
[----:B------:R-:W-:Y:S05]  /*aa10*/  BSYNC B0 ;  /* 0x0000000000007941 */ /* 0x000fea0003800000 */
.L_x_6601:
[----:B------:R-:W-:Y:S01]  /*aa20*/  STG.E.U8 [R4.64], R2 ;  /* 0x0000000204007986 */ /* 0x000fe2000c101124 */
[----:B------:R-:W-:Y:S05]  /*aa30*/  EXIT ;  /* 0x000000000000794d */ /* 0x000fea0003800000 */
.L_x_6595:
[----:B------:R-:W-:-:S13]  /*aa40*/  ISETP.NE.AND P0, PT, R0, 0x1c, PT ;  /* 0x0000001c0000780c */ /* 0x000fda0003f05270 */
[----:B------:R-:W-:Y:S05]  /*aa50*/  @!P0 BRA `(.L_x_6604) ;  /* 0x000002d000008947 */ /* 0x000fea0003800000 */
[----:B------:R-:W-:-:S13]  /*aa60*/  ISETP.NE.AND P0, PT, R0, 0x1d, PT ;  /* 0x0000001d0000780c */ /* 0x000fda0003f05270 */
[----:B------:R-:W-:Y:S05]  /*aa70*/  @!P0 BRA `(.L_x_6605) ;  /* 0x0000028000008947 */ /* 0x000fea0003800000 */
[----:B------:R-:W-:-:S13]  /*aa80*/  ISETP.NE.AND P0, PT, R0, 0x2c, PT ;  /* 0x0000002c0000780c */ /* 0x000fda0003f05270 */
[----:B------:R-:W-:Y:S05]  /*aa90*/  @P0 BRA `(.L_x_6578) ;  /* 0x0000012000000947 */ /* 0x000fea0003800000 */
[----:B---3-5:R-:W0:Y:S01]  /*aaa0*/  F2F.F32.F64 R6, R24 ;  /* 0x0000001800067310 */ /* 0x028e220000301000 */
        /* <DEDUP_REMOVED lines=17> */
.L_x_6578:
        /* <DEDUP_REMOVED lines=19> */
[----:B------:R-:W-:Y:S05]  /*acf0*/  EXIT ;  /* 0x000000000000794d */ /* 0x000fea0003800000 */
.L_x_6605:
[----:B---3-5:R-:W0:Y:S02]  /*ad00*/  F2I.U64.F64.TRUNC R24, R24 ;  /* 0x0000001800187311 */ /* 0x028e24000030d800 */
[----:B0-----:R-:W-:Y:S01]  /*ad10*/  STG.E.64 [R4.64], R24 ;  /* 0x0000001804007986 */ /* 0x001fe2000c101b24 */
[----:B------:R-:W-:Y:S05]  /*ad20*/  EXIT ;  /* 0x000000000000794d */ /* 0x000fea0003800000 */
.L_x_6604:
[----:B---3-5:R-:W0:Y:S02]  /*ad30*/  F2I.U32.F64.TRUNC R25, R24 ;  /* 0x0000001800197311 */ /* 0x028e24000030d000 */
[----:B0-----:R-:W-:Y:S01]  /*ad40*/  STG.E [R4.64], R25 ;  /* 0x0000001904007986 */ /* 0x001fe2000c101924 */
[----:B------:R-:W-:Y:S05]  /*ad50*/  EXIT ;  /* 0x000000000000794d */ /* 0x000fea0003800000 */
        .weak           $__internal_7_$__cuda_sm20_div_rn_f64_full
        .type           $__internal_7_$__cuda_sm20_div_rn_f64_full,@function
        .size           $__internal_7_$__cuda_sm20_div_rn_f64_full,(.L_x_7087 - $__internal_7_$__cuda_sm20_div_rn_f64_full)
$__internal_7_$__cuda_sm20_div_rn_f64_full:
[----:B------:R-:W-:Y:S01]  /*ad60*/  FSETP.GEU.AND P3, PT, |R5|, 1.469367938527859385e-39, PT ;  /* 0x001000000500780b */ /* 0x000fe20003f6e200 */
[----:B------:R-:W-:Y:S01]  /*ad70*/  IMAD.MOV.U32 R8, RZ, RZ, R6 ;  /* 0x000000ffff087224 */ /* 0x000fe200078e0006 */
[C---:B------:R-:W-:Y:S01]  /*ad80*/  FSETP.GEU.AND P0, PT, |R9|.reuse, 1.469367938527859385e-39, PT ;  /* 0x001000000900780b */ /* 0x040fe20003f0e200 */
[----:B------:R-:W-:Y:S01]  /*ad90*/  IMAD.MOV.U32 R20, RZ, RZ, 0x1 ;  /* 0x00000001ff147424 */ /* 0x000fe200078e00ff */
[----:B------:R-:W-:Y:S01]  /*ada0*/  LOP3.LUT R7, R9, 0x800fffff, RZ, 0xc0, !PT ;  /* 0x800fffff09077812 */ /* 0x000fe200078ec0ff */
[----:B------:R-:W-:Y:S01]  /*adb0*/  BSSY B0, `(.L_x_6606) ;  /* 0x0000053000007945 */ /* 0x000fe20003800000 */
[----:B------:R-:W-:-:S02]  /*adc0*/  LOP3.LUT R2, R5, 0x7ff00000, RZ, 0xc0, !PT ;  /* 0x7ff0000005027812 */ /* 0x000fc400078ec0ff */
[----:B------:R-:W-:Y:S02]  /*add0*/  LOP3.LUT R7, R7, 0x3ff00000, RZ, 0xfc, !PT ;  /* 0x3ff0000007077812 */ /* 0x000fe400078efcff */
[C---:B------:R-:W-:Y:S01]  /*ade0*/  LOP3.LUT R15, R9.reuse, 0x7ff00000, RZ, 0xc0, !PT ;  /* 0x7ff00000090f7812 */ /* 0x040fe200078ec0ff */
[----:B------:R-:W-:Y:S02]  /*adf0*/  IMAD.MOV.U32 R14, RZ, RZ, R2 ;  /* 0x000000ffff0e7224 */ /* 0x000fe400078e0002 */
[----:B------:R-:W-:Y:S01]  /*ae00*/  @!P3 LOP3.LUT R3, R9, 0x7ff00000, RZ, 0xc0, !PT ;  /* 0x7ff000000903b812 */ /* 0x000fe200078ec0ff */
[----:B------:R-:W-:Y:S01]  /*ae10*/  @!P3 IMAD.MOV.U32 R26, RZ, RZ, RZ ;  /* 0x000000ffff1ab224 */ /* 0x000fe200078e00ff */
[----:B------:R-:W0:Y:S01]  /*ae20*/  @!P0 DMUL R6, R8, 8.98846567431157953865e+307 ;  /* 0x7fe0000008068828 */ /* 0x000e220000000000 */
[C---:B------:R-:W-:Y:S02]  /*ae30*/  ISETP.GE.U32.AND P2, PT, R2.reuse, R15, PT ;  /* 0x0000000f0200720c */ /* 0x040fe40003f46070 */
[----:B------:R-:W-:Y:S01]  /*ae40*/  @!P3 ISETP.GE.U32.AND P4, PT, R2, R3, PT ;  /* 0x000000030200b20c */ /* 0x000fe20003f86070 */
[----:B------:R-:W-:-:S02]  /*ae50*/  IMAD.MOV.U32 R3, RZ, RZ, 0x1ca00000 ;  /* 0x1ca00000ff037424 */ /* 0x000fc400078e00ff */
[----:B0-----:R-:W0:Y:S03]  /*ae60*/  MUFU.RCP64H R21, R7 ;  /* 0x0000000700157308 */ /* 0x001e260000001800 */
[C---:B------:R-:W-:Y:S02]  /*ae70*/  @!P3 SEL R19, R3.reuse, 0x63400000, !P4 ;  /* 0x634000000313b807 */ /* 0x040fe40006000000 */
[----:B------:R-:W-:Y:S02]  /*ae80*/  SEL R11, R3, 0x63400000, !P2 ;  /* 0x63400000030b7807 */ /* 0x000fe40005000000 */
[--C-:B------:R-:W-:Y:S02]  /*ae90*/  @!P3 LOP3.LUT R10, R19, 0x80000000, R5.reuse, 0xf8, !PT ;  /* 0x80000000130ab812 */ /* 0x100fe400078ef805 */
[----:B------:R-:W-:Y:S02]  /*aea0*/  LOP3.LUT R11, R11, 0x800fffff, R5, 0xf8, !PT ;  /* 0x800fffff0b0b7812 */ /* 0x000fe400078ef805 */
[----:B------:R-:W-:Y:S01]  /*aeb0*/  @!P3 LOP3.LUT R27, R10, 0x100000, RZ, 0xfc, !PT ;  /* 0x001000000a1bb812 */ /* 0x000fe200078efcff */
[----:B------:R-:W-:Y:S01]  /*aec0*/  IMAD.MOV.U32 R10, RZ, RZ, R4 ;  /* 0x000000ffff0a7224 */ /* 0x000fe200078e0004 */
[----:B------:R-:W-:-:S05]  /*aed0*/  @!P0 LOP3.LUT R15, R7, 0x7ff00000, RZ, 0xc0, !PT ;  /* 0x7ff00000070f8812 */ /* 0x000fca00078ec0ff */
[----:B------:R-:W-:-:S04]  /*aee0*/  @!P3 DFMA R10, R10, 2, -R26 ;  /* 0x400000000a0ab82b */ /* 0x000fc8000000081a */
[----:B0-----:R-:W0:-:S06]  /*aef0*/  DFMA R26, R20, -R6, 1 ;  /* 0x3ff00000141a742b */ /* 0x001e0c0000000806 */
[----:B0-----:R-:W0:Y:S01]  /*af00*/  DFMA R26, R26, R26, R26 ;  /* 0x0000001a1a1a722b */ /* 0x001e22000000001a */
[----:B------:R-:W-:-:S04]  /*af10*/  @!P3 LOP3.LUT R14, R11, 0x7ff00000, RZ, 0xc0, !PT ;  /* 0x7ff000000b0eb812 */ /* 0x000fc800078ec0ff */
[----:B------:R-:W-:Y:S01]  /*af20*/  IADD3 R19, R14, -0x1, RZ ;  /* 0xffffffff0e137810 */ /* 0x000fe20007ffe0ff */
[----:B0-----:R-:W0:-:S03]  /*af30*/  DFMA R20, R20, R26, R20 ;  /* 0x0000001a1414722b */ /* 0x001e060000000014 */
[----:B------:R-:W-:Y:S02]  /*af40*/  ISETP.GT.U32.AND P0, PT, R19, 0x7feffffe, PT ;  /* 0x7feffffe1300780c */ /* 0x000fe40003f04070 */
[----:B------:R-:W-:Y:S01]  /*af50*/  IADD3 R19, R15, -0x1, RZ ;  /* 0xffffffff0f137810 */ /* 0x000fe20007ffe0ff */
[----:B0-----:R-:W0:-:S03]  /*af60*/  DFMA R30, R20, -R6, 1 ;  /* 0x3ff00000141e742b */ /* 0x001e060000000806 */
[----:B------:R-:W-:-:S03]  /*af70*/  ISETP.GT.U32.OR P0, PT, R19, 0x7feffffe, P0 ;  /* 0x7feffffe1300780c */ /* 0x000fc60000704470 */
[----:B0-----:R-:W0:-:S06]  /*af80*/  DFMA R30, R20, R30, R20 ;  /* 0x0000001e141e722b */ /* 0x001e0c0000000014 */
[----:B0-----:R-:W0:-:S06]  /*af90*/  DMUL R26, R30, R10 ;  /* 0x0000000a1e1a7228 */ /* 0x001e0c0000000000 */
[----:B0-----:R-:W0:-:S06]  /*afa0*/  DFMA R20, R26, -R6, R10 ;  /* 0x800000061a14722b */ /* 0x001e0c000000000a */
[----:B0-----:R0:W1:Y:S01]  /*afb0*/  DFMA R20, R30, R20, R26 ;  /* 0x000000141e14722b */ /* 0x001062000000001a */
[----:B------:R-:W-:Y:S05]  /*afc0*/  @P0 BRA `(.L_x_6607) ;  /* 0x000001c000000947 */ /* 0x000fea0003800000 */
[----:B------:R-:W-:-:S04]  /*afd0*/  LOP3.LUT R5, R9, 0x7ff00000, RZ, 0xc0, !PT ;  /* 0x7ff0000009057812 */ /* 0x000fc800078ec0ff */
        /* <DEDUP_REMOVED lines=8> */
[----:B01----:R-:W0:-:S10]  /*b060*/  DMUL R26, R20, R4 ;  /* 0x00000004141a7228 */ /* 0x003e140000000000 */
        /* <DEDUP_REMOVED lines=18> */
.L_x_6607:
        /* <DEDUP_REMOVED lines=16> */
.L_x_6610:
[----:B0-----:R-:W-:Y:S01]  /*b290*/  LOP3.LUT R27, R9, 0x80000, RZ, 0xfc, !PT ;  /* 0x00080000091b7812 */ /* 0x001fe200078efcff */
[----:B------:R-:W-:Y:S01]  /*b2a0*/  IMAD.MOV.U32 R26, RZ, RZ, R8 ;  /* 0x000000ffff1a7224 */ /* 0x000fe200078e0008 */
[----:B------:R-:W-:Y:S05]  /*b2b0*/  BRA `(.L_x_6608) ;  /* 0x0000002000007947 */ /* 0x000fea0003800000 */
.L_x_6609:
[----:B0-----:R-:W-:Y:S01]  /*b2c0*/  LOP3.LUT R27, R5, 0x80000, RZ, 0xfc, !PT ;  /* 0x00080000051b7812 */ /* 0x001fe200078efcff */
[----:B------:R-:W-:Y:S02]  /*b2d0*/  IMAD.MOV.U32 R26, RZ, RZ, R4 ;  /* 0x000000ffff1a7224 */ /* 0x000fe400078e0004 */
.L_x_6608:
[----:B------:R-:W-:Y:S05]  /*b2e0*/  BSYNC B0 ;  /* 0x0000000000007941 */ /* 0x000fea0003800000 */
.L_x_6606:
[----:B------:R-:W-:Y:S02]  /*b2f0*/  IMAD.MOV.U32 R2, RZ, RZ, R0 ;  /* 0x000000ffff027224 */ /* 0x000fe400078e0000 */
[----:B------:R-:W-:-:S02]  /*b300*/  IMAD.MOV.U32 R3, RZ, RZ, 0x0 ;  /* 0x00000000ff037424 */ /* 0x000fc400078e00ff */
[----:B------:R-:W-:Y:S02]  /*b310*/  IMAD.MOV.U32 R4, RZ, RZ, R26 ;  /* 0x000000ffff047224 */ /* 0x000fe400078e001a */
[----:B------:R-:W-:Y:S01]  /*b320*/  IMAD.MOV.U32 R5, RZ, RZ, R27 ;  /* 0x000000ffff057224 */ /* 0x000fe200078e001b */
[----:B------:R-:W-:Y:S06]  /*b330*/  RET.REL.NODEC R2 `(_ZN2at6native27unrolled_elementwise_kernelIZZZNS0_65_GLOBAL__N__cd49fe81_27_ActivationSoftplusKernel_cu_9e10b42f_309415softplus_kernelERNS_18TensorIteratorBaseERKN3c106ScalarES8_ENKUlvE_clEvENKUlvE_clEvEUldE_St5arrayIPcLm2EELi4E23TrivialOffsetCalculatorILi1EjESG_NS0_6memory12LoadWithCastILi1EEENSH_13StoreWithCastILi1EEEEEviT_T0_T2_T3_T4_T5_) ;  /* 0xffff4cc002007950 */ /* 0x000fec0003c3ffff */
.L_x_6611:
        /* <DEDUP_REMOVED lines=12> */
.L_x_7087:


//--------------------- .text._ZN2at6native18elementwise_kernelILi128ELi2EZNS0_22gpu_kernel_impl_nocastIZZZNS0_65_GLOBAL__N__cd49fe81_27_ActivationSoftplusKernel_cu_9e10b42f_309415softplus_kernelERNS_18TensorIteratorBaseERKN3c106ScalarES9_ENKUlvE_clEvENKUlvE_clEvEUldE_EEvS5_RKT_EUliE_EEviT1_ --------------------------
	.section	.text._ZN2at6native18elementwise_kernelILi128ELi2EZNS0_22gpu_kernel_impl_nocastIZZZNS0_65_GLOBAL__N__cd49fe81_27_ActivationSoftplusKernel_cu_9e10b42f_309415softplus_kernelERNS_18TensorIteratorBaseERKN3c106ScalarES9_ENKUlvE_clEvENKUlvE_clEvEUldE_EEvS5_RKT_EUliE_EEviT1_,"ax",@progbits
	.sectioninfo	@"SHI_REGISTERS=29"
	.align	128
        .global         _ZN2at6native18elementwise_kernelILi128ELi2EZNS0_22gpu_kernel_impl_nocastIZZZNS0_65_GLOBAL__N__cd49fe81_27_ActivationSoftplusKernel_cu_9e10b42f_309415softplus_kernelERNS_18TensorIteratorBaseERKN3c106ScalarES9_ENKUlvE_clEvENKUlvE_clEvEUldE_EEvS5_RKT_EUliE_EEviT1_
        .type           _ZN2at6native18elementwise_kernelILi128ELi2EZNS0_22gpu_kernel_impl_nocastIZZZNS0_65_GLOBAL__N__cd49fe81_27_ActivationSoftplusKernel_cu_9e10b42f_309415softplus_kernelERNS_18TensorIteratorBaseERKN3c106ScalarES9_ENKUlvE_clEvENKUlvE_clEvEUldE_EEvS5_RKT_EUliE_EEviT1_,@function
        .size           _ZN2at6native18elementwise_kernelILi128ELi2EZNS0_22gpu_kernel_impl_nocastIZZZNS0_65_GLOBAL__N__cd49fe81_27_ActivationSoftplusKernel_cu_9e10b42f_309415softplus_kernelERNS_18TensorIteratorBaseERKN3c106ScalarES9_ENKUlvE_clEvENKUlvE_clEvEUldE_EEvS5_RKT_EUliE_EEviT1_,(.L_x_7088 - _ZN2at6native18elementwise_kernelILi128ELi2EZNS0_22gpu_kernel_impl_nocastIZZZNS0_65_GLOBAL__N__cd49fe81_27_ActivationSoftplusKernel_cu_9e10b42f_309415softplus_kernelERNS_18TensorIteratorBaseERKN3c106ScalarES9_ENKUlvE_clEvENKUlvE_clEvEUldE_EEvS5_RKT_EUliE_EEviT1_)
        .other          _ZN2at6native18elementwise_kernelILi128ELi2EZNS0_22gpu_kernel_impl_nocastIZZZNS0_65_GLOBAL__N__cd49fe81_27_ActivationSoftplusKernel_cu_9e10b42f_309415softplus_kernelERNS_18TensorIteratorBaseERKN3c106ScalarES9_ENKUlvE_clEvENKUlvE_clEvEUldE_EEvS5_RKT_EUliE_EEviT1_,@"STO_CUDA_ENTRY STV_DEFAULT"
_ZN2at6native18elementwise_kernelILi128ELi2EZNS0_22gpu_kernel_impl_nocastIZZZNS0_65_GLOBAL__N__cd49fe81_27_ActivationSoftplusKernel_cu_9e10b42f_309415softplus_kernelERNS_18TensorIteratorBaseERKN3c106ScalarES9_ENKUlvE_clEvENKUlvE_clEvEUldE_EEvS5_RKT_EUliE_EEviT1_:
.text._ZN2at6native18elementwise_kernelILi128ELi2EZNS0_22gpu_kernel_impl_nocastIZZZNS0_65_GLOBAL__N__cd49fe81_27_ActivationSoftplusKernel_cu_9e10b42f_309415softplus_kernelERNS_18TensorIteratorBaseERKN3c106ScalarES9_ENKUlvE_clEvENKUlvE_clEvEUldE_EEvS5_RKT_EUliE_EEviT1_:
[----:B------:R-:W-:Y:S02]  /*0000*/  IMAD.MOV.U32 R1, RZ, RZ, c[0x0][0x28] ;  /* 0x00000a00ff017624 */ /* 0x000fe400078e00ff */
        /* <DEDUP_REMOVED lines=9> */
[----:B------:R-:W-:-:S11]  /*00a0*/  IMAD.MOV.U32 R0, RZ, RZ, RZ ;  /* 0x000000ffff007224 */ /* 0x000fd600078e00ff */
[----:B------:R-:W-:Y:S05]  /*00b0*/  @!P0 BRA `(.L_x_6614) ;  /* 0x00000e0000008947 */ /* 0x000fea0003800000 */
[----:B------:R-:W-:Y:S01]  /*00c0*/  MOV R3, R7 ;  /* 0x0000000700037202 */ /* 0x000fe20000000f00 */
[----:B------:R-:W-:Y:S02]  /*00d0*/  IMAD.MOV.U32 R2, RZ, RZ, RZ ;  /* 0x000000ffff027224 */ /* 0x000fe400078e00ff */
[----:B------:R-:W-:Y:S02]  /*00e0*/  IMAD.MOV.U32 R6, RZ, RZ, c[0x0][0x168] ;  /* 0x00005a00ff067624 */ /* 0x000fe400078e00ff */
[----:B------:R-:W-:-:S03]  /*00f0*/  IMAD.HI.U32 R2, R7, c[0x0][0x170], R2 ;  /* 0x00005c0007027a27 */ /* 0x000fc600078e0002 */
[----:B------:R-:W-:Y:S02]  /*0100*/  ISETP.NE.AND P0, PT, R6, 0x1, PT ;  /* 0x000000010600780c */ /* 0x000fe40003f05270 */
[----:B------:R-:W-:-:S04]  /*0110*/  SHF.R.U32.HI R3, RZ, c[0x0][0x174], R2 ;  /* 0x00005d00ff037a19 */ /* 0x000fc80000011602 */
[----:B------:R-:W-:-:S05]  /*0120*/  IADD3 R0, -R3, RZ, RZ ;  /* 0x000000ff03007210 */ /* 0x000fca0007ffe1ff */
[----:B------:R-:W-:-:S04]  /*0130*/  IMAD R0, R0, c[0x0][0x16c], R7 ;  /* 0x00005b0000007a24 */ /* 0x000fc800078e0207 */
[C---:B------:R-:W-:Y:S02]  /*0140*/  IMAD R20, R0.reuse, c[0x0][0x298], RZ ;  /* 0x0000a60000147a24 */ /* 0x040fe400078e02ff */
[----:B------:R-:W-:Y:S01]  /*0150*/  IMAD R0, R0, c[0x0][0x29c], RZ ;  /* 0x0000a70000007a24 */ /* 0x000fe200078e02ff */
        /* <DEDUP_REMOVED lines=203> */
[----:B------:R-:W-:Y:S02]  /*0e10*/  @P0 MOV R4, RZ ;  /* 0x000000ff00040202 */ /* 0x000fe40000000f00 */
[----:B------:R-:W-:-:S03]  /*0e20*/  IMAD.MOV R7, RZ, RZ, -R5 ;  /* 0x000000ffff077224 */ /* 0x000fc600078e0a05 */
        /* <DEDUP_REMOVED lines=9> */
.L_x_6614:
[----:B------:R-:W-:-:S05]  /*0ec0*/  IADD3 R4, P0, R0, c[0x0][0x368], RZ ;  /* 0x0000da0000047a10 */ /* 0x000fca0007f1e0ff */
[----:B------:R-:W-:-:S06]  /*0ed0*/  IMAD.X R5, RZ, RZ, c[0x0][0x36c], P0 ;  /* 0x0000db00ff057624 */ /* 0x000fcc00000e06ff */
[----:B------:R-:W2:Y:S01]  /*0ee0*/  LDG.E.64 R4, [R4.64] ;  /* 0x0000000404047981 */ /* 0x000ea2000c1e1b00 */
[----:B------:R-:W-:Y:S01]  /*0ef0*/  IADD3 R20, P1, R20, c[0x0][0x360], RZ ;  /* 0x0000d80014147a10 */ /* 0x000fe20007f3e0ff */
[----:B------:R-:W-:Y:S03]  /*0f00*/  BSSY B1, `(.L_x_6615) ;  /* 0x00000a9000017945 */ /* 0x000fe60003800000 */
[----:B------:R-:W-:Y:S01]  /*0f10*/  IADD3.X R21, RZ, c[0x0][0x364], RZ, P1, !PT ;  /* 0x0000d900ff157a10 */ /* 0x000fe20000ffe4ff */
[----:B--2---:R-:W0:-:S06]  /*0f20*/  DMUL R2, R4, c[0x0][0x370] ;  /* 0x0000dc0004027a28 */ /* 0x004e0c0000000000 */
[----:B0-----:R-:W0:-:S14]  /*0f30*/  DSETP.GT.AND P0, PT, R2, c[0x0][0x378], PT ;  /* 0x0000de000200762a */ /* 0x001e1c0003f04000 */
[----:B0-----:R-:W-:Y:S05]  /*0f40*/  @P0 BRA `(.L_x_6616) ;  /* 0x00000a4000000947 */ /* 0x001fea0003800000 */
[----:B------:R-:W-:Y:S01]  /*0f50*/  IMAD.MOV.U32 R4, RZ, RZ, 0x652b82fe ;  /* 0x652b82feff047424 */ /* 0x000fe200078e00ff */
[----:B------:R-:W-:Y:S01]  /*0f60*/  MOV R5, 0x3ff71547 ;  /* 0x3ff7154700057802 */ /* 0x000fe20000000f00 */
[----:B------:R-:W-:Y:S01]  /*0f70*/  IMAD.MOV.U32 R10, RZ, RZ, 0x69ce2bdf ;  /* 0x69ce2bdfff0a7424 */ /* 0x000fe200078e00ff */
[----:B------:R-:W-:Y:S01]  /*0f80*/  MOV R11, 0x3e5ade15 ;  /* 0x3e5ade15000b7802 */ /* 0x000fe20000000f00 */
[----:B------:R-:W-:Y:S01]  /*0f90*/  BSSY B2, `(.L_x_6617) ;  /* 0x0000021000027945 */ /* 0x000fe20003800000 */
[----:B------:R-:W-:Y:S02]  /*0fa0*/  FSETP.GEU.FTZ.AND P0, PT, |R3|, 4.1917929649353027344, PT ;  /* 0x4086232b0300780b */ /* 0x000fe40003f1e200 */
        /* <DEDUP_REMOVED lines=26> */
[----:B------:R-:W-:Y:S01]  /*1150*/  @!P0 IMAD.IADD R4, R4, 0x1, -R3 ;  /* 0x0000000104048824 */ /* 0x000fe200078e0a03 */
[----:B------:R-:W-:-:S04]  /*1160*/  @!P0 LEA R3, R3, R9, 0x14 ;  /* 0x0000000903038211 */ /* 0x000fc800078ea0ff */
[----:B------:R-:W-:Y:S02]  /*1170*/  @!P0 LEA R5, R4, 0x3ff00000, 0x14 ;  /* 0x3ff0000004058811 */ /* 0x000fe400078ea0ff */
[----:B------:R-:W-:-:S06]  /*1180*/  @!P0 MOV R4, RZ ;  /* 0x000000ff00048202 */ /* 0x000fcc0000000f00 */
[----:B------:R0:W1:-:S06]  /*1190*/  @!P0 DMUL R22, R2, R4 ;  /* 0x0000000402168228 */ /* 0x00004c0000000000 */
.L_x_6618:
[----:B------:R-:W-:Y:S05]  /*11a0*/  BSYNC B2 ;  /* 0x0000000000027941 */ /* 0x000fea0003800000 */
.L_x_6617:
[C---:B-1----:R-:W-:Y:S01]  /*11b0*/  FSETP.GEU.FTZ.AND P1, PT, R23.reuse, 1.7916666269302368164, PT ;  /* 0x3fe555551700780b */ /* 0x042fe20003f3e000 */
[----:B------:R-:W-:Y:S01]  /*11c0*/  BSSY B2, `(.L_x_6619) ;  /* 0x0000066000027945 */ /* 0x000fe20003800000 */
[----:B------:R-:W-:-:S13]  /*11d0*/  FSETP.GT.FTZ.AND P0, PT, R23, -1.6999999284744262695, PT ;  /* 0xbfd999991700780b */ /* 0x000fda0003f14000 */
[----:B------:R-:W-:Y:S05]  /*11e0*/  @P0 BRA !P1, `(.L_x_6620) ;  /* 0x000003d000000947 */ /* 0x000fea0004800000 */
[----:B0-----:R-:W0:-:S10]  /*11f0*/  DADD R2, R22, 1 ;  /* 0x3ff0000016027429 */ /* 0x001e140000000000 */
[----:B0-----:R-:W-:Y:S01]  /*1200*/  ISETP.GT.AND P0, PT, R3, 0xfffff, PT ;  /* 0x000fffff0300780c */ /* 0x001fe20003f04270 */
[----:B------:R-:W-:Y:S01]  /*1210*/  IMAD.MOV.U32 R4, RZ, RZ, R2 ;  /* 0x000000ffff047224 */ /* 0x000fe200078e0002 */
[----:B------:R-:W-:-:S11]  /*1220*/  MOV R5, R3 ;  /* 0x0000000300057202 */ /* 0x000fd60000000f00 */
[----:B------:R-:W0:-:S10]  /*1230*/  @!P0 DMUL R4, R4, 1.80143985094819840000e+16 ;  /* 0x4350000004048828 */ /* 0x000e140000000000 */
[----:B0-----:R-:W-:Y:S02]  /*1240*/  @!P0 IMAD.MOV.U32 R3, RZ, RZ, R5 ;  /* 0x000000ffff038224 */ /* 0x001fe400078e0005 */
[----:B------:R-:W-:-:S03]  /*1250*/  @!P0 IMAD.MOV.U32 R2, RZ, RZ, R4 ;  /* 0x000000ffff028224 */ /* 0x000fc600078e0004 */
[----:B------:R-:W-:-:S04]  /*1260*/  IADD3 R0, R3, -0x1, RZ ;  /* 0xffffffff03007810 */ /* 0x000fc80007ffe0ff */
[----:B------:R-:W-:Y:S02]  /*1270*/  ISETP.GE.U32.AND P1, PT, R0, 0x7fefffff, PT ;  /* 0x7fefffff0000780c */ /* 0x000fe40003f26070 */
[----:B------:R-:W-:Y:S02]  /*1280*/  MOV R0, 0xfffffc01 ;  /* 0xfffffc0100007802 */ /* 0x000fe40000000f00 */
[----:B------:R-:W-:-:S09]  /*1290*/  @!P0 MOV R0, 0xfffffbcb ;  /* 0xfffffbcb00008802 */ /* 0x000fd20000000f00 */
[----:B------:R-:W-:Y:S01]  /*12a0*/  @P1 MOV R6, 0x0 ;  /* 0x0000000000061802 */ /* 0x000fe20000000f00 */
[----:B------:R-:W-:Y:S01]  /*12b0*/  @P1 IMAD.MOV.U32 R7, RZ, RZ, 0x7ff00000 ;  /* 0x7ff00000ff071424 */ /* 0x000fe200078e00ff */
[----:B------:R-:W-:-:S05]  /*12c0*/  @P1 FSETP.NEU.FTZ.AND P2, PT, R5, RZ, PT ;  /* 0x000000ff0500120b */ /* 0x000fca0003f5d000 */
[----:B------:R-:W0:-:S10]  /*12d0*/  @P1 DFMA R6, R4, R6, +INF ;  /* 0x7ff000000406142b */ /* 0x000e140000000006 */
[----:B0-----:R-:W-:Y:S02]  /*12e0*/  @P1 FSEL R12, R6, RZ, P2 ;  /* 0x000000ff060c1208 */ /* 0x001fe40001000000 */
[----:B------:R-:W-:Y:S01]  /*12f0*/  @P1 FSEL R13, R7, -QNAN , P2 ;  /* 0xfff00000070d1808 */ /* 0x000fe20001000000 */
[----:B------:R-:W-:Y:S05]  /*1300*/  @P1 BRA `(.L_x_6621) ;  /* 0x0000051000001947 */ /* 0x000fea0003800000 */
[C---:B------:R-:W-:Y:S01]  /*1310*/  LOP3.LUT R4, R3.reuse, 0x800fffff, RZ, 0xc0, !PT ;  /* 0x800fffff03047812 */ /* 0x040fe200078ec0ff */
[----:B------:R-:W-:Y:S01]  /*1320*/  IMAD.MOV.U32 R6, RZ, RZ, RZ ;  /* 0x000000ffff067224 */ /* 0x000fe200078e00ff */
[----:B------:R-:W-:Y:S01]  /*1330*/  MOV R14, 0x3ae80f1e ;  /* 0x3ae80f1e000e7802 */ /* 0x000fe20000000f00 */
[----:B------:R-:W-:Y:S01]  /*1340*/  IMAD.MOV.U32 R15, RZ, RZ, 0x3eb1380b ;  /* 0x3eb1380bff0f7424 */ /* 0x000fe200078e00ff */
[----:B------:R-:W-:Y:S01]  /*1350*/  LOP3.LUT R5, R4, 0x3ff00000, RZ, 0xfc, !PT ;  /* 0x3ff0000004057812 */ /* 0x000fe200078efcff */
[----:B------:R-:W-:Y:S01]  /*1360*/  IMAD.MOV.U32 R4, RZ, RZ, R2 ;  /* 0x000000ffff047224 */ /* 0x000fe200078e0002 */
[----:B------:R-:W-:Y:S02]  /*1370*/  LEA.HI R3, R3, R0, RZ, 0xc ;  /* 0x0000000003037211 */ /* 0x000fe400078f60ff */
[----:B------:R-:W-:-:S13]  /*1380*/  ISETP.GE.AND P0, PT, R5, 0x3ff6a09f, PT ;  /* 0x3ff6a09f0500780c */ /* 0x000fda0003f06270 */
[----:B------:R-:W-:Y:S02]  /*1390*/  @P0 IADD3 R7, R5, -0x100000, RZ ;  /* 0xfff0000005070810 */ /* 0x000fe40007ffe0ff */
[----:B------:R-:W-:Y:S02]  /*13a0*/  @P0 IADD3 R3, R3, 0x1, RZ ;  /* 0x0000000103030810 */ /* 0x000fe40007ffe0ff */
[----:B------:R-:W-:Y:S02]  /*13b0*/  @P0 MOV R5, R7 ;  /* 0x0000000700050202 */ /* 0x000fe40000000f00 */
[----:B------:R-:W-:Y:S02]  /*13c0*/  LOP3.LUT R2, R3, 0x80000000, RZ, 0x3c, !PT ;  /* 0x8000000003027812 */ /* 0x000fe400078e3cff */
[----:B------:R-:W-:Y:S02]  /*13d0*/  MOV R3, 0x43300000 ;  /* 0x4330000000037802 */ /* 0x000fe40000000f00 */
        /* <DEDUP_REMOVED lines=30> */
.L_x_6620:
        /* <DEDUP_REMOVED lines=18> */
[----:B------:R-:W-:Y:S01]  /*16e0*/  MOV R12, R22 ;  /* 0x00000016000c7202 */ /* 0x000fe20000000f00 */
[----:B------:R-:W-:Y:S01]  /*16f0*/  IMAD.MOV.U32 R13, RZ, RZ, R23 ;  /* 0x000000ffff0d7224 */ /* 0x000fe200078e0017 */
[----:B------:R-:W-:Y:S02]  /*1700*/  MOV R2, 0x1720 ;  /* 0x0000172000027802 */ /* 0x000fe40000000f00 */
[----:B------:R-:W-:Y:S05]  /*1710*/  CALL.REL.NOINC `($__internal_8_$__cuda_sm20_div_rn_f64_full) ;  /* 0x00001c2000007944 */ /* 0x000fea0003c00000 */
.L_x_6623:
[----:B------:R-:W-:Y:S05]  /*1720*/  BSYNC B3 ;  /* 0x0000000000037941 */ /* 0x000fea0003800000 */
.L_x_6622:
[----:B------:R-:W0:Y:S01]  /*1730*/  DMUL R4, R4, R22 ;  /* 0x0000001604047228 */ /* 0x000e220000000000 */
[----:B------:R-:W-:Y:S01]  /*1740*/  MOV R8, 0x2fbe14b5 ;  /* 0x2fbe14b500087802 */ /* 0x000fe20000000f00 */
[----:B------:R-:W-:-:S04]  /*1750*/  IMAD.MOV.U32 R9, RZ, RZ, 0x3eb372fb ;  /* 0x3eb372fbff097424 */ /* 0x000fc800078e00ff */
        /* <DEDUP_REMOVED lines=12> */
.L_x_6621:
[----:B------:R-:W-:Y:S05]  /*1820*/  BSYNC B2 ;  /* 0x0000000000027941 */ /* 0x000fea0003800000 */
.L_x_6619:
[----:B------:R-:W3:Y:S01]  /*1830*/  MUFU.RCP64H R3, c[0x0][0x374] ;  /* 0x0000dd0000037b08 */ /* 0x000ee20000001800 */
[----:B------:R-:W-:Y:S01]  /*1840*/  MOV R6, c[0x0][0x370] ;  /* 0x0000dc0000067a02 */ /* 0x000fe20000000f00 */
[----:B------:R-:W-:Y:S01]  /*1850*/  IMAD.MOV.U32 R7, RZ, RZ, c[0x0][0x374] ;  /* 0x0000dd00ff077624 */ /* 0x000fe200078e00ff */
[----:B------:R-:W-:Y:S01]  /*1860*/  HFMA2.MMA R2, -RZ, RZ, 0, 5.9604644775390625e-08 ;  /* 0x00000001ff027435 */ /* 0x000fe200000001ff */
[----:B-12---:R-:W-:Y:S01]  /*1870*/  FSETP.GEU.AND P1, PT, |R13|, 6.5827683646048100446e-37, PT ;  /* 0x036000000d00780b */ /* 0x006fe20003f2e200 */
[----:B------:R-:W-:Y:S04]  /*1880*/  BSSY B2, `(.L_x_6616) ;  /* 0x0000010000027945 */ /* 0x000fe80003800000 */
[----:B0--3--:R-:W0:-:S06]  /*1890*/  DFMA R4, R2, -R6, 1 ;  /* 0x3ff000000204742b */ /* 0x009e0c0000000806 */
        /* <DEDUP_REMOVED lines=11> */
[----:B------:R-:W-:Y:S02]  /*1950*/  MOV R9, c[0x0][0x374] ;  /* 0x0000dd0000097a02 */ /* 0x000fe40000000f00 */
[----:B------:R-:W-:Y:S02]  /*1960*/  MOV R2, 0x1980 ;  /* 0x0000198000027802 */ /* 0x000fe40000000f00 */
[----:B------:R-:W-:Y:S05]  /*1970*/  CALL.REL.NOINC `($__internal_8_$__cuda_sm20_div_rn_f64_full) ;  /* 0x000019c000007944 */ /* 0x000fea0003c00000 */
.L_x_6624:
[----:B------:R-:W-:Y:S05]  /*1980*/  BSYNC B2 ;  /* 0x0000000000027941 */ /* 0x000fea0003800000 */
.L_x_6616:
[----:B------:R-:W-:Y:S05]  /*1990*/  BSYNC B1 ;  /* 0x0000000000017941 */ /* 0x000fea0003800000 */
.L_x_6615:
[----:B------:R0:W-:Y:S01]  /*19a0*/  STG.E.64 [R20.64], R4 ;  /* 0x0000000414007986 */ /* 0x0001e2000c101b04 */
[----:B------:R-:W-:-:S05]  /*19b0*/  IMAD R7, R25, 0x100, R26 ;  /* 0x0000010019077824 */ /* 0x000fca00078e021a */
[----:B------:R-:W-:Y:S02]  /*19c0*/  IADD3 R7, R7, 0x80, RZ ;  /* 0x0000008007077810 */ /* 0x000fe40007ffe0ff */
.L_x_6613:
[----:B------:R-:W-:Y:S05]  /*19d0*/  BSYNC B0 ;  /* 0x0000000000007941 */ /* 0x000fea0003800000 */
.L_x_6612:
[----:B------:R-:W-:-:S13]  /*19e0*/  ISETP.GE.AND P0, PT, R7, c[0x0][0x160], PT ;  /* 0x0000580007007a0c */ /* 0x000fda0003f06270 */
[----:B------:R-:W-:Y:S05]  /*19f0*/  @P0 EXIT ;  /* 0x000000000000094d */ /* 0x000fea0003800000 */
[----:B------:R-:W-:Y:S01]  /*1a00*/  ISETP.NE.AND P0, PT, RZ, c[0x0][0x168], PT ;  /* 0x00005a00ff007a0c */ /* 0x000fe20003f05270 */
[----:B0-----:R-:W-:Y:S01]  /*1a10*/  IMAD.MOV.U32 R20, RZ, RZ, RZ ;  /* 0x000000ffff147224 */ /* 0x001fe200078e00ff */
[----:B------:R-:W-:-:S11]  /*1a20*/  MOV R0, RZ ;  /* 0x000000ff00007202 */ /* 0x000fd60000000f00 */
[----:B------:R-:W-:Y:S05]  /*1a30*/  @!P0 BRA `(.L_x_6625) ;  /* 0x00000e0000008947 */ /* 0x000fea0003800000 */
[----:B------:R-:W-:Y:S01]  /*1a40*/  HFMA2.MMA R2, -RZ, RZ, 0, 0 ;  /* 0x00000000ff027435 */ /* 0x000fe200000001ff */
[----:B------:R-:W-:Y:S01]  /*1a50*/  IMAD.MOV.U32 R3, RZ, RZ, R7 ;  /* 0x000000ffff037224 */ /* 0x000fe200078e0007 */
[----:B------:R-:W-:-:S04]  /*1a60*/  MOV R6, c[0x0][0x168] ;  /* 0x00005a0000067a02 */ /* 0x000fc80000000f00 */
[----:B------:R-:W-:-:S04]  /*1a70*/  ISETP.NE.AND P0, PT, R6, 0x1, PT ;  /* 0x000000010600780c */ /* 0x000fc80003f05270 */
[----:B------:R-:W-:-:S05]  /*1a80*/  IMAD.HI.U32 R2, R7, c[0x0][0x170], R2 ;  /* 0x00005c0007027a27 */ /* 0x000fca00078e0002 */
[----:B------:R-:W-:-:S05]  /*1a90*/  SHF.R.U32.HI R3, RZ, c[0x0][0x174], R2 ;  /* 0x00005d00ff037a19 */ /* 0x000fca0000011602 */
[----:B------:R-:W-:-:S04]  /*1aa0*/  IMAD.MOV R0, RZ, RZ, -R3 ;  /* 0x000000ffff007224 */ /* 0x000fc800078e0a03 */
        /* <DEDUP_REMOVED lines=205> */
[----:B------:R-:W-:Y:S01]  /*2780*/  SHF.R.U32.HI R5, RZ, c[0x0][0x288], R4 ;  /* 0x0000a200ff057a19 */ /* 0x000fe20000011604 */
[----:B------:R-:W-:-:S03]  /*2790*/  @P0 IMAD.MOV.U32 R4, RZ, RZ, RZ ;  /* 0x000000ffff040224 */ /* 0x000fc600078e00ff */
[C---:B------:R-:W-:Y:S01]  /*27a0*/  IADD3 R7, -R5.reuse, RZ, RZ ;  /* 0x000000ff05077210 */ /* 0x040fe20007ffe1ff */
        /* <DEDUP_REMOVED lines=8> */
[----:B------:R-:W-:-:S05]  /*2830*/  @P0 IMAD R0, R5, c[0x0][0x35c], R0 ;  /* 0x0000d70005000a24 */ /* 0x000fca00078e0200 */
.L_x_6625:
[----:B------:R-:W-:-:S04]  /*2840*/  IADD3 R4, P0, R0, c[0x0][0x368], RZ ;  /* 0x0000da0000047a10 */ /* 0x000fc80007f1e0ff */
[----:B------:R-:W-:-:S06]  /*2850*/  IADD3.X R5, RZ, c[0x0][0x36c], RZ, P0, !PT ;  /* 0x0000db00ff057a10 */ /* 0x000fcc00007fe4ff */
[----:B------:R-:W2:Y:S01]  /*2860*/  LDG.E.64 R4, [R4.64] ;  /* 0x0000000404047981 */ /* 0x000ea2000c1e1b00 */
[----:B------:R-:W-:Y:S01]  /*2870*/  IADD3 R20, P1, R20, c[0x0][0x360], RZ ;  /* 0x0000d80014147a10 */ /* 0x000fe20007f3e0ff */
[----:B------:R-:W-:Y:S04]  /*2880*/  BSSY B0, `(.L_x_6626) ;  /* 0x00000a9000007945 */ /* 0x000fe80003800000 */
[----:B------:R-:W-:Y:S01]  /*2890*/  IMAD.X R21, RZ, RZ, c[0x0][0x364], P1 ;  /* 0x0000d900ff157624 */ /* 0x000fe200008e06ff */
[----:B--2---:R-:W0:-:S06]  /*28a0*/  DMUL R2, R4, c[0x0][0x370] ;  /* 0x0000dc0004027a28 */ /* 0x004e0c0000000000 */
[----:B0-----:R-:W0:-:S14]  /*28b0*/  DSETP.GT.AND P0, PT, R2, c[0x0][0x378], PT ;  /* 0x0000de000200762a */ /* 0x001e1c0003f04000 */
[----:B0-----:R-:W-:Y:S05]  /*28c0*/  @P0 BRA `(.L_x_6627) ;  /* 0x00000a4000000947 */ /* 0x001fea0003800000 */
[----:B------:R-:W-:Y:S01]  /*28d0*/  MOV R4, 0x652b82fe ;  /* 0x652b82fe00047802 */ /* 0x000fe20000000f00 */
[----:B------:R-:W-:Y:S01]  /*28e0*/  IMAD.MOV.U32 R5, RZ, RZ, 0x3ff71547 ;  /* 0x3ff71547ff057424 */ /* 0x000fe200078e00ff */
[----:B------:R-:W-:Y:S01]  /*28f0*/  MOV R10, 0x69ce2bdf ;  /* 0x69ce2bdf000a7802 */ /* 0x000fe20000000f00 */
[----:B------:R-:W-:Y:S01]  /*2900*/  IMAD.MOV.U32 R11, RZ, RZ, 0x3e5ade15 ;  /* 0x3e5ade15ff0b7424 */ /* 0x000fe200078e00ff */
[----:B------:R-:W-:Y:S01]  /*2910*/  FSETP.GEU.FTZ.AND P0, PT, |R3|, 4.1917929649353027344, PT ;  /* 0x4086232b0300780b */ /* 0x000fe20003f1e200 */
[----:B------:R-:W-:Y:S02]  /*2920*/  BSSY B1, `(.L_x_6628) ;  /* 0x0000020000017945 */ /* 0x000fe40003800000 */
        /* <DEDUP_REMOVED lines=26> */
[----:B------:R-:W-:Y:S01]  /*2ad0*/  @!P0 IADD3 R4, R4, -R3, RZ ;  /* 0x8000000304048210 */ /* 0x000fe20007ffe0ff */
[----:B------:R-:W-:-:S03]  /*2ae0*/  @!P0 IMAD R3, R3, 0x100000, R9 ;  /* 0x0010000003038824 */ /* 0x000fc600078e0209 */
[----:B------:R-:W-:Y:S01]  /*2af0*/  @!P0 LEA R5, R4, 0x3ff00000, 0x14 ;  /* 0x3ff0000004058811 */ /* 0x000fe200078ea0ff */
[----:B------:R-:W-:-:S06]  /*2b00*/  @!P0 IMAD.MOV.U32 R4, RZ, RZ, RZ ;  /* 0x000000ffff048224 */ /* 0x000fcc00078e00ff */
[----:B------:R0:W2:-:S06]  /*2b10*/  @!P0 DMUL R22, R2, R4 ;  /* 0x0000000402168228 */ /* 0x00008c0000000000 */
.L_x_6629:
[----:B------:R-:W-:Y:S05]  /*2b20*/  BSYNC B1 ;  /* 0x0000000000017941 */ /* 0x000fea0003800000 */
.L_x_6628:
[C---:B--2---:R-:W-:Y:S01]  /*2b30*/  FSETP.GEU.FTZ.AND P1, PT, R23.reuse, 1.7916666269302368164, PT ;  /* 0x3fe555551700780b */ /* 0x044fe20003f3e000 */
        /* <DEDUP_REMOVED lines=8> */
[----:B0-----:R-:W-:Y:S02]  /*2bc0*/  @!P0 MOV R3, R5 ;  /* 0x0000000500038202 */ /* 0x001fe40000000f00 */
[----:B------:R-:W-:Y:S02]  /*2bd0*/  @!P0 MOV R2, R4 ;  /* 0x0000000400028202 */ /* 0x000fe40000000f00 */
[----:B------:R-:W-:-:S04]  /*2be0*/  IADD3 R0, R3, -0x1, RZ ;  /* 0xffffffff03007810 */ /* 0x000fc80007ffe0ff */
[----:B------:R-:W-:Y:S01]  /*2bf0*/  ISETP.GE.U32.AND P1, PT, R0, 0x7fefffff, PT ;  /* 0x7fefffff0000780c */ /* 0x000fe20003f26070 */
[----:B------:R-:W-:Y:S02]  /*2c00*/  IMAD.MOV.U32 R0, RZ, RZ, -0x3ff ;  /* 0xfffffc01ff007424 */ /* 0x000fe400078e00ff */
[----:B------:R-:W-:-:S10]  /*2c10*/  @!P0 IMAD.MOV.U32 R0, RZ, RZ, -0x435 ;  /* 0xfffffbcbff008424 */ /* 0x000fd400078e00ff */
[----:B------:R-:W-:Y:S01]  /*2c20*/  @P1 IMAD.MOV.U32 R6, RZ, RZ, 0x0 ;  /* 0x00000000ff061424 */ /* 0x000fe200078e00ff */
[----:B------:R-:W-:Y:S02]  /*2c30*/  @P1 MOV R7, 0x7ff00000 ;  /* 0x7ff0000000071802 */ /* 0x000fe40000000f00 */
[----:B------:R-:W-:-:S04]  /*2c40*/  @P1 FSETP.NEU.FTZ.AND P2, PT, R5, RZ, PT ;  /* 0x000000ff0500120b */ /* 0x000fc80003f5d000 */
[----:B------:R-:W0:-:S10]  /*2c50*/  @P1 DFMA R6, R4, R6, +INF ;  /* 0x7ff000000406142b */ /* 0x000e140000000006 */
[----:B0-----:R-:W-:Y:S02]  /*2c60*/  @P1 FSEL R12, R6, RZ, P2 ;  /* 0x000000ff060c1208 */ /* 0x001fe40001000000 */
[----:B------:R-:W-:Y:S01]  /*2c70*/  @P1 FSEL R13, R7, -QNAN , P2 ;  /* 0xfff00000070d1808 */ /* 0x000fe20001000000 */
[----:B------:R-:W-:Y:S05]  /*2c80*/  @P1 BRA `(.L_x_6632) ;  /* 0x0000051000001947 */ /* 0x000fea0003800000 */
[----:B------:R-:W-:Y:S01]  /*2c90*/  LOP3.LUT R4, R3, 0x800fffff, RZ, 0xc0, !PT ;  /* 0x800fffff03047812 */ /* 0x000fe200078ec0ff */
[----:B------:R-:W-:Y:S01]  /*2ca0*/  IMAD.MOV.U32 R14, RZ, RZ, 0x3ae80f1e ;  /* 0x3ae80f1eff0e7424 */ /* 0x000fe200078e00ff */
[----:B------:R-:W-:Y:S02]  /*2cb0*/  MOV R6, RZ ;  /* 0x000000ff00067202 */ /* 0x000fe40000000f00 */
[----:B------:R-:W-:Y:S02]  /*2cc0*/  LOP3.LUT R5, R4, 0x3ff00000, RZ, 0xfc, !PT ;  /* 0x3ff0000004057812 */ /* 0x000fe400078efcff */
[----:B------:R-:W-:Y:S02]  /*2cd0*/  MOV R4, R2 ;  /* 0x0000000200047202 */ /* 0x000fe40000000f00 */
[----:B------:R-:W-:-:S02]  /*2ce0*/  ISETP.GE.AND P0, PT, R5, 0x3ff6a09f, PT ;  /* 0x3ff6a09f0500780c */ /* 0x000fc40003f06270 */
[----:B------:R-:W-:Y:S02]  /*2cf0*/  MOV R15, 0x3eb1380b ;  /* 0x3eb1380b000f7802 */ /* 0x000fe40000000f00 */
[----:B------:R-:W-:-:S09]  /*2d00*/  LEA.HI R3, R3, R0, RZ, 0xc ;  /* 0x0000000003037211 */ /* 0x000fd200078f60ff */
        /* <DEDUP_REMOVED lines=17> */
[----:B--2---:R-:W-:-:S04]  /*2e20*/  DADD R16, R12, R12 ;  /* 0x000000000c107229 */ /* 0x004fc8000000000c */
        /* <DEDUP_REMOVED lines=15> */
[----:B0-----:R0:W2:Y:S01]  /*2f20*/  DADD R12, R12, R4 ;  /* 0x000000000c0c7229 */ /* 0x0010a20000000004 */
[----:B------:R-:W-:Y:S05]  /*2f30*/  BRA `(.L_x_6632) ;  /* 0x0000026000007947 */ /* 0x000fea0003800000 */
.L_x_6631:
[----:B------:R-:W2:Y:S01]  /*2f40*/  DADD R8, R22, 2 ;  /* 0x4000000016087429 */ /* 0x000ea20000000000 */
[----:B0-----:R-:W-:Y:S01]  /*2f50*/  MOV R2, 0x1 ;  /* 0x0000000100027802 */ /* 0x001fe20000000f00 */
[----:B------:R-:W-:Y:S01]  /*2f60*/  BSSY B2, `(.L_x_6633) ;  /* 0x0000014000027945 */ /* 0x000fe20003800000 */
[----:B------:R-:W-:-:S03]  /*2f70*/  FSETP.GEU.AND P1, PT, |R23|, 6.5827683646048100446e-37, PT ;  /* 0x036000001700780b */ /* 0x000fc60003f2e200 */
        /* <DEDUP_REMOVED lines=13> */
[----:B------:R-:W-:Y:S02]  /*3050*/  MOV R13, R23 ;  /* 0x00000017000d7202 */ /* 0x000fe40000000f00 */
[----:B------:R-:W-:Y:S02]  /*3060*/  MOV R2, 0x3080 ;  /* 0x0000308000027802 */ /* 0x000fe40000000f00 */
[----:B-1----:R-:W-:Y:S05]  /*3070*/  CALL.REL.NOINC `($__internal_8_$__cuda_sm20_div_rn_f64_full) ;  /* 0x000002c000007944 */ /* 0x002fea0003c00000 */
[----:B------:R-:W-:Y:S01]  /*3080*/  IMAD.MOV.U32 R2, RZ, RZ, R4 ;  /* 0x000000ffff027224 */ /* 0x000fe200078e0004 */
[----:B------:R-:W-:Y:S02]  /*3090*/  MOV R3, R5 ;  /* 0x0000000500037202 */ /* 0x000fe40000000f00 */
.L_x_6634:
[----:B------:R-:W-:Y:S05]  /*30a0*/  BSYNC B2 ;  /* 0x0000000000027941 */ /* 0x000fea0003800000 */
.L_x_6633:
[----:B------:R-:W0:Y:S01]  /*30b0*/  DMUL R2, R2, R22 ;  /* 0x0000001602027228 */ /* 0x000e220000000000 */
[----:B------:R-:W-:Y:S01]  /*30c0*/  IMAD.MOV.U32 R8, RZ, RZ, 0x2fbe14b5 ;  /* 0x2fbe14b5ff087424 */ /* 0x000fe200078e00ff */
[----:B------:R-:W-:-:S04]  /*30d0*/  MOV R9, 0x3eb372fb ;  /* 0x3eb372fb00097802 */ /* 0x000fc80000000f00 */
        /* <DEDUP_REMOVED lines=12> */
.L_x_6632:
[----:B------:R-:W-:Y:S05]  /*31a0*/  BSYNC B1 ;  /* 0x0000000000017941 */ /* 0x000fea0003800000 */
.L_x_6630:
[----:B------:R-:W3:Y:S01]  /*31b0*/  MUFU.RCP64H R3, c[0x0][0x374] ;  /* 0x0000dd0000037b08 */ /* 0x000ee20000001800 */
[----:B0-----:R-:W-:Y:S01]  /*31c0*/  IMAD.MOV.U32 R4, RZ, RZ, c[0x0][0x370] ;  /* 0x0000dc00ff047624 */ /* 0x001fe200078e00ff */
[----:B------:R-:W-:Y:S01]  /*31d0*/  MOV R5, c[0x0][0x374] ;  /* 0x0000dd0000057a02 */ /* 0x000fe20000000f00 */
[----:B------:R-:W-:Y:S01]  /*31e0*/  IMAD.MOV.U32 R2, RZ, RZ, 0x1 ;  /* 0x00000001ff027424 */ /* 0x000fe200078e00ff */
[----:B--2---:R-:W-:Y:S01]  /*31f0*/  FSETP.GEU.AND P1, PT, |R13|, 6.5827683646048100446e-37, PT ;  /* 0x036000000d00780b */ /* 0x004fe20003f2e200 */
[----:B------:R-:W-:Y:S04]  /*3200*/  BSSY B1, `(.L_x_6627) ;  /* 0x0000010000017945 */ /* 0x000fe80003800000 */
[----:B---3--:R-:W0:-:S06]  /*3210*/  DFMA R6, R2, -R4, 1 ;  /* 0x3ff000000206742b */ /* 0x008e0c0000000804 */
        /* <DEDUP_REMOVED lines=10> */
[----:B------:R-:W-:Y:S01]  /*32c0*/  MOV R8, c[0x0][0x370] ;  /* 0x0000dc0000087a02 */ /* 0x000fe20000000f00 */
[----:B------:R-:W-:Y:S01]  /*32d0*/  IMAD.MOV.U32 R9, RZ, RZ, c[0x0][0x374] ;  /* 0x0000dd00ff097624 */ /* 0x000fe200078e00ff */
[----:B------:R-:W-:Y:S02]  /*32e0*/  MOV R2, 0x3300 ;  /* 0x0000330000027802 */ /* 0x000fe40000000f00 */
[----:B-1----:R-:W-:Y:S05]  /*32f0*/  CALL.REL.NOINC `($__internal_8_$__cuda_sm20_div_rn_f64_full) ;  /* 0x0000004000007944 */ /* 0x002fea0003c00000 */
.L_x_6635:
[----:B------:R-:W-:Y:S05]  /*3300*/  BSYNC B1 ;  /* 0x0000000000017941 */ /* 0x000fea0003800000 */
.L_x_6627:
[----:B------:R-:W-:Y:S05]  /*3310*/  BSYNC B0 ;  /* 0x0000000000007941 */ /* 0x000fea0003800000 */
.L_x_6626:
[----:B------:R-:W-:Y:S01]  /*3320*/  STG.E.64 [R20.64], R4 ;  /* 0x0000000414007986 */ /* 0x000fe2000c101b04 */
[----:B------:R-:W-:Y:S05]  /*3330*/  EXIT ;  /* 0x000000000000794d */ /* 0x000fea0003800000 */
        .weak           $__internal_8_$__cuda_sm20_div_rn_f64_full
        .type           $__internal_8_$__cuda_sm20_div_rn_f64_full,@function
        .size           $__internal_8_$__cuda_sm20_div_rn_f64_full,(.L_x_7088 - $__internal_8_$__cuda_sm20_div_rn_f64_full)
$__internal_8_$__cuda_sm20_div_rn_f64_full:
[C---:B------:R-:W-:Y:S01]  /*3340*/  FSETP.GEU.AND P0, PT, |R9|.reuse, 1.469367938527859385e-39, PT ;  /* 0x001000000900780b */ /* 0x040fe20003f0e200 */
[----:B------:R-:W-:Y:S01]  /*3350*/  IMAD.MOV.U32 R4, RZ, RZ, 0x1ca00000 ;  /* 0x1ca00000ff047424 */ /* 0x000fe200078e00ff */
[----:B------:R-:W-:Y:S01]  /*3360*/  MOV R11, R13 ;  /* 0x0000000d000b7202 */ /* 0x000fe20000000f00 */
[----:B------:R-:W-:Y:S01]  /*3370*/  HFMA2.MMA R18, -RZ, RZ, 0, 5.9604644775390625e-08 ;  /* 0x00000001ff127435 */ /* 0x000fe200000001ff */
[----:B------:R-:W-:Y:S01]  /*3380*/  LOP3.LUT R6, R9, 0x800fffff, RZ, 0xc0, !PT ;  /* 0x800fffff09067812 */ /* 0x000fe200078ec0ff */
[----:B------:R-:W-:Y:S01]  /*3390*/  IMAD.MOV.U32 R10, RZ, RZ, R12 ;  /* 0x000000ffff0a7224 */ /* 0x000fe200078e000c */
[----:B------:R-:W-:Y:S01]  /*33a0*/  FSETP.GEU.AND P2, PT, |R11|, 1.469367938527859385e-39, PT ;  /* 0x001000000b00780b */ /* 0x000fe20003f4e200 */
[----:B------:R-:W-:Y:S01]  /*33b0*/  BSSY B4, `(.L_x_6636) ;  /* 0x0000053000047945 */ /* 0x000fe20003800000 */
[----:B------:R-:W-:Y:S01]  /*33c0*/  LOP3.LUT R7, R6, 0x3ff00000, RZ, 0xfc, !PT ;  /* 0x3ff0000006077812 */ /* 0x000fe200078efcff */
[----:B------:R-:W-:Y:S01]  /*33d0*/  IMAD.MOV.U32 R12, RZ, RZ, R10 ;  /* 0x000000ffff0c7224 */ /* 0x000fe200078e000a */
[----:B------:R-:W-:-:S02]  /*33e0*/  MOV R6, R8 ;  /* 0x0000000800067202 */ /* 0x000fc40000000f00 */
[----:B------:R-:W-:Y:S01]  /*33f0*/  LOP3.LUT R3, R11, 0x7ff00000, RZ, 0xc0, !PT ;  /* 0x7ff000000b037812 */ /* 0x000fe200078ec0ff */
[----:B------:R-:W0:Y:S01]  /*3400*/  @!P0 DMUL R6, R8, 8.98846567431157953865e+307 ;  /* 0x7fe0000008068828 */ /* 0x000e220000000000 */
[----:B------:R-:W-:-:S04]  /*3410*/  LOP3.LUT R5, R9, 0x7ff00000, RZ, 0xc0, !PT ;  /* 0x7ff0000009057812 */ /* 0x000fc800078ec0ff */
[----:B------:R-:W-:Y:S01]  /*3420*/  ISETP.GE.U32.AND P1, PT, R3, R5, PT ;  /* 0x000000050300720c */ /* 0x000fe20003f26070 */
[----:B0-----:R-:W0:Y:S01]  /*3430*/  MUFU.RCP64H R19, R7 ;  /* 0x0000000700137308 */ /* 0x001e220000001800 */
[----:B------:R-:W-:Y:S02]  /*3440*/  @!P2 LOP3.LUT R0, R9, 0x7ff00000, RZ, 0xc0, !PT ;  /* 0x7ff000000900a812 */ /* 0x000fe400078ec0ff */
[C---:B------:R-:W-:Y:S02]  /*3450*/  SEL R13, R4.reuse, 0x63400000, !P1 ;  /* 0x63400000040d7807 */ /* 0x040fe40004800000 */
[----:B------:R-:W-:Y:S01]  /*3460*/  @!P2 ISETP.GE.U32.AND P3, PT, R3, R0, PT ;  /* 0x000000000300a20c */ /* 0x000fe20003f66070 */
[----:B------:R-:W-:Y:S01]  /*3470*/  IMAD.MOV.U32 R0, RZ, RZ, R3 ;  /* 0x000000ffff007224 */ /* 0x000fe200078e0003 */
[----:B------:R-:W-:Y:S02]  /*3480*/  LOP3.LUT R13, R13, 0x800fffff, R11, 0xf8, !PT ;  /* 0x800fffff0d0d7812 */ /* 0x000fe400078ef80b */
[----:B------:R-:W-:-:S02]  /*3490*/  @!P2 SEL R15, R4, 0x63400000, !P3 ;  /* 0x63400000040fa807 */ /* 0x000fc40005800000 */
[----:B------:R-:W-:Y:S02]  /*34a0*/  @!P2 MOV R14, RZ ;  /* 0x000000ff000ea202 */ /* 0x000fe40000000f00 */
[----:B------:R-:W-:Y:S02]  /*34b0*/  @!P2 LOP3.LUT R15, R15, 0x80000000, R11, 0xf8, !PT ;  /* 0x800000000f0fa812 */ /* 0x000fe400078ef80b */
[----:B------:R-:W-:Y:S01]  /*34c0*/  @!P0 LOP3.LUT R5, R7, 0x7ff00000, RZ, 0xc0, !PT ;  /* 0x7ff0000007058812 */ /* 0x000fe200078ec0ff */
[----:B0-----:R-:W0:Y:S01]  /*34d0*/  DFMA R16, R18, -R6, 1 ;  /* 0x3ff000001210742b */ /* 0x001e220000000806 */
[----:B------:R-:W-:Y:S02]  /*34e0*/  @!P2 LOP3.LUT R15, R15, 0x100000, RZ, 0xfc, !PT ;  /* 0x001000000f0fa812 */ /* 0x000fe400078efcff */
[----:B------:R-:W-:-:S03]  /*34f0*/  IADD3 R24, R5, -0x1, RZ ;  /* 0xffffffff05187810 */ /* 0x000fc60007ffe0ff */
[----:B0-----:R-:W0:-:S04]  /*3500*/  DFMA R16, R16, R16, R16 ;  /* 0x000000101010722b */ /* 0x001e080000000010 */
[----:B------:R-:W1:-:S04]  /*3510*/  @!P2 DFMA R12, R12, 2, -R14 ;  /* 0x400000000c0ca82b */ /* 0x000e48000000080e */
[----:B0-----:R-:W0:-:S06]  /*3520*/  DFMA R16, R18, R16, R18 ;  /* 0x000000101210722b */ /* 0x001e0c0000000012 */
[----:B-1----:R-:W-:Y:S01]  /*3530*/  @!P2 LOP3.LUT R0, R13, 0x7ff00000, RZ, 0xc0, !PT ;  /* 0x7ff000000d00a812 */ /* 0x002fe200078ec0ff */
[----:B0-----:R-:W0:-:S03]  /*3540*/  DFMA R14, R16, -R6, 1 ;  /* 0x3ff00000100e742b */ /* 0x001e060000000806 */
        /* <DEDUP_REMOVED lines=9> */
[CC--:B------:R-:W-:Y:S02]  /*35e0*/  IADD3 R0, R3.reuse, -R10.reuse, RZ ;  /* 0x8000000a03007210 */ /* 0x0c0fe40007ffe0ff */
[----:B------:R-:W-:Y:S02]  /*35f0*/  ISETP.GE.U32.AND P0, PT, R3, R10, PT ;  /* 0x0000000a0300720c */ /* 0x000fe40003f06070 */
[----:B------:R-:W-:Y:S02]  /*3600*/  IMNMX R0, R0, -0x46a00000, !PT ;  /* 0xb960000000007817 */ /* 0x000fe40007800200 */
[----:B------:R-:W-:Y:S02]  /*3610*/  SEL R3, R4, 0x63400000, !P0 ;  /* 0x6340000004037807 */ /* 0x000fe40004000000 */
[----:B------:R-:W-:Y:S02]  /*3620*/  IMNMX R0, R0, 0x46a00000, PT ;  /* 0x46a0000000007817 */ /* 0x000fe40003800200 */
[----:B------:R-:W-:-:S03]  /*3630*/  MOV R4, RZ ;  /* 0x000000ff00047202 */ /* 0x000fc60000000f00 */
[----:B------:R-:W-:-:S05]  /*3640*/  IMAD.IADD R0, R0, 0x1, -R3 ;  /* 0x0000000100007824 */ /* 0x000fca00078e0a03 */
        /* <DEDUP_REMOVED lines=10> */
[C---:B------:R-:W-:Y:S01]  /*36f0*/  IADD3 R5, -R0.reuse, RZ, RZ ;  /* 0x000000ff00057210 */ /* 0x040fe20007ffe1ff */
[----:B------:R-:W-:Y:S01]  /*3700*/  IMAD.MOV.U32 R4, RZ, RZ, RZ ;  /* 0x000000ffff047224 */ /* 0x000fe200078e00ff */
[----:B------:R-:W0:Y:S01]  /*3710*/  DMUL.RP R6, R18, R6 ;  /* 0x0000000612067228 */ /* 0x000e220000008000 */
[----:B------:R-:W-:-:S04]  /*3720*/  IADD3 R3, -R0, -0x43300000, RZ ;  /* 0xbcd0000000037810 */ /* 0x000fc80007ffe1ff */
[----:B------:R-:W1:-:S05]  /*3730*/  DFMA R4, R14, -R4, R18 ;  /* 0x800000040e04722b */ /* 0x000e4a0000000012 */
[----:B0-----:R-:W-:-:S05]  /*3740*/  LOP3.LUT R9, R7, R9, RZ, 0x3c, !PT ;  /* 0x0000000907097212 */ /* 0x001fca00078e3cff */
[----:B-1----:R-:W-:-:S04]  /*3750*/  FSETP.NEU.AND P0, PT, |R5|, R3, PT ;  /* 0x000000030500720b */ /* 0x002fc80003f0d200 */
[----:B------:R-:W-:Y:S02]  /*3760*/  FSEL R14, R6, R14, !P0 ;  /* 0x0000000e060e7208 */ /* 0x000fe40004000000 */
[----:B------:R-:W-:Y:S01]  /*3770*/  FSEL R15, R9, R15, !P0 ;  /* 0x0000000f090f7208 */ /* 0x000fe20004000000 */
[----:B------:R-:W-:Y:S05]  /*3780*/  BRA `(.L_x_6638) ;  /* 0x0000015000007947 */ /* 0x000fea0003800000 */
.L_x_6637:
[----:B------:R-:W2:-:S14]  /*3790*/  DSETP.NAN.AND P0, PT, R10, R10, PT ;  /* 0x0000000a0a00722a */ /* 0x000e9c0003f08000 */
[----:B--2---:R-:W-:Y:S05]  /*37a0*/  @P0 BRA `(.L_x_6639) ;  /* 0x0000011000000947 */ /* 0x004fea0003800000 */
[----:B------:R-:W2:-:S14]  /*37b0*/  DSETP.NAN.AND P0, PT, R8, R8, PT ;  /* 0x000000080800722a */ /* 0x000e9c0003f08000 */
[----:B--2---:R-:W-:Y:S05]  /*37c0*/  @P0 BRA `(.L_x_6640) ;  /* 0x000000c000000947 */ /* 0x004fea0003800000 */
[----:B------:R-:W-:Y:S01]  /*37d0*/  ISETP.NE.AND P0, PT, R0, R5, PT ;  /* 0x000000050000720c */ /* 0x000fe20003f05270 */
[----:B0-----:R-:W-:Y:S01]  /*37e0*/  IMAD.MOV.U32 R15, RZ, RZ, -0x80000 ;  /* 0xfff80000ff0f7424 */ /* 0x001fe200078e00ff */
[----:B------:R-:W-:-:S11]  /*37f0*/  MOV R14, 0x0 ;  /* 0x00000000000e7802 */ /* 0x000fd60000000f00 */
[----:B------:R-:W-:Y:S05]  /*3800*/  @!P0 BRA `(.L_x_6638) ;  /* 0x000000d000008947 */ /* 0x000fea0003800000 */
[----:B------:R-:W-:Y:S02]  /*3810*/  ISETP.NE.AND P0, PT, R0, 0x7ff00000, PT ;  /* 0x7ff000000000780c */ /* 0x000fe40003f05270 */
[----:B------:R-:W-:Y:S02]  /*3820*/  LOP3.LUT R15, R11, 0x80000000, R9, 0x48, !PT ;  /* 0x800000000b0f7812 */ /* 0x000fe400078e4809 */
[----:B------:R-:W-:-:S13]  /*3830*/  ISETP.EQ.OR P0, PT, R5, RZ, !P0 ;  /* 0x000000ff0500720c */ /* 0x000fda0004702670 */
[----:B------:R-:W-:Y:S02]  /*3840*/  @P0 LOP3.LUT R0, R15, 0x7ff00000, RZ, 0xfc, !PT ;  /* 0x7ff000000f000812 */ /* 0x000fe400078efcff */
[----:B------:R-:W-:Y:S01]  /*3850*/  @!P0 MOV R14, RZ ;  /* 0x000000ff000e8202 */ /* 0x000fe20000000f00 */
[----:B------:R-:W-:Y:S01]  /*3860*/  @P0 IMAD.MOV.U32 R14, RZ, RZ, RZ ;  /* 0x000000ffff0e0224 */ /* 0x000fe200078e00ff */
[----:B------:R-:W-:Y:S01]  /*3870*/  @P0 MOV R15, R0 ;  /* 0x00000000000f0202 */ /* 0x000fe20000000f00 */
[----:B------:R-:W-:Y:S05]  /*3880*/  BRA `(.L_x_6638) ;  /* 0x0000005000007947 */ /* 0x000fea0003800000 */
.L_x_6640:
[----:B0-----:R-:W-:Y:S01]  /*3890*/  LOP3.LUT R15, R9, 0x80000, RZ, 0xfc, !PT ;  /* 0x00080000090f7812 */ /* 0x001fe200078efcff */
[----:B------:R-:W-:Y:S01]  /*38a0*/  IMAD.MOV.U32 R14, RZ, RZ, R8 ;  /* 0x000000ffff0e7224 */ /* 0x000fe200078e0008 */
[----:B------:R-:W-:Y:S05]  /*38b0*/  BRA `(.L_x_6638) ;  /* 0x0000002000007947 */ /* 0x000fea0003800000 */
.L_x_6639:
[----:B0-----:R-:W-:Y:S02]  /*38c0*/  LOP3.LUT R15, R11, 0x80000, RZ, 0xfc, !PT ;  /* 0x000800000b0f7812 */ /* 0x001fe400078efcff */
[----:B------:R-:W-:Y:S02]  /*38d0*/  MOV R14, R10 ;  /* 0x0000000a000e7202 */ /* 0x000fe40000000f00 */
.L_x_6638:
[----:B------:R-:W-:Y:S05]  /*38e0*/  BSYNC B4 ;  /* 0x0000000000047941 */ /* 0x000fea0003800000 */
.L_x_6636:
[----:B------:R-:W-:Y:S01]  /*38f0*/  IMAD.MOV.U32 R3, RZ, RZ, 0x0 ;  /* 0x00000000ff037424 */ /* 0x000fe200078e00ff */
[----:B------:R-:W-:Y:S01]  /*3900*/  MOV R5, R15 ;  /* 0x0000000f00057202 */ /* 0x000fe20000000f00 */
[----:B------:R-:W-:-:S02]  /*3910*/  IMAD.MOV.U32 R4, RZ, RZ, R14 ;  /* 0x000000ffff047224 */ /* 0x000fc400078e000e */
[----:B------:R-:W-:Y:S05]  /*3920*/  RET.REL.NODEC R2 `(_ZN2at6native18elementwise_kernelILi128ELi2EZNS0_22gpu_kernel_impl_nocastIZZZNS0_65_GLOBAL__N__cd49fe81_27_ActivationSoftplusKernel_cu_9e10b42f_309415softplus_kernelERNS_18TensorIteratorBaseERKN3c106ScalarES9_ENKUlvE_clEvENKUlvE_clEvEUldE_EEvS5_RKT_EUliE_EEviT1_) ;  /* 0xffffc6d002007950 */ /* 0x000fea0003c3ffff */
.L_x_6641:
        /* <DEDUP_REMOVED lines=13> */
.L_x_7088:


//--------------------- .text._ZN2at6native27unrolled_elementwise_kernelIZZZNS0_65_GLOBAL__N__cd49fe81_27_ActivationSoftplusKernel_cu_9e10b42f_309415softplus_kernelERNS_18TensorIteratorBaseERKN3c106ScalarES8_ENKUlvE_clEvENKUlvE_clEvEUldE_St5arrayIPcLm2EELi4E23TrivialOffsetCalculatorILi1EjESG_NS0_6memory15LoadWithoutCastENSH_16StoreWithoutCastEEEviT_T0_T2_T3_T4_T5_ --------------------------
	.section	.text._ZN2at6native27unrolled_elementwise_kernelIZZZNS0_65_GLOBAL__N__cd49fe81_27_ActivationSoftplusKernel_cu_9e10b42f_309415softplus_kernelERNS_18TensorIteratorBaseERKN3c106ScalarES8_ENKUlvE_clEvENKUlvE_clEvEUldE_St5arrayIPcLm2EELi4E23TrivialOffsetCalculatorILi1EjESG_NS0_6memory15LoadWithoutCastENSH_16StoreWithoutCastEEEviT_T0_T2_T3_T4_T5_,"ax",@progbits
	.sectioninfo	@"SHI_REGISTERS=34"
	.align	128
        .global         _ZN2at6native27unrolled_elementwise_kernelIZZZNS0_65_GLOBAL__N__cd49fe81_27_ActivationSoftplusKernel_cu_9e10b42f_309415softplus_kernelERNS_18TensorIteratorBaseERKN3c106ScalarES8_ENKUlvE_clEvENKUlvE_clEvEUldE_St5arrayIPcLm2EELi4E23TrivialOffsetCalculatorILi1EjESG_NS0_6memory15LoadWithoutCastENSH_16StoreWithoutCastEEEviT_T0_T2_T3_T4_T5_
        .type           _ZN2at6native27unrolled_elementwise_kernelIZZZNS0_65_GLOBAL__N__cd49fe81_27_ActivationSoftplusKernel_cu_9e10b42f_309415softplus_kernelERNS_18TensorIteratorBaseERKN3c106ScalarES8_ENKUlvE_clEvENKUlvE_clEvEUldE_St5arrayIPcLm2EELi4E23TrivialOffsetCalculatorILi1EjESG_NS0_6memory15LoadWithoutCastENSH_16StoreWithoutCastEEEviT_T0_T2_T3_T4_T5_,@function
        .size           _ZN2at6native27unrolled_elementwise_kernelIZZZNS0_65_GLOBAL__N__cd49fe81_27_ActivationSoftplusKernel_cu_9e10b42f_309415softplus_kernelERNS_18TensorIteratorBaseERKN3c106ScalarES8_ENKUlvE_clEvENKUlvE_clEvEUldE_St5arrayIPcLm2EELi4E23TrivialOffsetCalculatorILi1EjESG_NS0_6memory15LoadWithoutCastENSH_16StoreWithoutCastEEEviT_T0_T2_T3_T4_T5_,(.L_x_7089 - _ZN2at6native27unrolled_elementwise_kernelIZZZNS0_65_GLOBAL__N__cd49fe81_27_ActivationSoftplusKernel_cu_9e10b42f_309415softplus_kernelERNS_18TensorIteratorBaseERKN3c106ScalarES8_ENKUlvE_clEvENKUlvE_clEvEUldE_St5arrayIPcLm2EELi4E23TrivialOffsetCalculatorILi1EjESG_NS0_6memory15LoadWithoutCastENSH_16StoreWithoutCastEEEviT_T0_T2_T3_T4_T5_)
        .other          _ZN2at6native27unrolled_elementwise_kernelIZZZNS0_65_GLOBAL__N__cd49fe81_27_ActivationSoftplusKernel_cu_9e10b42f_309415softplus_kernelERNS_18TensorIteratorBaseERKN3c106ScalarES8_ENKUlvE_clEvENKUlvE_clEvEUldE_St5arrayIPcLm2EELi4E23TrivialOffsetCalculatorILi1EjESG_NS0_6memory15LoadWithoutCastENSH_16StoreWithoutCastEEEviT_T0_T2_T3_T4_T5_,@"STO_CUDA_ENTRY STV_DEFAULT"
_ZN2at6native27unrolled_elementwise_kernelIZZZNS0_65_GLOBAL__N__cd49fe81_27_ActivationSoftplusKernel_cu_9e10b42f_309415softplus_kernelERNS_18TensorIteratorBaseERKN3c106ScalarES8_ENKUlvE_clEvENKUlvE_clEvEUldE_St5arrayIPcLm2EELi4E23TrivialOffsetCalculatorILi1EjESG_NS0_6memory15LoadWithoutCastENSH_16StoreWithoutCastEEEviT_T0_T2_T3_T4_T5_:
.text._ZN2at6native27unrolled_elementwise_kernelIZZZNS0_65_GLOBAL__N__cd49fe81_27_ActivationSoftplusKernel_cu_9e10b42f_309415softplus_kernelERNS_18TensorIteratorBaseERKN3c106ScalarES8_ENKUlvE_clEvENKUlvE_clEvEUldE_St5arrayIPcLm2EELi4E23TrivialOffsetCalculatorILi1EjESG_NS0_6memory15LoadWithoutCastENSH_16StoreWithoutCastEEEviT_T0_T2_T3_T4_T5_:
[----:B------:R-:W-:Y:S02]  /*0000*/  IMAD.MOV.U32 R1, RZ, RZ, c[0x0][0x28] ;  /* 0x00000a00ff017624 */ /* 0x000fe400078e00ff */
[----:B------:R-:W0:Y:S01]  /*0010*/  S2R R2, SR_CTAID.X ;  /* 0x0000000000027919 */ /* 0x000e220000002500 */
[----:B------:R-:W-:Y:S01]  /*0020*/  IMAD.MOV.U32 R3, RZ, RZ, -0x200 ;  /* 0xfffffe00ff037424 */ /* 0x000fe200078e00ff */
[----:B------:R-:W-:Y:S01]  /*0030*/  CS2R R12, SRZ ;  /* 0x00000000000c7805 */ /* 0x000fe2000001ff00 */
[----:B------:R-:W-:Y:S01]  /*0040*/  CS2R R10, SRZ ;  /* 0x00000000000a7805 */ /* 0x000fe2000001ff00 */
[----:B------:R-:W1:Y:S01]  /*0050*/  S2R R0, SR_TID.X ;  /* 0x0000000000007919 */ /* 0x000e620000002100 */
[----:B------:R-:W-:Y:S01]  /*0060*/  CS2R R8, SRZ ;  /* 0x0000000000087805 */ /* 0x000fe2000001ff00 */
[----:B------:R-:W-:Y:S01]  /*0070*/  CS2R R22, SRZ ;  /* 0x0000000000167805 */ /* 0x000fe2000001ff00 */
[----:B------:R-:W-:Y:S01]  /*0080*/  ULDC.64 UR4, c[0x0][0x118] ;  /* 0x0000460000047ab9 */ /* 0x000fe20000000a00 */
[----:B0-----:R-:W-:-:S05]  /*0090*/  IMAD R3, R2, R3, c[0x0][0x160] ;  /* 0x0000580002037624 */ /* 0x001fca00078e0203 */
[----:B-1----:R-:W-:-:S13]  /*00a0*/  ISETP.GE.AND P2, PT, R0, R3, PT ;  /* 0x000000030000720c */ /* 0x002fda0003f46270 */
[----:B------:R-:W-:Y:S01]  /*00b0*/  @!P2 IMAD R4, R2, 0x200, R0 ;  /* 0x000002000204a824 */ /* 0x000fe200078e0200 */
[----:B------:R-:W-:Y:S01]  /*00c0*/  @!P2 IADD3 R0, R0, 0x80, RZ ;  /* 0x000000800000a810 */ /* 0x000fe20007ffe0ff */
[----:B------:R-:W-:-:S03]  /*00d0*/  @!P2 IMAD.MOV.U32 R5, RZ, RZ, 0x8 ;  /* 0x00000008ff05a424 */ /* 0x000fc600078e00ff */
[----:B------:R-:W-:Y:S01]  /*00e0*/  ISETP.GE.AND P0, PT, R0, R3, PT ;  /* 0x000000030000720c */ /* 0x000fe20003f06270 */
[----:B------:R-:W-:-:S05]  /*00f0*/  @!P2 IMAD.WIDE.U32 R4, R4, R5, c[0x0][0x188] ;  /* 0x000062000404a625 */ /* 0x000fca00078e0005 */
[----:B------:R0:W5:Y:S07]  /*0100*/  @!P2 LDG.E.64 R12, [R4.64] ;  /* 0x00000004040ca981 */ /* 0x00016e000c1e1b00 */
        /* <DEDUP_REMOVED lines=12> */
[----:B------:R-:W-:Y:S01]  /*01d0*/  @!P1 MOV R7, 0x8 ;  /* 0x0000000800079802 */ /* 0x000fe20000000f00 */
[----:B------:R-:W-:-:S04]  /*01e0*/  @!P1 IMAD R6, R2, 0x200, R0 ;  /* 0x0000020002069824 */ /* 0x000fc800078e0200 */
[----:B------:R-:W-:-:S05]  /*01f0*/  @!P1 IMAD.WIDE.U32 R6, R6, R7, c[0x0][0x188] ;  /* 0x0000620006069625 */ /* 0x000fca00078e0007 */
[----:B------:R0:W5:Y:S01]  /*0200*/  @!P1 LDG.E.64 R22, [R6.64] ;  /* 0x0000000406169981 */ /* 0x000162000c1e1b00 */
[----:B------:R-:W-:Y:S01]  /*0210*/  BSSY B1, `(.L_x_6642) ;  /* 0x00000b0000017945 */ /* 0x000fe20003800000 */
        /* <DEDUP_REMOVED lines=41> */
.L_x_6645:
[----:B------:R-:W-:Y:S05]  /*04b0*/  BSYNC B0 ;  /* 0x0000000000007941 */ /* 0x000fea0003800000 */
.L_x_6644:
        /* <DEDUP_REMOVED lines=10> */
[----:B0-----:R-:W-:Y:S01]  /*0560*/  @!P0 IMAD.MOV.U32 R15, RZ, RZ, R5 ;  /* 0x000000ffff0f8224 */ /* 0x001fe200078e0005 */
[----:B------:R-:W-:-:S04]  /*0570*/  @!P0 MOV R16, R4 ;  /* 0x0000000400108202 */ /* 0x000fc80000000f00 */
        /* <DEDUP_REMOVED lines=12> */
[----:B------:R-:W-:Y:S01]  /*0640*/  IMAD.MOV.U32 R20, RZ, RZ, 0x3ae80f1e ;  /* 0x3ae80f1eff147424 */ /* 0x000fe200078e00ff */
[----:B------:R-:W-:Y:S01]  /*0650*/  LEA.HI R15, R15, R0, RZ, 0xc ;  /* 0x000000000f0f7211 */ /* 0x000fe200078f60ff */
[----:B------:R-:W-:Y:S01]  /*0660*/  IMAD.MOV.U32 R21, RZ, RZ, 0x3eb1380b ;  /* 0x3eb1380bff157424 */ /* 0x000fe200078e00ff */
[----:B------:R-:W-:Y:S01]  /*0670*/  LOP3.LUT R17, R4, 0x3ff00000, RZ, 0xfc, !PT ;  /* 0x3ff0000004117812 */ /* 0x000fe200078efcff */
[----:B------:R-:W-:-:S03]  /*0680*/  IMAD.MOV.U32 R4, RZ, RZ, RZ ;  /* 0x000000ffff047224 */ /* 0x000fc600078e00ff */
        /* <DEDUP_REMOVED lines=36> */
.L_x_6647:
        /* <DEDUP_REMOVED lines=20> */
[----:B------:R-:W-:Y:S05]  /*0a10*/  CALL.REL.NOINC `($__internal_9_$__cuda_sm20_div_rn_f64_full) ;  /* 0x000025d000007944 */ /* 0x000fea0003c00000 */
[----:B------:R-:W-:Y:S02]  /*0a20*/  IMAD.MOV.U32 R6, RZ, RZ, R14 ;  /* 0x000000ffff067224 */ /* 0x000fe400078e000e */
[----:B------:R-:W-:Y:S02]  /*0a30*/  IMAD.MOV.U32 R7, RZ, RZ, R15 ;  /* 0x000000ffff077224 */ /* 0x000fe400078e000f */
.L_x_6650:
[----:B------:R-:W-:Y:S05]  /*0a40*/  BSYNC B3 ;  /* 0x0000000000037941 */ /* 0x000fea0003800000 */
.L_x_6649:
        /* <DEDUP_REMOVED lines=15> */
.L_x_6648:
[----:B------:R-:W-:Y:S05]  /*0b40*/  BSYNC B2 ;  /* 0x0000000000027941 */ /* 0x000fea0003800000 */
.L_x_6646:
[----:B------:R-:W3:Y:S01]  /*0b50*/  MUFU.RCP64H R5, c[0x0][0x16c] ;  /* 0x00005b0000057b08 */ /* 0x000ee20000001800 */
[----:B------:R-:W-:Y:S01]  /*0b60*/  IMAD.MOV.U32 R14, RZ, RZ, c[0x0][0x168] ;  /* 0x00005a00ff0e7624 */ /* 0x000fe200078e00ff */
[----:B-12---:R-:W-:Y:S01]  /*0b70*/  FSETP.GEU.AND P1, PT, |R13|, 6.5827683646048100446e-37, PT ;  /* 0x036000000d00780b */ /* 0x006fe20003f2e200 */
[----:B------:R-:W-:Y:S01]  /*0b80*/  IMAD.MOV.U32 R15, RZ, RZ, c[0x0][0x16c] ;  /* 0x00005b00ff0f7624 */ /* 0x000fe200078e00ff */
[----:B------:R-:W-:Y:S01]  /*0b90*/  BSSY B2, `(.L_x_6651) ;  /* 0x0000015000027945 */ /* 0x000fe20003800000 */
[----:B------:R-:W-:-:S06]  /*0ba0*/  IMAD.MOV.U32 R4, RZ, RZ, 0x1 ;  /* 0x00000001ff047424 */ /* 0x000fcc00078e00ff */
[----:B---3--:R-:W1:-:S06]  /*0bb0*/  DFMA R6, R4, -R14, 1 ;  /* 0x3ff000000406742b */ /* 0x008e4c000000080e */
        /* <DEDUP_REMOVED lines=10> */
[----:B------:R-:W-:Y:S01]  /*0c60*/  MOV R14, R12 ;  /* 0x0000000c000e7202 */ /* 0x000fe20000000f00 */
[----:B------:R-:W-:Y:S01]  /*0c70*/  IMAD.MOV.U32 R15, RZ, RZ, R13 ;  /* 0x000000ffff0f7224 */ /* 0x000fe200078e000d */
[----:B------:R-:W-:Y:S01]  /*0c80*/  MOV R0, 0xcc0 ;  /* 0x00000cc000007802 */ /* 0x000fe20000000f00 */
[----:B------:R-:W-:Y:S02]  /*0c90*/  IMAD.MOV.U32 R7, RZ, RZ, c[0x0][0x168] ;  /* 0x00005a00ff077624 */ /* 0x000fe400078e00ff */
[----:B0-----:R-:W-:Y:S02]  /*0ca0*/  IMAD.MOV.U32 R19, RZ, RZ, c[0x0][0x16c] ;  /* 0x00005b00ff137624 */ /* 0x001fe400078e00ff */
[----:B------:R-:W-:Y:S05]  /*0cb0*/  CALL.REL.NOINC `($__internal_9_$__cuda_sm20_div_rn_f64_full) ;  /* 0x0000233000007944 */ /* 0x000fea0003c00000 */
[----:B------:R-:W-:Y:S02]  /*0cc0*/  IMAD.MOV.U32 R4, RZ, RZ, R14 ;  /* 0x000000ffff047224 */ /* 0x000fe400078e000e */
[----:B------:R-:W-:Y:S02]  /*0cd0*/  IMAD.MOV.U32 R5, RZ, RZ, R15 ;  /* 0x000000ffff057224 */ /* 0x000fe400078e000f */
.L_x_6652:
[----:B------:R-:W-:Y:S05]  /*0ce0*/  BSYNC B2 ;  /* 0x0000000000027941 */ /* 0x000fea0003800000 */
.L_x_6651:
[----:B------:R-:W-:Y:S02]  /*0cf0*/  IMAD.MOV.U32 R12, RZ, RZ, R4 ;  /* 0x000000ffff0c7224 */ /* 0x000fe400078e0004 */
[----:B------:R-:W-:Y:S02]  /*0d00*/  IMAD.MOV.U32 R13, RZ, RZ, R5 ;  /* 0x000000ffff0d7224 */ /* 0x000fe400078e0005 */
.L_x_6643:
[----:B------:R-:W-:Y:S05]  /*0d10*/  BSYNC B1 ;  /* 0x0000000000017941 */ /* 0x000fea0003800000 */
.L_x_6642:
[----:B0-----:R-:W0:Y:S01]  /*0d20*/  S2R R4, SR_TID.X ;  /* 0x0000000000047919 */ /* 0x001e220000002100 */
[----:B------:R-:W-:Y:S01]  /*0d30*/  BSSY B1, `(.L_x_6653) ;  /* 0x00000ad000017945 */ /* 0x000fe20003800000 */
[----:B0-----:R-:W-:-:S04]  /*0d40*/  IADD3 R0, R4, 0x80, RZ ;  /* 0x0000008004007810 */ /* 0x001fc80007ffe0ff */
[----:B------:R-:W-:-:S13]  /*0d50*/  ISETP.GE.AND P0, PT, R0, R3, PT ;  /* 0x000000030000720c */ /* 0x000fda0003f06270 */
[----:B------:R-:W-:Y:S05]  /*0d60*/  @P0 BRA `(.L_x_6654) ;  /* 0x00000a9000000947 */ /* 0x000fea0003800000 */
[----:B-----5:R-:W0:-:S06]  /*0d70*/  DMUL R6, R10, c[0x0][0x168] ;  /* 0x00005a000a067a28 */ /* 0x020e0c0000000000 */
[----:B0-----:R-:W0:-:S14]  /*0d80*/  DSETP.GT.AND P0, PT, R6, c[0x0][0x170], PT ;  /* 0x00005c000600762a */ /* 0x001e1c0003f04000 */
[----:B0-----:R-:W-:Y:S05]  /*0d90*/  @P0 BRA `(.L_x_6654) ;  /* 0x00000a6000000947 */ /* 0x001fea0003800000 */
[----:B------:R-:W-:Y:S01]  /*0da0*/  IMAD.MOV.U32 R14, RZ, RZ, 0x652b82fe ;  /* 0x652b82feff0e7424 */ /* 0x000fe200078e00ff */
[----:B------:R-:W-:Y:S01]  /*0db0*/  MOV R15, 0x3ff71547 ;  /* 0x3ff71547000f7802 */ /* 0x000fe20000000f00 */
[----:B------:R-:W-:Y:S01]  /*0dc0*/  IMAD.MOV.U32 R18, RZ, RZ, 0x69ce2bdf ;  /* 0x69ce2bdfff127424 */ /* 0x000fe200078e00ff */
[----:B------:R-:W-:Y:S01]  /*0dd0*/  FSETP.GEU.FTZ.AND P0, PT, |R7|, 4.1917929649353027344, PT ;  /* 0x4086232b0700780b */ /* 0x000fe20003f1e200 */
[----:B------:R-:W-:Y:S01]  /*0de0*/  IMAD.MOV.U32 R19, RZ, RZ, 0x3e5ade15 ;  /* 0x3e5ade15ff137424 */ /* 0x000fe200078e00ff */
        /* <DEDUP_REMOVED lines=32> */
.L_x_6656:
[----:B------:R-:W-:Y:S05]  /*0ff0*/  BSYNC B0 ;  /* 0x0000000000007941 */ /* 0x000fea0003800000 */
.L_x_6655:
[C---:B--2---:R-:W-:Y:S01]  /*1000*/  FSETP.GEU.FTZ.AND P1, PT, R11.reuse, 1.7916666269302368164, PT ;  /* 0x3fe555550b00780b */ /* 0x044fe20003f3e000 */
[----:B------:R-:W-:Y:S01]  /*1010*/  BSSY B2, `(.L_x_6657) ;  /* 0x0000066000027945 */ /* 0x000fe20003800000 */
[----:B------:R-:W-:-:S13]  /*1020*/  FSETP.GT.FTZ.AND P0, PT, R11, -1.6999999284744262695, PT ;  /* 0xbfd999990b00780b */ /* 0x000fda0003f14000 */
[----:B------:R-:W-:Y:S05]  /*1030*/  @P0 BRA !P1, `(.L_x_6658) ;  /* 0x000003e000000947 */ /* 0x000fea0004800000 */
[----:B------:R-:W2:-:S10]  /*1040*/  DADD R10, R10, 1 ;  /* 0x3ff000000a0a7429 */ /* 0x000e940000000000 */
[----:B--2---:R-:W-:Y:S01]  /*1050*/  ISETP.GT.AND P0, PT, R11, 0xfffff, PT ;  /* 0x000fffff0b00780c */ /* 0x004fe20003f04270 */
[--C-:B0-----:R-:W-:Y:S01]  /*1060*/  IMAD.MOV.U32 R7, RZ, RZ, R11.reuse ;  /* 0x000000ffff077224 */ /* 0x101fe200078e000b */
[----:B------:R-:W-:Y:S01]  /*1070*/  MOV R6, R10 ;  /* 0x0000000a00067202 */ /* 0x000fe20000000f00 */
[----:B------:R-:W-:Y:S02]  /*1080*/  IMAD.MOV.U32 R5, RZ, RZ, R11 ;  /* 0x000000ffff057224 */ /* 0x000fe400078e000b */
[----:B------:R-:W-:-:S08]  /*1090*/  IMAD.MOV.U32 R18, RZ, RZ, R10 ;  /* 0x000000ffff127224 */ /* 0x000fd000078e000a */
[----:B------:R-:W0:-:S10]  /*10a0*/  @!P0 DMUL R6, R6, 1.80143985094819840000e+16 ;  /* 0x4350000006068828 */ /* 0x000e140000000000 */
[----:B0-----:R-:W-:Y:S02]  /*10b0*/  @!P0 IMAD.MOV.U32 R5, RZ, RZ, R7 ;  /* 0x000000ffff058224 */ /* 0x001fe400078e0007 */
[----:B------:R-:W-:-:S03]  /*10c0*/  @!P0 IMAD.MOV.U32 R18, RZ, RZ, R6 ;  /* 0x000000ffff128224 */ /* 0x000fc600078e0006 */
[----:B------:R-:W-:-:S04]  /*10d0*/  IADD3 R0, R5, -0x1, RZ ;  /* 0xffffffff05007810 */ /* 0x000fc80007ffe0ff */
[----:B------:R-:W-:Y:S01]  /*10e0*/  ISETP.GE.U32.AND P1, PT, R0, 0x7fefffff, PT ;  /* 0x7fefffff0000780c */ /* 0x000fe20003f26070 */
[----:B------:R-:W-:Y:S01]  /*10f0*/  IMAD.MOV.U32 R0, RZ, RZ, -0x3ff ;  /* 0xfffffc01ff007424 */ /* 0x000fe200078e00ff */
[----:B------:R-:W-:-:S11]  /*1100*/  @!P0 MOV R0, 0xfffffbcb ;  /* 0xfffffbcb00008802 */ /* 0x000fd60000000f00 */
        /* <DEDUP_REMOVED lines=16> */
[----:B------:R-:W-:-:S06]  /*1210*/  @P0 IMAD.MOV.U32 R19, RZ, RZ, R7 ;  /* 0x000000ffff130224 */ /* 0x000fcc00078e0007 */
[----:B------:R-:W0:-:S04]  /*1220*/  DADD R16, R18, 1 ;  /* 0x3ff0000012107429 */ /* 0x000e080000000000 */
[----:B------:R-:W-:Y:S02]  /*1230*/  DADD R18, R18, -1 ;  /* 0xbff0000012127429 */ /* 0x000fe40000000000 */
[----:B0-----:R-:W0:Y:S02]  /*1240*/  MUFU.RCP64H R15, R17 ;  /* 0x00000011000f7308 */ /* 0x001e240000001800 */
[----:B0-----:R0:W2:Y:S02]  /*1250*/  DFMA R6, -R16, R14, 1 ;  /* 0x3ff000001006742b */ /* 0x0010a4000000010e */
[----:B0-----:R-:W-:Y:S01]  /*1260*/  LOP3.LUT R16, R0, 0x80000000, RZ, 0x3c, !PT ;  /* 0x8000000000107812 */ /* 0x001fe200078e3cff */
[----:B------:R-:W-:-:S03]  /*1270*/  IMAD.MOV.U32 R17, RZ, RZ, 0x43300000 ;  /* 0x43300000ff117424 */ /* 0x000fc600078e00ff */
[----:B--2---:R-:W0:-:S04]  /*1280*/  DFMA R6, R6, R6, R6 ;  /* 0x000000060606722b */ /* 0x004e080000000006 */
[----:B------:R-:W-:-:S04]  /*1290*/  DADD R16, R16, c[0x2][0x90] ;  /* 0x0080240010107629 */ /* 0x000fc80000000000 */
        /* <DEDUP_REMOVED lines=24> */
.L_x_6658:
        /* <DEDUP_REMOVED lines=20> */
[----:B-1----:R-:W-:Y:S05]  /*1560*/  CALL.REL.NOINC `($__internal_9_$__cuda_sm20_div_rn_f64_full) ;  /* 0x00001a8000007944 */ /* 0x002fea0003c00000 */
.L_x_6661:
[----:B------:R-:W-:Y:S05]  /*1570*/  BSYNC B3 ;  /* 0x0000000000037941 */ /* 0x000fea0003800000 */
.L_x_6660:
        /* <DEDUP_REMOVED lines=15> */
.L_x_6659:
[----:B------:R-:W-:Y:S05]  /*1670*/  BSYNC B2 ;  /* 0x0000000000027941 */ /* 0x000fea0003800000 */
.L_x_6657:
[----:B------:R-:W3:Y:S01]  /*1680*/  MUFU.RCP64H R7, c[0x0][0x16c] ;  /* 0x00005b0000077b08 */ /* 0x000ee20000001800 */
[----:B0-----:R-:W-:Y:S01]  /*1690*/  IMAD.MOV.U32 R10, RZ, RZ, c[0x0][0x168] ;  /* 0x00005a00ff0a7624 */ /* 0x001fe200078e00ff */
[----:B--2---:R-:W-:Y:S01]  /*16a0*/  FSETP.GEU.AND P1, PT, |R15|, 6.5827683646048100446e-37, PT ;  /* 0x036000000f00780b */ /* 0x004fe20003f2e200 */
[----:B------:R-:W-:Y:S01]  /*16b0*/  IMAD.MOV.U32 R11, RZ, RZ, c[0x0][0x16c] ;  /* 0x00005b00ff0b7624 */ /* 0x000fe200078e00ff */
[----:B------:R-:W-:Y:S01]  /*16c0*/  BSSY B2, `(.L_x_6654) ;  /* 0x0000013000027945 */ /* 0x000fe20003800000 */
[----:B------:R-:W-:-:S06]  /*16d0*/  IMAD.MOV.U32 R6, RZ, RZ, 0x1 ;  /* 0x00000001ff067424 */ /* 0x000fcc00078e00ff */
        /* <DEDUP_REMOVED lines=14> */
[----:B-1----:R-:W-:Y:S05]  /*17c0*/  CALL.REL.NOINC `($__internal_9_$__cuda_sm20_div_rn_f64_full) ;  /* 0x0000182000007944 */ /* 0x002fea0003c00000 */
[----:B------:R-:W-:Y:S01]  /*17d0*/  IMAD.MOV.U32 R10, RZ, RZ, R14 ;  /* 0x000000ffff0a7224 */ /* 0x000fe200078e000e */
[----:B------:R-:W-:Y:S02]  /*17e0*/  MOV R11, R15 ;  /* 0x0000000f000b7202 */ /* 0x000fe40000000f00 */
.L_x_6662:
[----:B------:R-:W-:Y:S05]  /*17f0*/  BSYNC B2 ;  /* 0x0000000000027941 */ /* 0x000fea0003800000 */
.L_x_6654:
[----:B------:R-:W-:Y:S05]  /*1800*/  BSYNC B1 ;  /* 0x0000000000017941 */ /* 0x000fea0003800000 */
.L_x_6653:
[----:B------:R-:W-:Y:S01]  /*1810*/  IADD3 R0, R4, 0x100, RZ ;  /* 0x0000010004007810 */ /* 0x000fe20007ffe0ff */
[----:B------:R-:W-:Y:S03]  /*1820*/  BSSY B1, `(.L_x_6663) ;  /* 0x00000ac000017945 */ /* 0x000fe60003800000 */
[----:B------:R-:W-:-:S13]  /*1830*/  ISETP.GE.AND P0, PT, R0, R3, PT ;  /* 0x000000030000720c */ /* 0x000fda0003f06270 */
[----:B------:R-:W-:Y:S05]  /*1840*/  @P0 BRA `(.L_x_6664) ;  /* 0x00000a9000000947 */ /* 0x000fea0003800000 */
[----:B-----5:R-:W0:-:S06]  /*1850*/  DMUL R6, R8, c[0x0][0x168] ;  /* 0x00005a0008067a28 */ /* 0x020e0c0000000000 */
        /* <DEDUP_REMOVED lines=38> */
[----:B------:R0:W2:-:S06]  /*1ac0*/  @!P0 DMUL R8, R6, R14 ;  /* 0x0000000e06088228 */ /* 0x00008c0000000000 */
.L_x_6666:
[----:B------:R-:W-:Y:S05]  /*1ad0*/  BSYNC B0 ;  /* 0x0000000000007941 */ /* 0x000fea0003800000 */
.L_x_6665:
[C---:B--2---:R-:W-:Y:S01]  /*1ae0*/  FSETP.GEU.FTZ.AND P1, PT, R9.reuse, 1.7916666269302368164, PT ;  /* 0x3fe555550900780b */ /* 0x044fe20003f3e000 */
[----:B------:R-:W-:Y:S01]  /*1af0*/  BSSY B2, `(.L_x_6667) ;  /* 0x0000066000027945 */ /* 0x000fe20003800000 */
[----:B------:R-:W-:-:S13]  /*1b00*/  FSETP.GT.FTZ.AND P0, PT, R9, -1.6999999284744262695, PT ;  /* 0xbfd999990900780b */ /* 0x000fda0003f14000 */
[----:B------:R-:W-:Y:S05]  /*1b10*/  @P0 BRA !P1, `(.L_x_6668) ;  /* 0x000003e000000947 */ /* 0x000fea0004800000 */
[----:B------:R-:W2:-:S10]  /*1b20*/  DADD R8, R8, 1 ;  /* 0x3ff0000008087429 */ /* 0x000e940000000000 */
[----:B--2---:R-:W-:Y:S01]  /*1b30*/  ISETP.GT.AND P0, PT, R9, 0xfffff, PT ;  /* 0x000fffff0900780c */ /* 0x004fe20003f04270 */
[--C-:B0-----:R-:W-:Y:S02]  /*1b40*/  IMAD.MOV.U32 R6, RZ, RZ, R8.reuse ;  /* 0x000000ffff067224 */ /* 0x101fe400078e0008 */
[--C-:B------:R-:W-:Y:S02]  /*1b50*/  IMAD.MOV.U32 R7, RZ, RZ, R9.reuse ;  /* 0x000000ffff077224 */ /* 0x100fe400078e0009 */
[----:B------:R-:W-:Y:S02]  /*1b60*/  IMAD.MOV.U32 R5, RZ, RZ, R9 ;  /* 0x000000ffff057224 */ /* 0x000fe400078e0009 */
[----:B------:R-:W-:-:S06]  /*1b70*/  IMAD.MOV.U32 R18, RZ, RZ, R8 ;  /* 0x000000ffff127224 */ /* 0x000fcc00078e0008 */
[----:B------:R-:W0:-:S10]  /*1b80*/  @!P0 DMUL R6, R6, 1.80143985094819840000e+16 ;  /* 0x4350000006068828 */ /* 0x000e140000000000 */
[----:B0-----:R-:W-:Y:S02]  /*1b90*/  @!P0 IMAD.MOV.U32 R5, RZ, RZ, R7 ;  /* 0x000000ffff058224 */ /* 0x001fe400078e0007 */
[----:B------:R-:W-:-:S03]  /*1ba0*/  @!P0 IMAD.MOV.U32 R18, RZ, RZ, R6 ;  /* 0x000000ffff128224 */ /* 0x000fc600078e0006 */
[----:B------:R-:W-:-:S04]  /*1bb0*/  IADD3 R0, R5, -0x1, RZ ;  /* 0xffffffff05007810 */ /* 0x000fc80007ffe0ff */
[----:B------:R-:W-:Y:S02]  /*1bc0*/  ISETP.GE.U32.AND P1, PT, R0, 0x7fefffff, PT ;  /* 0x7fefffff0000780c */ /* 0x000fe40003f26070 */
[----:B------:R-:W-:Y:S01]  /*1bd0*/  MOV R0, 0xfffffc01 ;  /* 0xfffffc0100007802 */ /* 0x000fe20000000f00 */
        /* <DEDUP_REMOVED lines=50> */
.L_x_6668:
        /* <DEDUP_REMOVED lines=18> */
[----:B------:R-:W-:Y:S01]  /*2020*/  MOV R0, 0x2050 ;  /* 0x0000205000007802 */ /* 0x000fe20000000f00 */
[----:B------:R-:W-:Y:S02]  /*2030*/  IMAD.MOV.U32 R15, RZ, RZ, R9 ;  /* 0x000000ffff0f7224 */ /* 0x000fe400078e0009 */
[----:B-1----:R-:W-:Y:S05]  /*2040*/  CALL.REL.NOINC `($__internal_9_$__cuda_sm20_div_rn_f64_full) ;  /* 0x00000fa000007944 */ /* 0x002fea0003c00000 */
.L_x_6671:
[----:B------:R-:W-:Y:S05]  /*2050*/  BSYNC B3 ;  /* 0x0000000000037941 */ /* 0x000fea0003800000 */
.L_x_6670:
        /* <DEDUP_REMOVED lines=15> */
.L_x_6669:
[----:B------:R-:W-:Y:S05]  /*2150*/  BSYNC B2 ;  /* 0x0000000000027941 */ /* 0x000fea0003800000 */
.L_x_6667:
        /* <DEDUP_REMOVED lines=20> */
[----:B-1----:R-:W-:Y:S05]  /*22a0*/  CALL.REL.NOINC `($__internal_9_$__cuda_sm20_div_rn_f64_full) ;  /* 0x00000d4000007944 */ /* 0x002fea0003c00000 */
[----:B------:R-:W-:Y:S02]  /*22b0*/  IMAD.MOV.U32 R8, RZ, RZ, R14 ;  /* 0x000000ffff087224 */ /* 0x000fe400078e000e */
[----:B------:R-:W-:Y:S02]  /*22c0*/  IMAD.MOV.U32 R9, RZ, RZ, R15 ;  /* 0x000000ffff097224 */ /* 0x000fe400078e000f */
.L_x_6672:
[----:B------:R-:W-:Y:S05]  /*22d0*/  BSYNC B2 ;  /* 0x0000000000027941 */ /* 0x000fea0003800000 */
.L_x_6664:
[----:B------:R-:W-:Y:S05]  /*22e0*/  BSYNC B1 ;  /* 0x0000000000017941 */ /* 0x000fea0003800000 */
.L_x_6663:
        /* <DEDUP_REMOVED lines=39> */
[----:B------:R-:W-:Y:S01]  /*2560*/  @!P0 IADD3 R14, R14, -R7, RZ ;  /* 0x800000070e0e8210 */ /* 0x000fe20007ffe0ff */
[----:B------:R-:W-:-:S03]  /*2570*/  @!P0 IMAD R7, R7, 0x100000, R19 ;  /* 0x0010000007078824 */ /* 0x000fc600078e0213 */
[----:B------:R-:W-:Y:S01]  /*2580*/  @!P0 LEA R15, R14, 0x3ff00000, 0x14 ;  /* 0x3ff000000e0f8811 */ /* 0x000fe200078ea0ff */
[----:B------:R-:W-:-:S06]  /*2590*/  @!P0 IMAD.MOV.U32 R14, RZ, RZ, RZ ;  /* 0x000000ffff0e8224 */ /* 0x000fcc00078e00ff */
[----:B------:R0:W2:-:S06]  /*25a0*/  @!P0 DMUL R22, R6, R14 ;  /* 0x0000000e06168228 */ /* 0x00008c0000000000 */
.L_x_6676:
[----:B------:R-:W-:Y:S05]  /*25b0*/  BSYNC B0 ;  /* 0x0000000000007941 */ /* 0x000fea0003800000 */
.L_x_6675:
        /* <DEDUP_REMOVED lines=28> */
[----:B------:R-:W-:Y:S02]  /*2780*/  LOP3.LUT R21, R6, 0x3ff00000, RZ, 0xfc, !PT ;  /* 0x3ff0000006157812 */ /* 0x000fe400078efcff */
[----:B------:R-:W-:Y:S02]  /*2790*/  LEA.HI R0, R5, R0, RZ, 0xc ;  /* 0x0000000005007211 */ /* 0x000fe400078f60ff */
        /* <DEDUP_REMOVED lines=36> */
.L_x_6678:
        /* <DEDUP_REMOVED lines=20> */
[----:B-1----:R-:W-:Y:S05]  /*2b20*/  CALL.REL.NOINC `($__internal_9_$__cuda_sm20_div_rn_f64_full) ;  /* 0x000004c000007944 */ /* 0x002fea0003c00000 */
.L_x_6681:
[----:B------:R-:W-:Y:S05]  /*2b30*/  BSYNC B3 ;  /* 0x0000000000037941 */ /* 0x000fea0003800000 */
.L_x_6680:
        /* <DEDUP_REMOVED lines=15> */
.L_x_6679:
[----:B------:R-:W-:Y:S05]  /*2c30*/  BSYNC B2 ;  /* 0x0000000000027941 */ /* 0x000fea0003800000 */
.L_x_6677:
[----:B------:R-:W3:Y:S01]  /*2c40*/  MUFU.RCP64H R7, c[0x0][0x16c] ;  /* 0x00005b0000077b08 */ /* 0x000ee20000001800 */
[----:B0-----:R-:W-:Y:S01]  /*2c50*/  MOV R16, c[0x0][0x168] ;  /* 0x00005a0000107a02 */ /* 0x001fe20000000f00 */
[----:B------:R-:W-:Y:S01]  /*2c60*/  IMAD.MOV.U32 R17, RZ, RZ, c[0x0][0x16c] ;  /* 0x00005b00ff117624 */ /* 0x000fe200078e00ff */
[----:B--2---:R-:W-:Y:S01]  /*2c70*/  FSETP.GEU.AND P1, PT, |R15|, 6.5827683646048100446e-37, PT ;  /* 0x036000000f00780b */ /* 0x004fe20003f2e200 */
[----:B------:R-:W-:Y:S01]  /*2c80*/  IMAD.MOV.U32 R6, RZ, RZ, 0x1 ;  /* 0x00000001ff067424 */ /* 0x000fe200078e00ff */
[----:B------:R-:W-:Y:S05]  /*2c90*/  BSSY B2, `(.L_x_6674) ;  /* 0x0000012000027945 */ /* 0x000fea0003800000 */
        /* <DEDUP_REMOVED lines=15> */
[----:B------:R-:W-:Y:S02]  /*2d90*/  IMAD.MOV.U32 R22, RZ, RZ, R14 ;  /* 0x000000ffff167224 */ /* 0x000fe400078e000e */
[----:B------:R-:W-:Y:S02]  /*2da0*/  IMAD.MOV.U32 R23, RZ, RZ, R15 ;  /* 0x000000ffff177224 */ /* 0x000fe400078e000f */
.L_x_6682:
[----:B------:R-:W-:Y:S05]  /*2db0*/  BSYNC B2 ;  /* 0x0000000000027941 */ /* 0x000fea0003800000 */
.L_x_6674:
[----:B------:R-:W-:Y:S05]  /*2dc0*/  BSYNC B1 ;  /* 0x0000000000017941 */ /* 0x000fea0003800000 */
.L_x_6673:
[----:B------:R-:W-:Y:S01]  /*2dd0*/  ISETP.GE.AND P0, PT, R4, R3, PT ;  /* 0x000000030400720c */ /* 0x000fe20003f06270 */
[----:B------:R-:W-:Y:S01]  /*2de0*/  BSSY B0, `(.L_x_6683) ;  /* 0x0000018000007945 */ /* 0x000fe20003800000 */
[----:B------:R-:W-:Y:S11]  /*2df0*/  BSSY B1, `(.L_x_6684) ;  /* 0x0000010000017945 */ /* 0x000ff60003800000 */
[----:B------:R-:W-:Y:S05]  /*2e00*/  @P0 BRA `(.L_x_6685) ;  /* 0x000000e000000947 */ /* 0x000fea0003800000 */
[----:B------:R-:W0:Y:S01]  /*2e10*/  S2R R5, SR_TID.X ;  /* 0x0000000000057919 */ /* 0x000e220000002100 */
[----:B------:R-:W-:Y:S01]  /*2e20*/  IMAD.MOV.U32 R7, RZ, RZ, 0x8 ;  /* 0x00000008ff077424 */ /* 0x000fe200078e00ff */
[----:B0-----:R-:W-:-:S02]  /*2e30*/  LEA R6, R2, R5, 0x9 ;  /* 0x0000000502067211 */ /* 0x001fc400078e48ff */
[----:B------:R-:W-:-:S03]  /*2e40*/  IADD3 R4, R5, 0x80, RZ ;  /* 0x0000008005047810 */ /* 0x000fc60007ffe0ff */
[----:B------:R-:W-:Y:S01]  /*2e50*/  IMAD.WIDE.U32 R6, R6, R7, c[0x0][0x180] ;  /* 0x0000600006067625 */ /* 0x000fe200078e0007 */
[----:B------:R-:W-:-:S04]  /*2e60*/  ISETP.GE.AND P0, PT, R4, R3, PT ;  /* 0x000000030400720c */ /* 0x000fc80003f06270 */
[----:B-----5:R0:W-:Y:S09]  /*2e70*/  STG.E.64 [R6.64], R12 ;  /* 0x0000000c06007986 */ /* 0x0201f2000c101b04 */
[----:B------:R-:W-:Y:S01]  /*2e80*/  @P0 BREAK B1 ;  /* 0x0000000000010942 */ /* 0x000fe20003800000 */
[----:B------:R-:W-:Y:S05]  /*2e90*/  @P0 BRA `(.L_x_6686) ;  /* 0x000000c000000947 */ /* 0x000fea0003800000 */
[----:B0-----:R-:W-:Y:S01]  /*2ea0*/  IMAD R6, R2, 0x200, R4 ;  /* 0x0000020002067824 */ /* 0x001fe200078e0204 */
[----:B------:R-:W-:Y:S01]  /*2eb0*/  IADD3 R4, R4, 0x80, RZ ;  /* 0x0000008004047810 */ /* 0x000fe20007ffe0ff */
[----:B------:R-:W-:-:S04]  /*2ec0*/  IMAD.MOV.U32 R7, RZ, RZ, 0x8 ;  /* 0x00000008ff077424 */ /* 0x000fc800078e00ff */
[----:B------:R-:W-:-:S05]  /*2ed0*/  IMAD.WIDE.U32 R6, R6, R7, c[0x0][0x180] ;  /* 0x0000600006067625 */ /* 0x000fca00078e0007 */
[----:B------:R0:W-:Y:S02]  /*2ee0*/  STG.E.64 [R6.64], R10 ;  /* 0x0000000a06007986 */ /* 0x0001e4000c101b04 */
.L_x_6685:
[----:B------:R-:W-:Y:S05]  /*2ef0*/  BSYNC B1 ;  /* 0x0000000000017941 */ /* 0x000fea0003800000 */
.L_x_6684:
[----:B------:R-:W-:-:S13]  /*2f00*/  ISETP.GE.AND P0, PT, R4, R3, PT ;  /* 0x000000030400720c */ /* 0x000fda0003f06270 */
[----:B0-----:R-:W-:Y:S01]  /*2f10*/  @!P0 IMAD R6, R2, 0x200, R4 ;  /* 0x0000020002068824 */ /* 0x001fe200078e0204 */
[----:B------:R-:W-:Y:S01]  /*2f20*/  @!P0 IADD3 R4, R4, 0x80, RZ ;  /* 0x0000008004048810 */ /* 0x000fe20007ffe0ff */
[----:B------:R-:W-:-:S04]  /*2f30*/  @!P0 IMAD.MOV.U32 R7, RZ, RZ, 0x8 ;  /* 0x00000008ff078424 */ /* 0x000fc800078e00ff */
[----:B------:R-:W-:-:S05]  /*2f40*/  @!P0 IMAD.WIDE.U32 R6, R6, R7, c[0x0][0x180] ;  /* 0x0000600006068625 */ /* 0x000fca00078e0007 */
[----:B-----5:R0:W-:Y:S02]  /*2f50*/  @!P0 STG.E.64 [R6.64], R8 ;  /* 0x0000000806008986 */ /* 0x0201e4000c101b04 */
.L_x_6686:
[----:B------:R-:W-:Y:S05]  /*2f60*/  BSYNC B0 ;  /* 0x0000000000007941 */ /* 0x000fea0003800000 */
.L_x_6683:
[----:B------:R-:W-:Y:S01]  /*2f70*/  WARPSYNC 0xffffffff ;  /* 0xffffffff00007948 */ /* 0x000fe20003800000 */
[----:B------:R-:W-:-:S13]  /*2f80*/  ISETP.GE.AND P0, PT, R4, R3, PT ;  /* 0x000000030400720c */ /* 0x000fda0003f06270 */
[----:B------:R-:W-:Y:S05]  /*2f90*/  @P0 EXIT ;  /* 0x000000000000094d */ /* 0x000fea0003800000 */
[----:B------:R-:W-:Y:S02]  /*2fa0*/  IMAD R2, R2, 0x200, R4 ;  /* 0x0000020002027824 */ /* 0x000fe400078e0204 */
[----:B------:R-:W-:-:S04]  /*2fb0*/  IMAD.MOV.U32 R3, RZ, RZ, 0x8 ;  /* 0x00000008ff037424 */ /* 0x000fc800078e00ff */
[----:B------:R-:W-:-:S05]  /*2fc0*/  IMAD.WIDE.U32 R2, R2, R3, c[0x0][0x180] ;  /* 0x0000600002027625 */ /* 0x000fca00078e0003 */
[----:B------:R-:W-:Y:S01]  /*2fd0*/  STG.E.64 [R2.64], R22 ;  /* 0x0000001602007986 */ /* 0x000fe2000c101b04 */
[----:B------:R-:W-:Y:S05]  /*2fe0*/  EXIT ;  /* 0x000000000000794d */ /* 0x000fea0003800000 */
        .weak           $__internal_9_$__cuda_sm20_div_rn_f64_full
        .type           $__internal_9_$__cuda_sm20_div_rn_f64_full,@function
        .size           $__internal_9_$__cuda_sm20_div_rn_f64_full,(.L_x_7089 - $__internal_9_$__cuda_sm20_div_rn_f64_full)
$__internal_9_$__cuda_sm20_div_rn_f64_full:
[----:B------:R-:W-:Y:S01]  /*2ff0*/  FSETP.GEU.AND P2, PT, |R15|, 1.469367938527859385e-39, PT ;  /* 0x001000000f00780b */ /* 0x000fe20003f4e200 */
[----:B------:R-:W-:Y:S01]  /*3000*/  IMAD.MOV.U32 R18, RZ, RZ, R7 ;  /* 0x000000ffff127224 */ /* 0x000fe200078e0007 */
[C---:B------:R-:W-:Y:S01]  /*3010*/  FSETP.GEU.AND P0, PT, |R19|.reuse, 1.469367938527859385e-39, PT ;  /* 0x001000001300780b */ /* 0x040fe20003f0e200 */
[----:B------:R-:W-:Y:S01]  /*3020*/  IMAD.MOV.U32 R26, RZ, RZ, 0x1 ;  /* 0x00000001ff1a7424 */ /* 0x000fe200078e00ff */
[----:B------:R-:W-:Y:S01]  /*3030*/  LOP3.LUT R16, R19, 0x800fffff, RZ, 0xc0, !PT ;  /* 0x800fffff13107812 */ /* 0x000fe200078ec0ff */
[----:B------:R-:W-:Y:S01]  /*3040*/  BSSY B0, `(.L_x_6687) ;  /* 0x0000054000007945 */ /* 0x000fe20003800000 */
[----:B------:R-:W-:Y:S02]  /*3050*/  LOP3.LUT R5, R15, 0x7ff00000, RZ, 0xc0, !PT ;  /* 0x7ff000000f057812 */ /* 0x000fe400078ec0ff */
[----:B------:R-:W-:Y:S02]  /*3060*/  LOP3.LUT R17, R16, 0x3ff00000, RZ, 0xfc, !PT ;  /* 0x3ff0000010117812 */ /* 0x000fe400078efcff */
[----:B------:R-:W-:-:S02]  /*3070*/  MOV R16, R7 ;  /* 0x0000000700107202 */ /* 0x000fc40000000f00 */
[C---:B------:R-:W-:Y:S01]  /*3080*/  LOP3.LUT R24, R19.reuse, 0x7ff00000, RZ, 0xc0, !PT ;  /* 0x7ff0000013187812 */ /* 0x040fe200078ec0ff */
[----:B------:R-:W-:Y:S01]  /*3090*/  @!P2 IMAD.MOV.U32 R28, RZ, RZ, RZ ;  /* 0x000000ffff1ca224 */ /* 0x000fe200078e00ff */
[----:B------:R-:W-:Y:S01]  /*30a0*/  @!P2 LOP3.LUT R6, R19, 0x7ff00000, RZ, 0xc0, !PT ;  /* 0x7ff000001306a812 */ /* 0x000fe200078ec0ff */
[----:B------:R-:W0:Y:S01]  /*30b0*/  @!P0 DMUL R16, R18, 8.98846567431157953865e+307 ;  /* 0x7fe0000012108828 */ /* 0x000e220000000000 */
[C---:B------:R-:W-:Y:S02]  /*30c0*/  ISETP.GE.U32.AND P1, PT, R5.reuse, R24, PT ;  /* 0x000000180500720c */ /* 0x040fe40003f26070 */
[----:B------:R-:W-:Y:S01]  /*30d0*/  @!P2 ISETP.GE.U32.AND P3, PT, R5, R6, PT ;  /* 0x000000060500a20c */ /* 0x000fe20003f66070 */
[----:B------:R-:W-:Y:S02]  /*30e0*/  IMAD.MOV.U32 R6, RZ, RZ, 0x1ca00000 ;  /* 0x1ca00000ff067424 */ /* 0x000fe400078e00ff */
[----:B0-----:R-:W0:Y:S03]  /*30f0*/  MUFU.RCP64H R27, R17 ;  /* 0x00000011001b7308 */ /* 0x001e260000001800 */
[----:B------:R-:W-:-:S02]  /*3100*/  @!P2 SEL R7, R6, 0x63400000, !P3 ;  /* 0x634000000607a807 */ /* 0x000fc40005800000 */
[----:B------:R-:W-:Y:S02]  /*3110*/  SEL R20, R6, 0x63400000, !P1 ;  /* 0x6340000006147807 */ /* 0x000fe40004800000 */
[--C-:B------:R-:W-:Y:S02]  /*3120*/  @!P2 LOP3.LUT R7, R7, 0x80000000, R15.reuse, 0xf8, !PT ;  /* 0x800000000707a812 */ /* 0x100fe400078ef80f */
[----:B------:R-:W-:Y:S01]  /*3130*/  LOP3.LUT R21, R20, 0x800fffff, R15, 0xf8, !PT ;  /* 0x800fffff14157812 */ /* 0x000fe200078ef80f */
[----:B------:R-:W-:Y:S01]  /*3140*/  IMAD.MOV.U32 R20, RZ, RZ, R14 ;  /* 0x000000ffff147224 */ /* 0x000fe200078e000e */
[----:B------:R-:W-:Y:S01]  /*3150*/  @!P2 LOP3.LUT R29, R7, 0x100000, RZ, 0xfc, !PT ;  /* 0x00100000071da812 */ /* 0x000fe200078efcff */
[----:B------:R-:W-:Y:S01]  /*3160*/  IMAD.MOV.U32 R7, RZ, RZ, R5 ;  /* 0x000000ffff077224 */ /* 0x000fe200078e0005 */
[----:B------:R-:W-:-:S04]  /*3170*/  @!P0 LOP3.LUT R24, R17, 0x7ff00000, RZ, 0xc0, !PT ;  /* 0x7ff0000011188812 */ /* 0x000fc800078ec0ff */
        /* <DEDUP_REMOVED lines=21> */
[----:B------:R-:W-:Y:S01]  /*32d0*/  IMAD.IADD R6, R14, 0x1, -R6 ;  /* 0x000000010e067824 */ /* 0x000fe200078e0a06 */
[----:B------:R-:W-:-:S04]  /*32e0*/  MOV R14, RZ ;  /* 0x000000ff000e7202 */ /* 0x000fc80000000f00 */
        /* <DEDUP_REMOVED lines=11> */
[----:B------:R-:W-:Y:S01]  /*33a0*/  DMUL.RP R16, R26, R16 ;  /* 0x000000101a107228 */ /* 0x000fe20000008000 */
[----:B------:R-:W-:Y:S01]  /*33b0*/  IMAD.MOV.U32 R14, RZ, RZ, RZ ;  /* 0x000000ffff0e7224 */ /* 0x000fe200078e00ff */
[----:B------:R-:W-:-:S05]  /*33c0*/  IADD3 R5, -R6, -0x43300000, RZ ;  /* 0xbcd0000006057810 */ /* 0x000fca0007ffe1ff */
[----:B------:R-:W0:-:S10]  /*33d0*/  DFMA R14, R28, -R14, R26 ;  /* 0x8000000e1c0e722b */ /* 0x000e14000000001a */
[----:B0-----:R-:W-:Y:S02]  /*33e0*/  FSETP.NEU.AND P0, PT, |R15|, R5, PT ;  /* 0x000000050f00720b */ /* 0x001fe40003f0d200 */
[----:B------:R-:W-:Y:S02]  /*33f0*/  LOP3.LUT R5, R17, R18, RZ, 0x3c, !PT ;  /* 0x0000001211057212 */ /* 0x000fe400078e3cff */
[----:B------:R-:W-:Y:S02]  /*3400*/  FSEL R28, R16, R28, !P0 ;  /* 0x0000001c101c7208 */ /* 0x000fe40004000000 */
[----:B------:R-:W-:Y:S01]  /*3410*/  FSEL R29, R5, R29, !P0 ;  /* 0x0000001d051d7208 */ /* 0x000fe20004000000 */
[----:B------:R-:W-:Y:S05]  /*3420*/  BRA `(.L_x_6689) ;  /* 0x0000015000007947 */ /* 0x000fea0003800000 */
.L_x_6688:
        /* <DEDUP_REMOVED lines=13> */
[----:B------:R-:W-:Y:S01]  /*3500*/  @P0 IMAD.MOV.U32 R28, RZ, RZ, RZ ;  /* 0x000000ffff1c0224 */ /* 0x000fe200078e00ff */
[----:B------:R-:W-:Y:S01]  /*3510*/  @P0 MOV R29, R5 ;  /* 0x00000005001d0202 */ /* 0x000fe20000000f00 */
[----:B------:R-:W-:Y:S05]  /*3520*/  BRA `(.L_x_6689) ;  /* 0x0000005000007947 */ /* 0x000fea0003800000 */
.L_x_6691:
[----:B0-----:R-:W-:Y:S01]  /*3530*/  LOP3.LUT R29, R19, 0x80000, RZ, 0xfc, !PT ;  /* 0x00080000131d7812 */ /* 0x001fe200078efcff */
[----:B------:R-:W-:Y:S01]  /*3540*/  IMAD.MOV.U32 R28, RZ, RZ, R18 ;  /* 0x000000ffff1c7224 */ /* 0x000fe200078e0012 */
[----:B------:R-:W-:Y:S05]  /*3550*/  BRA `(.L_x_6689) ;  /* 0x0000002000007947 */ /* 0x000fea0003800000 */
.L_x_6690:
[----:B0-----:R-:W-:Y:S01]  /*3560*/  LOP3.LUT R29, R15, 0x80000, RZ, 0xfc, !PT ;  /* 0x000800000f1d7812 */ /* 0x001fe200078efcff */
[----:B------:R-:W-:Y:S02]  /*3570*/  IMAD.MOV.U32 R28, RZ, RZ, R14 ;  /* 0x000000ffff1c7224 */ /* 0x000fe400078e000e */
.L_x_6689:
[----:B------:R-:W-:Y:S05]  /*3580*/  BSYNC B0 ;  /* 0x0000000000007941 */ /* 0x000fea0003800000 */
.L_x_6687:
[----:B------:R-:W-:Y:S02]  /*3590*/  IMAD.MOV.U32 R6, RZ, RZ, R0 ;  /* 0x000000ffff067224 */ /* 0x000fe400078e0000 */
[----:B------:R-:W-:-:S02]  /*35a0*/  IMAD.MOV.U32 R7, RZ, RZ, 0x0 ;  /* 0x00000000ff077424 */ /* 0x000fc400078e00ff */
[----:B------:R-:W-:Y:S02]  /*35b0*/  IMAD.MOV.U32 R14, RZ, RZ, R28 ;  /* 0x000000ffff0e7224 */ /* 0x000fe400078e001c */
[----:B------:R-:W-:Y:S01]  /*35c0*/  IMAD.MOV.U32 R15, RZ, RZ, R29 ;  /* 0x000000ffff0f7224 */ /* 0x000fe200078e001d */
[----:B------:R-:W-:Y:S06]  /*35d0*/  RET.REL.NODEC R6 `(_ZN2at6native27unrolled_elementwise_kernelIZZZNS0_65_GLOBAL__N__cd49fe81_27_ActivationSoftplusKernel_cu_9e10b42f_309415softplus_kernelERNS_18TensorIteratorBaseERKN3c106ScalarES8_ENKUlvE_clEvENKUlvE_clEvEUldE_St5arrayIPcLm2EELi4E23TrivialOffsetCalculatorILi1EjESG_NS0_6memory15LoadWithoutCastENSH_16StoreWithoutCastEEEviT_T0_T2_T3_T4_T5_) ;  /* 0xffffca2006007950 */ /* 0x000fec0003c3ffff */
.L_x_6692:
        /* <DEDUP_REMOVED lines=10> */
.L_x_7089:


//--------------------- .text._ZN2at6native29vectorized_elementwise_kernelILi2EZZZNS0_65_GLOBAL__N__cd49fe81_27_ActivationSoftplusKernel_cu_9e10b42f_309415softplus_kernelERNS_18TensorIteratorBaseERKN3c106ScalarES8_ENKUlvE_clEvENKUlvE_clEvEUldE_St5arrayIPcLm2EEEEviT0_T1_ --------------------------
	.section	.text._ZN2at6native29vectorized_elementwise_kernelILi2EZZZNS0_65_GLOBAL__N__cd49fe81_27_ActivationSoftplusKernel_cu_9e10b42f_309415softplus_kernelERNS_18TensorIteratorBaseERKN3c106ScalarES8_ENKUlvE_clEvENKUlvE_clEvEUldE_St5arrayIPcLm2EEEEviT0_T1_,"ax",@progbits
	.sectioninfo	@"SHI_REGISTERS=40"
	.align	128
        .global         _ZN2at6native29vectorized_elementwise_kernelILi2EZZZNS0_65_GLOBAL__N__cd49fe81_27_ActivationSoftplusKernel_cu_9e10b42f_309415softplus_kernelERNS_18TensorIteratorBaseERKN3c106ScalarES8_ENKUlvE_clEvENKUlvE_clEvEUldE_St5arrayIPcLm2EEEEviT0_T1_
        .type           _ZN2at6native29vectorized_elementwise_kernelILi2EZZZNS0_65_GLOBAL__N__cd49fe81_27_ActivationSoftplusKernel_cu_9e10b42f_309415softplus_kernelERNS_18TensorIteratorBaseERKN3c106ScalarES8_ENKUlvE_clEvENKUlvE_clEvEUldE_St5arrayIPcLm2EEEEviT0_T1_,@function
        .size           _ZN2at6native29vectorized_elementwise_kernelILi2EZZZNS0_65_GLOBAL__N__cd49fe81_27_ActivationSoftplusKernel_cu_9e10b42f_309415softplus_kernelERNS_18TensorIteratorBaseERKN3c106ScalarES8_ENKUlvE_clEvENKUlvE_clEvEUldE_St5arrayIPcLm2EEEEviT0_T1_,(.L_x_7090 - _ZN2at6native29vectorized_elementwise_kernelILi2EZZZNS0_65_GLOBAL__N__cd49fe81_27_ActivationSoftplusKernel_cu_9e10b42f_309415softplus_kernelERNS_18TensorIteratorBaseERKN3c106ScalarES8_ENKUlvE_clEvENKUlvE_clEvEUldE_St5arrayIPcLm2EEEEviT0_T1_)
        .other          _ZN2at6native29vectorized_elementwise_kernelILi2EZZZNS0_65_GLOBAL__N__cd49fe81_27_ActivationSoftplusKernel_cu_9e10b42f_309415softplus_kernelERNS_18TensorIteratorBaseERKN3c106ScalarES8_ENKUlvE_clEvENKUlvE_clEvEUldE_St5arrayIPcLm2EEEEviT0_T1_,@"STO_CUDA_ENTRY STV_DEFAULT"
_ZN2at6native29vectorized_elementwise_kernelILi2EZZZNS0_65_GLOBAL__N__cd49fe81_27_ActivationSoftplusKernel_cu_9e10b42f_309415softplus_kernelERNS_18TensorIteratorBaseERKN3c106ScalarES8_ENKUlvE_clEvENKUlvE_clEvEUldE_St5arrayIPcLm2EEEEviT0_T1_:
.text._ZN2at6native29vectorized_elementwise_kernelILi2EZZZNS0_65_GLOBAL__N__cd49fe81_27_ActivationSoftplusKernel_cu_9e10b42f_309415softplus_kernelERNS_18TensorIteratorBaseERKN3c106ScalarES8_ENKUlvE_clEvENKUlvE_clEvEUldE_St5arrayIPcLm2EEEEviT0_T1_:
        /* <DEDUP_REMOVED lines=11> */
[----:B------:R-:W2:Y:S04]  /*00b0*/  LDG.E.128 R8, [R4.64] ;  /* 0x0000000404087981 */ /* 0x000ea8000c1e1d00 */
[----:B------:R0:W5:Y:S04]  /*00c0*/  LDG.E.128 R12, [R4.64+0x800] ;  /* 0x00080004040c7981 */ /* 0x000168000c1e1d00 */
[----:B------:R0:W5:Y:S04]  /*00d0*/  LDG.E.128 R16, [R4.64+0x1000] ;  /* 0x0010000404107981 */ /* 0x000168000c1e1d00 */
[----:B------:R0:W5:Y:S01]  /*00e0*/  LDG.E.128 R20, [R4.64+0x1800] ;  /* 0x0018000404147981 */ /* 0x000162000c1e1d00 */
[----:B------:R-:W-:Y:S01]  /*00f0*/  BSSY B1, `(.L_x_6694) ;  /* 0x00000ab000017945 */ /* 0x000fe20003800000 */
[----:B--2---:R-:W1:-:S06]  /*0100*/  DMUL R2, R8, c[0x0][0x168] ;  /* 0x00005a0008027a28 */ /* 0x004e4c0000000000 */
[----:B-1----:R-:W1:-:S14]  /*0110*/  DSETP.GT.AND P0, PT, R2, c[0x0][0x170], PT ;  /* 0x00005c000200762a */ /* 0x002e5c0003f04000 */
[----:B-1----:R-:W-:Y:S05]  /*0120*/  @P0 BRA `(.L_x_6695) ;  /* 0x00000a7000000947 */ /* 0x002fea0003800000 */
[----:B0-----:R-:W-:Y:S01]  /*0130*/  IMAD.MOV.U32 R4, RZ, RZ, 0x652b82fe ;  /* 0x652b82feff047424 */ /* 0x001fe200078e00ff */
[----:B------:R-:W-:Y:S01]  /*0140*/  MOV R25, 0x3e5ade15 ;  /* 0x3e5ade1500197802 */ /* 0x000fe20000000f00 */
[----:B------:R-:W-:Y:S01]  /*0150*/  IMAD.MOV.U32 R5, RZ, RZ, 0x3ff71547 ;  /* 0x3ff71547ff057424 */ /* 0x000fe200078e00ff */
[----:B------:R-:W-:Y:S01]  /*0160*/  FSETP.GEU.FTZ.AND P0, PT, |R3|, 4.1917929649353027344, PT ;  /* 0x4086232b0300780b */ /* 0x000fe20003f1e200 */
[----:B------:R-:W-:Y:S01]  /*0170*/  IMAD.MOV.U32 R24, RZ, RZ, 0x69ce2bdf ;  /* 0x69ce2bdfff187424 */ /* 0x000fe200078e00ff */
[----:B------:R-:W-:Y:S03]  /*0180*/  BSSY B0, `(.L_x_6696) ;  /* 0x000001f000007945 */ /* 0x000fe60003800000 */
        /* <DEDUP_REMOVED lines=30> */
.L_x_6697:
[----:B------:R-:W-:Y:S05]  /*0370*/  BSYNC B0 ;  /* 0x0000000000007941 */ /* 0x000fea0003800000 */
.L_x_6696:
        /* <DEDUP_REMOVED lines=9> */
[----:B0-----:R-:W-:-:S05]  /*0410*/  @!P0 IMAD.MOV.U32 R3, RZ, RZ, R7 ;  /* 0x000000ffff038224 */ /* 0x001fca00078e0007 */
[----:B------:R-:W-:-:S04]  /*0420*/  IADD3 R4, R3, -0x1, RZ ;  /* 0xffffffff03047810 */ /* 0x000fc80007ffe0ff */
[----:B------:R-:W-:-:S13]  /*0430*/  ISETP.GE.U32.AND P1, PT, R4, 0x7fefffff, PT ;  /* 0x7fefffff0400780c */ /* 0x000fda0003f26070 */
[----:B------:R-:W-:Y:S01]  /*0440*/  @P1 IMAD.MOV.U32 R4, RZ, RZ, 0x0 ;  /* 0x00000000ff041424 */ /* 0x000fe200078e00ff */
[----:B------:R-:W-:Y:S01]  /*0450*/  @P1 FSETP.NEU.FTZ.AND P2, PT, R7, RZ, PT ;  /* 0x000000ff0700120b */ /* 0x000fe20003f5d000 */
[----:B------:R-:W-:-:S06]  /*0460*/  @P1 IMAD.MOV.U32 R5, RZ, RZ, 0x7ff00000 ;  /* 0x7ff00000ff051424 */ /* 0x000fcc00078e00ff */
[----:B------:R0:W1:Y:S02]  /*0470*/  @P1 DFMA R4, R6, R4, +INF ;  /* 0x7ff000000604142b */ /* 0x0000640000000004 */
[----:B0-----:R-:W-:Y:S02]  /*0480*/  IMAD.MOV.U32 R7, RZ, RZ, R2 ;  /* 0x000000ffff077224 */ /* 0x001fe400078e0002 */
[----:B------:R-:W-:Y:S01]  /*0490*/  IMAD.MOV.U32 R2, RZ, RZ, -0x3ff ;  /* 0xfffffc01ff027424 */ /* 0x000fe200078e00ff */
[----:B------:R-:W-:Y:S01]  /*04a0*/  @!P0 MOV R2, 0xfffffbcb ;  /* 0xfffffbcb00028802 */ /* 0x000fe20000000f00 */
[----:B------:R-:W-:-:S04]  /*04b0*/  @!P0 IMAD.MOV.U32 R7, RZ, RZ, R6 ;  /* 0x000000ffff078224 */ /* 0x000fc800078e0006 */
[----:B-1----:R-:W-:Y:S02]  /*04c0*/  @P1 FSEL R4, R4, RZ, P2 ;  /* 0x000000ff04041208 */ /* 0x002fe40001000000 */
        /* <DEDUP_REMOVED lines=9> */
[----:B------:R-:W-:Y:S01]  /*0560*/  ISETP.GE.AND P0, PT, R5, 0x3ff6a09f, PT ;  /* 0x3ff6a09f0500780c */ /* 0x000fe20003f06270 */
[----:B------:R-:W-:-:S12]  /*0570*/  IMAD.MOV.U32 R3, RZ, RZ, 0x43300000 ;  /* 0x43300000ff037424 */ /* 0x000fd800078e00ff */
[----:B------:R-:W-:Y:S02]  /*0580*/  @P0 IADD3 R7, R5, -0x100000, RZ ;  /* 0xfff0000005070810 */ /* 0x000fe40007ffe0ff */
[----:B------:R-:W-:-:S03]  /*0590*/  @P0 IADD3 R2, R2, 0x1, RZ ;  /* 0x0000000102020810 */ /* 0x000fc60007ffe0ff */
[----:B------:R-:W-:Y:S01]  /*05a0*/  @P0 IMAD.MOV.U32 R5, RZ, RZ, R7 ;  /* 0x000000ffff050224 */ /* 0x000fe200078e0007 */
[----:B------:R-:W-:-:S05]  /*05b0*/  LOP3.LUT R2, R2, 0x80000000, RZ, 0x3c, !PT ;  /* 0x8000000002027812 */ /* 0x000fca00078e3cff */
        /* <DEDUP_REMOVED lines=30> */
.L_x_6699:
[----:B------:R-:W1:Y:S01]  /*07a0*/  DADD R4, R8, 2 ;  /* 0x4000000008047429 */ /* 0x000e620000000000 */
[----:B0-----:R-:W-:Y:S01]  /*07b0*/  MOV R2, 0x1 ;  /* 0x0000000100027802 */ /* 0x001fe20000000f00 */
[----:B------:R-:W-:Y:S01]  /*07c0*/  BSSY B3, `(.L_x_6701) ;  /* 0x0000014000037945 */ /* 0x000fe20003800000 */
[----:B------:R-:W-:-:S03]  /*07d0*/  FSETP.GEU.AND P1, PT, |R9|, 6.5827683646048100446e-37, PT ;  /* 0x036000000900780b */ /* 0x000fc60003f2e200 */
        /* <DEDUP_REMOVED lines=16> */
[----:B-----5:R-:W-:Y:S05]  /*08e0*/  CALL.REL.NOINC `($__internal_10_$__cuda_sm20_div_rn_f64_full) ;  /* 0x0000b05000007944 */ /* 0x020fea0003c00000 */
[----:B------:R-:W-:Y:S02]  /*08f0*/  IMAD.MOV.U32 R2, RZ, RZ, R4 ;  /* 0x000000ffff027224 */ /* 0x000fe400078e0004 */
.L_x_6702:
[----:B------:R-:W-:Y:S05]  /*0900*/  BSYNC B3 ;  /* 0x0000000000037941 */ /* 0x000fea0003800000 */
.L_x_6701:
        /* <DEDUP_REMOVED lines=15> */
.L_x_6700:
[----:B------:R-:W-:Y:S05]  /*0a00*/  BSYNC B2 ;  /* 0x0000000000027941 */ /* 0x000fea0003800000 */
.L_x_6698:
[----:B------:R-:W2:Y:S01]  /*0a10*/  MUFU.RCP64H R3, c[0x0][0x16c] ;  /* 0x00005b0000037b08 */ /* 0x000ea20000001800 */
[----:B0-----:R-:W-:Y:S01]  /*0a20*/  MOV R8, c[0x0][0x168] ;  /* 0x00005a0000087a02 */ /* 0x001fe20000000f00 */
[----:B------:R-:W-:Y:S01]  /*0a30*/  IMAD.MOV.U32 R9, RZ, RZ, c[0x0][0x16c] ;  /* 0x00005b00ff097624 */ /* 0x000fe200078e00ff */
[----:B-1----:R-:W-:Y:S01]  /*0a40*/  FSETP.GEU.AND P1, PT, |R5|, 6.5827683646048100446e-37, PT ;  /* 0x036000000500780b */ /* 0x002fe20003f2e200 */
[----:B------:R-:W-:Y:S01]  /*0a50*/  IMAD.MOV.U32 R2, RZ, RZ, 0x1 ;  /* 0x00000001ff027424 */ /* 0x000fe200078e00ff */
[----:B------:R-:W-:Y:S05]  /*0a60*/  BSSY B2, `(.L_x_6695) ;  /* 0x0000013000027945 */ /* 0x000fea0003800000 */
[----:B--2---:R-:W0:-:S06]  /*0a70*/  DFMA R6, R2, -R8, 1 ;  /* 0x3ff000000206742b */ /* 0x004e0c0000000808 */
        /* <DEDUP_REMOVED lines=10> */
[----:B------:R-:W-:Y:S01]  /*0b20*/  IMAD.MOV.U32 R3, RZ, RZ, R5 ;  /* 0x000000ffff037224 */ /* 0x000fe200078e0005 */
[----:B------:R-:W-:Y:S01]  /*0b30*/  MOV R2, 0xb70 ;  /* 0x00000b7000027802 */ /* 0x000fe20000000f00 */
[----:B------:R-:W-:Y:S02]  /*0b40*/  IMAD.MOV.U32 R6, RZ, RZ, c[0x0][0x168] ;  /* 0x00005a00ff067624 */ /* 0x000fe400078e00ff */
[----:B------:R-:W-:Y:S02]  /*0b50*/  IMAD.MOV.U32 R5, RZ, RZ, c[0x0][0x16c] ;  /* 0x00005b00ff057624 */ /* 0x000fe400078e00ff */
[----:B-----5:R-:W-:Y:S05]  /*0b60*/  CALL.REL.NOINC `($__internal_10_$__cuda_sm20_div_rn_f64_full) ;  /* 0x0000add000007944 */ /* 0x020fea0003c00000 */
[----:B------:R-:W-:Y:S01]  /*0b70*/  IMAD.MOV.U32 R8, RZ, RZ, R4 ;  /* 0x000000ffff087224 */ /* 0x000fe200078e0004 */
[----:B------:R-:W-:Y:S02]  /*0b80*/  MOV R9, R3 ;  /* 0x0000000300097202 */ /* 0x000fe40000000f00 */
.L_x_6703:
[----:B------:R-:W-:Y:S05]  /*0b90*/  BSYNC B2 ;  /* 0x0000000000027941 */ /* 0x000fea0003800000 */
.L_x_6695:
[----:B0-----:R-:W-:Y:S05]  /*0ba0*/  BSYNC B1 ;  /* 0x0000000000017941 */ /* 0x001fea0003800000 */
.L_x_6694:
[----:B------:R-:W0:Y:S01]  /*0bb0*/  DMUL R2, R10, c[0x0][0x168] ;  /* 0x00005a000a027a28 */ /* 0x000e220000000000 */
        /* <DEDUP_REMOVED lines=39> */
[----:B------:R0:W1:-:S06]  /*0e30*/  @!P0 DMUL R10, R2, R4 ;  /* 0x00000004020a8228 */ /* 0x00004c0000000000 */
.L_x_6707:
[----:B------:R-:W-:Y:S05]  /*0e40*/  BSYNC B0 ;  /* 0x0000000000007941 */ /* 0x000fea0003800000 */
.L_x_6706:
        /* <DEDUP_REMOVED lines=9> */
[----:B0-----:R-:W-:-:S05]  /*0ee0*/  @!P0 IMAD.MOV.U32 R3, RZ, RZ, R7 ;  /* 0x000000ffff038224 */ /* 0x001fca00078e0007 */
[----:B------:R-:W-:-:S04]  /*0ef0*/  IADD3 R4, R3, -0x1, RZ ;  /* 0xffffffff03047810 */ /* 0x000fc80007ffe0ff */
[----:B------:R-:W-:-:S13]  /*0f00*/  ISETP.GE.U32.AND P1, PT, R4, 0x7fefffff, PT ;  /* 0x7fefffff0400780c */ /* 0x000fda0003f26070 */
[----:B------:R-:W-:Y:S01]  /*0f10*/  @P1 MOV R4, 0x0 ;  /* 0x0000000000041802 */ /* 0x000fe20000000f00 */
[----:B------:R-:W-:Y:S01]  /*0f20*/  @P1 IMAD.MOV.U32 R5, RZ, RZ, 0x7ff00000 ;  /* 0x7ff00000ff051424 */ /* 0x000fe200078e00ff */
[----:B------:R-:W-:-:S05]  /*0f30*/  @P1 FSETP.NEU.FTZ.AND P2, PT, R7, RZ, PT ;  /* 0x000000ff0700120b */ /* 0x000fca0003f5d000 */
[----:B------:R0:W1:Y:S02]  /*0f40*/  @P1 DFMA R4, R6, R4, +INF ;  /* 0x7ff000000604142b */ /* 0x0000640000000004 */
[----:B0-----:R-:W-:Y:S02]  /*0f50*/  IMAD.MOV.U32 R7, RZ, RZ, R2 ;  /* 0x000000ffff077224 */ /* 0x001fe400078e0002 */
[----:B------:R-:W-:Y:S02]  /*0f60*/  IMAD.MOV.U32 R2, RZ, RZ, -0x3ff ;  /* 0xfffffc01ff027424 */ /* 0x000fe400078e00ff */
[----:B------:R-:W-:Y:S02]  /*0f70*/  @!P0 IMAD.MOV.U32 R7, RZ, RZ, R6 ;  /* 0x000000ffff078224 */ /* 0x000fe400078e0006 */
[----:B------:R-:W-:Y:S02]  /*0f80*/  @!P0 IMAD.MOV.U32 R2, RZ, RZ, -0x435 ;  /* 0xfffffbcbff028424 */ /* 0x000fe400078e00ff */
[----:B-1----:R-:W-:-:S02]  /*0f90*/  @P1 FSEL R4, R4, RZ, P2 ;  /* 0x000000ff04041208 */ /* 0x002fc40001000000 */
        /* <DEDUP_REMOVED lines=12> */
[----:B------:R-:W-:Y:S02]  /*1060*/  @P0 IADD3 R2, R2, 0x1, RZ ;  /* 0x0000000102020810 */ /* 0x000fe40007ffe0ff */
[----:B------:R-:W-:Y:S02]  /*1070*/  @P0 MOV R5, R7 ;  /* 0x0000000700050202 */ /* 0x000fe40000000f00 */
[----:B------:R-:W-:-:S04]  /*1080*/  LOP3.LUT R2, R2, 0x80000000, RZ, 0x3c, !PT ;  /* 0x8000000002027812 */ /* 0x000fc800078e3cff */
        /* <DEDUP_REMOVED lines=30> */
.L_x_6709:
        /* <DEDUP_REMOVED lines=20> */
[----:B-----5:R-:W-:Y:S05]  /*13b0*/  CALL.REL.NOINC `($__internal_10_$__cuda_sm20_div_rn_f64_full) ;  /* 0x0000a58000007944 */ /* 0x020fea0003c00000 */
[----:B------:R-:W-:Y:S02]  /*13c0*/  IMAD.MOV.U32 R2, RZ, RZ, R4 ;  /* 0x000000ffff027224 */ /* 0x000fe400078e0004 */
.L_x_6712:
[----:B------:R-:W-:Y:S05]  /*13d0*/  BSYNC B3 ;  /* 0x0000000000037941 */ /* 0x000fea0003800000 */
.L_x_6711:
        /* <DEDUP_REMOVED lines=15> */
.L_x_6710:
[----:B------:R-:W-:Y:S05]  /*14d0*/  BSYNC B2 ;  /* 0x0000000000027941 */ /* 0x000fea0003800000 */
.L_x_6708:
[----:B------:R-:W2:Y:S01]  /*14e0*/  MUFU.RCP64H R3, c[0x0][0x16c] ;  /* 0x00005b0000037b08 */ /* 0x000ea20000001800 */
[----:B------:R-:W-:Y:S01]  /*14f0*/  IMAD.MOV.U32 R6, RZ, RZ, c[0x0][0x168] ;  /* 0x00005a00ff067624 */ /* 0x000fe200078e00ff */
[----:B------:R-:W-:Y:S01]  /*1500*/  MOV R2, 0x1 ;  /* 0x0000000100027802 */ /* 0x000fe20000000f00 */
[----:B------:R-:W-:Y:S01]  /*1510*/  IMAD.MOV.U32 R7, RZ, RZ, c[0x0][0x16c] ;  /* 0x00005b00ff077624 */ /* 0x000fe200078e00ff */
[----:B-1----:R-:W-:Y:S01]  /*1520*/  FSETP.GEU.AND P1, PT, |R5|, 6.5827683646048100446e-37, PT ;  /* 0x036000000500780b */ /* 0x002fe20003f2e200 */
[----:B------:R-:W-:Y:S04]  /*1530*/  BSSY B2, `(.L_x_6713) ;  /* 0x0000012000027945 */ /* 0x000fe80003800000 */
[----:B0-2---:R-:W0:-:S06]  /*1540*/  DFMA R10, R2, -R6, 1 ;  /* 0x3ff00000020a742b */ /* 0x005e0c0000000806 */
        /* <DEDUP_REMOVED lines=15> */
[----:B------:R-:W-:Y:S02]  /*1640*/  IMAD.MOV.U32 R2, RZ, RZ, R4 ;  /* 0x000000ffff027224 */ /* 0x000fe400078e0004 */
.L_x_6714:
[----:B------:R-:W-:Y:S05]  /*1650*/  BSYNC B2 ;  /* 0x0000000000027941 */ /* 0x000fea0003800000 */
.L_x_6713:
[----:B------:R-:W-:Y:S02]  /*1660*/  IMAD.MOV.U32 R10, RZ, RZ, R2 ;  /* 0x000000ffff0a7224 */ /* 0x000fe400078e0002 */
[----:B------:R-:W-:Y:S02]  /*1670*/  IMAD.MOV.U32 R11, RZ, RZ, R3 ;  /* 0x000000ffff0b7224 */ /* 0x000fe400078e0003 */
.L_x_6705:
[----:B------:R-:W-:Y:S05]  /*1680*/  BSYNC B1 ;  /* 0x0000000000017941 */ /* 0x000fea0003800000 */
.L_x_6704:
[----:B-----5:R-:W0:Y:S01]  /*1690*/  DMUL R2, R12, c[0x0][0x168] ;  /* 0x00005a000c027a28 */ /* 0x020e220000000000 */
[----:B------:R-:W-:Y:S05]  /*16a0*/  BSSY B1, `(.L_x_6715) ;  /* 0x00000ac000017945 */ /* 0x000fea0003800000 */
[----:B0-----:R-:W0:-:S14]  /*16b0*/  DSETP.GT.AND P0, PT, R2, c[0x0][0x170], PT ;  /* 0x00005c000200762a */ /* 0x001e1c0003f04000 */
[----:B0-----:R-:W-:Y:S05]  /*16c0*/  @P0 BRA `(.L_x_6716) ;  /* 0x00000a9000000947 */ /* 0x001fea0003800000 */
[----:B------:R-:W-:Y:S01]  /*16d0*/  MOV R4, 0x652b82fe ;  /* 0x652b82fe00047802 */ /* 0x000fe20000000f00 */
[----:B------:R-:W-:Y:S01]  /*16e0*/  IMAD.MOV.U32 R5, RZ, RZ, 0x3ff71547 ;  /* 0x3ff71547ff057424 */ /* 0x000fe200078e00ff */
[----:B------:R-:W-:Y:S01]  /*16f0*/  FSETP.GEU.FTZ.AND P0, PT, |R3|, 4.1917929649353027344, PT ;  /* 0x4086232b0300780b */ /* 0x000fe20003f1e200 */
[----:B------:R-:W-:Y:S01]  /*1700*/  IMAD.MOV.U32 R24, RZ, RZ, 0x69ce2bdf ;  /* 0x69ce2bdfff187424 */ /* 0x000fe200078e00ff */
[----:B------:R-:W-:Y:S01]  /*1710*/  BSSY B0, `(.L_x_6717) ;  /* 0x0000021000007945 */ /* 0x000fe20003800000 */
        /* <DEDUP_REMOVED lines=27> */
[----:B------:R-:W-:Y:S01]  /*18d0*/  @!P0 LEA R3, R5, R7, 0x14 ;  /* 0x0000000705038211 */ /* 0x000fe200078ea0ff */
[----:B------:R-:W-:-:S05]  /*18e0*/  @!P0 IMAD.IADD R4, R4, 0x1, -R5 ;  /* 0x0000000104048824 */ /* 0x000fca00078e0a05 */
[----:B------:R-:W-:Y:S01]  /*18f0*/  @!P0 LEA R5, R4, 0x3ff00000, 0x14 ;  /* 0x3ff0000004058811 */ /* 0x000fe200078ea0ff */
[----:B------:R-:W-:-:S06]  /*1900*/  @!P0 IMAD.MOV.U32 R4, RZ, RZ, RZ ;  /* 0x000000ffff048224 */ /* 0x000fcc00078e00ff */
[----:B------:R0:W1:-:S06]  /*1910*/  @!P0 DMUL R12, R2, R4 ;  /* 0x00000004020c8228 */ /* 0x00004c0000000000 */
.L_x_6718:
[----:B------:R-:W-:Y:S05]  /*1920*/  BSYNC B0 ;  /* 0x0000000000007941 */ /* 0x000fea0003800000 */
.L_x_6717:
        /* <DEDUP_REMOVED lines=12> */
[----:B------:R-:W-:Y:S01]  /*19f0*/  @P1 IMAD.MOV.U32 R4, RZ, RZ, 0x0 ;  /* 0x00000000ff041424 */ /* 0x000fe200078e00ff */
[----:B------:R-:W-:Y:S02]  /*1a00*/  @P1 MOV R5, 0x7ff00000 ;  /* 0x7ff0000000051802 */ /* 0x000fe40000000f00 */
[----:B------:R-:W-:-:S04]  /*1a10*/  @P1 FSETP.NEU.FTZ.AND P2, PT, R7, RZ, PT ;  /* 0x000000ff0700120b */ /* 0x000fc80003f5d000 */
        /* <DEDUP_REMOVED lines=9> */
[----:B------:R-:W-:Y:S01]  /*1ab0*/  IMAD.MOV.U32 R28, RZ, RZ, 0x3ae80f1e ;  /* 0x3ae80f1eff1c7424 */ /* 0x000fe200078e00ff */
[----:B------:R-:W-:Y:S01]  /*1ac0*/  MOV R6, RZ ;  /* 0x000000ff00067202 */ /* 0x000fe20000000f00 */
[----:B------:R-:W-:Y:S01]  /*1ad0*/  IMAD.MOV.U32 R29, RZ, RZ, 0x3eb1380b ;  /* 0x3eb1380bff1d7424 */ /* 0x000fe200078e00ff */
[----:B------:R-:W-:Y:S01]  /*1ae0*/  LOP3.LUT R5, R4, 0x3ff00000, RZ, 0xfc, !PT ;  /* 0x3ff0000004057812 */ /* 0x000fe200078efcff */
[----:B------:R-:W-:Y:S01]  /*1af0*/  IMAD.MOV.U32 R4, RZ, RZ, R7 ;  /* 0x000000ffff047224 */ /* 0x000fe200078e0007 */
[----:B------:R-:W-:Y:S01]  /*1b00*/  LEA.HI R2, R3, R2, RZ, 0xc ;  /* 0x0000000203027211 */ /* 0x000fe200078f60ff */
[----:B------:R-:W-:Y:S01]  /*1b10*/  IMAD.MOV.U32 R3, RZ, RZ, 0x43300000 ;  /* 0x43300000ff037424 */ /* 0x000fe200078e00ff */
[----:B------:R-:W-:-:S13]  /*1b20*/  ISETP.GE.AND P0, PT, R5, 0x3ff6a09f, PT ;  /* 0x3ff6a09f0500780c */ /* 0x000fda0003f06270 */
        /* <DEDUP_REMOVED lines=34> */
.L_x_6720:
        /* <DEDUP_REMOVED lines=20> */
[----:B------:R-:W-:Y:S05]  /*1e90*/  CALL.REL.NOINC `($__internal_10_$__cuda_sm20_div_rn_f64_full) ;  /* 0x00009aa000007944 */ /* 0x000fea0003c00000 */
[----:B------:R-:W-:Y:S02]  /*1ea0*/  IMAD.MOV.U32 R2, RZ, RZ, R4 ;  /* 0x000000ffff027224 */ /* 0x000fe400078e0004 */
.L_x_6723:
[----:B------:R-:W-:Y:S05]  /*1eb0*/  BSYNC B3 ;  /* 0x0000000000037941 */ /* 0x000fea0003800000 */
.L_x_6722:
        /* <DEDUP_REMOVED lines=15> */
.L_x_6721:
[----:B------:R-:W-:Y:S05]  /*1fb0*/  BSYNC B2 ;  /* 0x0000000000027941 */ /* 0x000fea0003800000 */
.L_x_6719:
[----:B------:R-:W2:Y:S01]  /*1fc0*/  MUFU.RCP64H R3, c[0x0][0x16c] ;  /* 0x00005b0000037b08 */ /* 0x000ea20000001800 */
[----:B------:R-:W-:Y:S01]  /*1fd0*/  IMAD.MOV.U32 R6, RZ, RZ, c[0x0][0x168] ;  /* 0x00005a00ff067624 */ /* 0x000fe200078e00ff */
[----:B-1----:R-:W-:Y:S01]  /*1fe0*/  FSETP.GEU.AND P1, PT, |R5|, 6.5827683646048100446e-37, PT ;  /* 0x036000000500780b */ /* 0x002fe20003f2e200 */
[----:B------:R-:W-:Y:S01]  /*1ff0*/  IMAD.MOV.U32 R7, RZ, RZ, c[0x0][0x16c] ;  /* 0x00005b00ff077624 */ /* 0x000fe200078e00ff */
[----:B------:R-:W-:Y:S01]  /*2000*/  BSSY B2, `(.L_x_6724) ;  /* 0x0000013000027945 */ /* 0x000fe20003800000 */
[----:B------:R-:W-:-:S06]  /*2010*/  IMAD.MOV.U32 R2, RZ, RZ, 0x1 ;  /* 0x00000001ff027424 */ /* 0x000fcc00078e00ff */
        /* <DEDUP_REMOVED lines=11> */
[----:B------:R-:W-:Y:S01]  /*20d0*/  MOV R3, R5 ;  /* 0x0000000500037202 */ /* 0x000fe20000000f00 */
[----:B------:R-:W-:Y:S01]  /*20e0*/  IMAD.MOV.U32 R6, RZ, RZ, c[0x0][0x168] ;  /* 0x00005a00ff067624 */ /* 0x000fe200078e00ff */
[----:B------:R-:W-:Y:S01]  /*20f0*/  MOV R2, 0x2120 ;  /* 0x0000212000027802 */ /* 0x000fe20000000f00 */
[----:B------:R-:W-:Y:S02]  /*2100*/  IMAD.MOV.U32 R5, RZ, RZ, c[0x0][0x16c] ;  /* 0x00005b00ff057624 */ /* 0x000fe400078e00ff */
[----:B------:R-:W-:Y:S05]  /*2110*/  CALL.REL.NOINC `($__internal_10_$__cuda_sm20_div_rn_f64_full) ;  /* 0x0000982000007944 */ /* 0x000fea0003c00000 */
[----:B------:R-:W-:Y:S02]  /*2120*/  IMAD.MOV.U32 R2, RZ, RZ, R4 ;  /* 0x000000ffff027224 */ /* 0x000fe400078e0004 */
.L_x_6725:
[----:B------:R-:W-:Y:S05]  /*2130*/  BSYNC B2 ;  /* 0x0000000000027941 */ /* 0x000fea0003800000 */
.L_x_6724:
[----:B------:R-:W-:Y:S02]  /*2140*/  IMAD.MOV.U32 R12, RZ, RZ, R2 ;  /* 0x000000ffff0c7224 */ /* 0x000fe400078e0002 */
[----:B------:R-:W-:Y:S02]  /*2150*/  IMAD.MOV.U32 R13, RZ, RZ, R3 ;  /* 0x000000ffff0d7224 */ /* 0x000fe400078e0003 */
.L_x_6716:
[----:B------:R-:W-:Y:S05]  /*2160*/  BSYNC B1 ;  /* 0x0000000000017941 */ /* 0x000fea0003800000 */
.L_x_6715:
[----:B------:R-:W0:Y:S01]  /*2170*/  DMUL R2, R14, c[0x0][0x168] ;  /* 0x00005a000e027a28 */ /* 0x000e220000000000 */
[----:B------:R-:W-:Y:S05]  /*2180*/  BSSY B1, `(.L_x_6726) ;  /* 0x00000ac000017945 */ /* 0x000fea0003800000 */
        /* <DEDUP_REMOVED lines=39> */
.L_x_6729:
[----:B------:R-:W-:Y:S05]  /*2400*/  BSYNC B0 ;  /* 0x0000000000007941 */ /* 0x000fea0003800000 */
.L_x_6728:
        /* <DEDUP_REMOVED lines=28> */
[----:B------:R-:W-:Y:S01]  /*25d0*/  IMAD.MOV.U32 R29, RZ, RZ, 0x3eb1380b ;  /* 0x3eb1380bff1d7424 */ /* 0x000fe200078e00ff */
[----:B------:R-:W-:Y:S01]  /*25e0*/  MOV R4, R7 ;  /* 0x0000000700047202 */ /* 0x000fe20000000f00 */
        /* <DEDUP_REMOVED lines=36> */
.L_x_6731:
[----:B0-----:R-:W0:Y:S01]  /*2830*/  DADD R4, R14, 2 ;  /* 0x400000000e047429 */ /* 0x001e220000000000 */
[----:B------:R-:W-:Y:S01]  /*2840*/  MOV R2, 0x1 ;  /* 0x0000000100027802 */ /* 0x000fe20000000f00 */
[----:B------:R-:W-:Y:S01]  /*2850*/  BSSY B3, `(.L_x_6733) ;  /* 0x0000014000037945 */ /* 0x000fe20003800000 */
[----:B------:R-:W-:-:S03]  /*2860*/  FSETP.GEU.AND P1, PT, |R15|, 6.5827683646048100446e-37, PT ;  /* 0x036000000f00780b */ /* 0x000fc60003f2e200 */
        /* <DEDUP_REMOVED lines=16> */
[----:B------:R-:W-:Y:S05]  /*2970*/  CALL.REL.NOINC `($__internal_10_$__cuda_sm20_div_rn_f64_full) ;  /* 0x00008fc000007944 */ /* 0x000fea0003c00000 */
[----:B------:R-:W-:Y:S02]  /*2980*/  IMAD.MOV.U32 R2, RZ, RZ, R4 ;  /* 0x000000ffff027224 */ /* 0x000fe400078e0004 */
.L_x_6734:
[----:B------:R-:W-:Y:S05]  /*2990*/  BSYNC B3 ;  /* 0x0000000000037941 */ /* 0x000fea0003800000 */
.L_x_6733:
        /* <DEDUP_REMOVED lines=15> */
.L_x_6732:
[----:B------:R-:W-:Y:S05]  /*2a90*/  BSYNC B2 ;  /* 0x0000000000027941 */ /* 0x000fea0003800000 */
.L_x_6730:
        /* <DEDUP_REMOVED lines=18> */
[----:B------:R-:W-:Y:S01]  /*2bc0*/  MOV R5, c[0x0][0x16c] ;  /* 0x00005b0000057a02 */ /* 0x000fe20000000f00 */
[----:B------:R-:W-:Y:S01]  /*2bd0*/  IMAD.MOV.U32 R6, RZ, RZ, c[0x0][0x168] ;  /* 0x00005a00ff067624 */ /* 0x000fe200078e00ff */
[----:B------:R-:W-:Y:S02]  /*2be0*/  MOV R2, 0x2c00 ;  /* 0x00002c0000027802 */ /* 0x000fe40000000f00 */
[----:B------:R-:W-:Y:S05]  /*2bf0*/  CALL.REL.NOINC `($__internal_10_$__cuda_sm20_div_rn_f64_full) ;  /* 0x00008d4000007944 */ /* 0x000fea0003c00000 */
[----:B------:R-:W-:Y:S02]  /*2c00*/  IMAD.MOV.U32 R2, RZ, RZ, R4 ;  /* 0x000000ffff027224 */ /* 0x000fe400078e0004 */
.L_x_6736:
[----:B------:R-:W-:Y:S05]  /*2c10*/  BSYNC B2 ;  /* 0x0000000000027941 */ /* 0x000fea0003800000 */
.L_x_6735:
[----:B------:R-:W-:Y:S02]  /*2c20*/  IMAD.MOV.U32 R14, RZ, RZ, R2 ;  /* 0x000000ffff0e7224 */ /* 0x000fe400078e0002 */
[----:B------:R-:W-:Y:S02]  /*2c30*/  IMAD.MOV.U32 R15, RZ, RZ, R3 ;  /* 0x000000ffff0f7224 */ /* 0x000fe400078e0003 */
.L_x_6727:
[----:B------:R-:W-:Y:S05]  /*2c40*/  BSYNC B1 ;  /* 0x0000000000017941 */ /* 0x000fea0003800000 */
.L_x_6726:
        /* <DEDUP_REMOVED lines=41> */
.L_x_6740:
[----:B------:R-:W-:Y:S05]  /*2ee0*/  BSYNC B0 ;  /* 0x0000000000007941 */ /* 0x000fea0003800000 */
.L_x_6739:
        /* <DEDUP_REMOVED lines=66> */
.L_x_6742:
        /* <DEDUP_REMOVED lines=20> */
[----:B------:R-:W-:Y:S05]  /*3450*/  CALL.REL.NOINC `($__internal_10_$__cuda_sm20_div_rn_f64_full) ;  /* 0x000084e000007944 */ /* 0x000fea0003c00000 */
[----:B------:R-:W-:Y:S02]  /*3460*/  IMAD.MOV.U32 R2, RZ, RZ, R4 ;  /* 0x000000ffff027224 */ /* 0x000fe400078e0004 */
.L_x_6745:
[----:B------:R-:W-:Y:S05]  /*3470*/  BSYNC B3 ;  /* 0x0000000000037941 */ /* 0x000fea0003800000 */
.L_x_6744:
        /* <DEDUP_REMOVED lines=15> */
.L_x_6743:
[----:B------:R-:W-:Y:S05]  /*3570*/  BSYNC B2 ;  /* 0x0000000000027941 */ /* 0x000fea0003800000 */
.L_x_6741:
[----:B------:R-:W2:Y:S01]  /*3580*/  MUFU.RCP64H R3, c[0x0][0x16c] ;  /* 0x00005b0000037b08 */ /* 0x000ea20000001800 */
[----:B------:R-:W-:Y:S01]  /*3590*/  MOV R6, c[0x0][0x168] ;  /* 0x00005a0000067a02 */ /* 0x000fe20000000f00 */
[----:B------:R-:W-:Y:S01]  /*35a0*/  IMAD.MOV.U32 R7, RZ, RZ, c[0x0][0x16c] ;  /* 0x00005b00ff077624 */ /* 0x000fe200078e00ff */
[----:B-1----:R-:W-:Y:S01]  /*35b0*/  FSETP.GEU.AND P1, PT, |R5|, 6.5827683646048100446e-37, PT ;  /* 0x036000000500780b */ /* 0x002fe20003f2e200 */
[----:B------:R-:W-:Y:S01]  /*35c0*/  IMAD.MOV.U32 R2, RZ, RZ, 0x1 ;  /* 0x00000001ff027424 */ /* 0x000fe200078e00ff */
[----:B------:R-:W-:Y:S05]  /*35d0*/  BSSY B2, `(.L_x_6746) ;  /* 0x0000012000027945 */ /* 0x000fea0003800000 */
        /* <DEDUP_REMOVED lines=15> */
[----:B------:R-:W-:Y:S05]  /*36d0*/  CALL.REL.NOINC `($__internal_10_$__cuda_sm20_div_rn_f64_full) ;  /* 0x0000826000007944 */ /* 0x000fea0003c00000 */
[----:B------:R-:W-:Y:S02]  /*36e0*/  MOV R2, R4 ;  /* 0x0000000400027202 */ /* 0x000fe40000000f00 */
.L_x_6747:
[----:B------:R-:W-:Y:S05]  /*36f0*/  BSYNC B2 ;  /* 0x0000000000027941 */ /* 0x000fea0003800000 */
.L_x_6746:
[----:B------:R-:W-:Y:S02]  /*3700*/  IMAD.MOV.U32 R16, RZ, RZ, R2 ;  /* 0x000000ffff107224 */ /* 0x000fe400078e0002 */
[----:B------:R-:W-:Y:S02]  /*3710*/  IMAD.MOV.U32 R17, RZ, RZ, R3 ;  /* 0x000000ffff117224 */ /* 0x000fe400078e0003 */
.L_x_6738:
[----:B------:R-:W-:Y:S05]  /*3720*/  BSYNC B1 ;  /* 0x0000000000017941 */ /* 0x000fea0003800000 */
.L_x_6737:
        /* <DEDUP_REMOVED lines=38> */
[----:B------:R-:W-:Y:S02]  /*3990*/  @!P0 LEA R5, R4, 0x3ff00000, 0x14 ;  /* 0x3ff0000004058811 */ /* 0x000fe400078ea0ff */
[----:B------:R-:W-:-:S06]  /*39a0*/  @!P0 MOV R4, RZ ;  /* 0x000000ff00048202 */ /* 0x000fcc0000000f00 */
[----:B------:R0:W1:-:S06]  /*39b0*/  @!P0 DMUL R18, R2, R4 ;  /* 0x0000000402128228 */ /* 0x00004c0000000000 */
.L_x_6751:
[----:B------:R-:W-:Y:S05]  /*39c0*/  BSYNC B0 ;  /* 0x0000000000007941 */ /* 0x000fea0003800000 */
.L_x_6750:
        /* <DEDUP_REMOVED lines=16> */
[----:B0-----:R-:W-:Y:S01]  /*3ad0*/  MOV R7, R2 ;  /* 0x0000000200077202 */ /* 0x001fe20000000f00 */
[----:B------:R-:W-:Y:S02]  /*3ae0*/  IMAD.MOV.U32 R2, RZ, RZ, -0x3ff ;  /* 0xfffffc01ff027424 */ /* 0x000fe400078e00ff */
[----:B------:R-:W-:Y:S02]  /*3af0*/  @!P0 IMAD.MOV.U32 R7, RZ, RZ, R6 ;  /* 0x000000ffff078224 */ /* 0x000fe400078e0006 */
[----:B------:R-:W-:-:S03]  /*3b00*/  @!P0 IMAD.MOV.U32 R2, RZ, RZ, -0x435 ;  /* 0xfffffbcbff028424 */ /* 0x000fc600078e00ff */
[----:B-1----:R-:W-:Y:S02]  /*3b10*/  @P1 FSEL R4, R4, RZ, P2 ;  /* 0x000000ff04041208 */ /* 0x002fe40001000000 */
        /* <DEDUP_REMOVED lines=45> */
.L_x_6753:
        /* <DEDUP_REMOVED lines=22> */
.L_x_6756:
[----:B------:R-:W-:Y:S05]  /*3f50*/  BSYNC B3 ;  /* 0x0000000000037941 */ /* 0x000fea0003800000 */
.L_x_6755:
        /* <DEDUP_REMOVED lines=15> */
.L_x_6754:
[----:B------:R-:W-:Y:S05]  /*4050*/  BSYNC B2 ;  /* 0x0000000000027941 */ /* 0x000fea0003800000 */
.L_x_6752:
[----:B------:R-:W2:Y:S01]  /*4060*/  MUFU.RCP64H R3, c[0x0][0x16c] ;  /* 0x00005b0000037b08 */ /* 0x000ea20000001800 */
[----:B------:R-:W-:Y:S01]  /*4070*/  IMAD.MOV.U32 R6, RZ, RZ, c[0x0][0x168] ;  /* 0x00005a00ff067624 */ /* 0x000fe200078e00ff */
[----:B------:R-:W-:Y:S01]  /*4080*/  MOV R7, c[0x0][0x16c] ;  /* 0x00005b0000077a02 */ /* 0x000fe20000000f00 */
[----:B------:R-:W-:Y:S01]  /*4090*/  IMAD.MOV.U32 R2, RZ, RZ, 0x1 ;  /* 0x00000001ff027424 */ /* 0x000fe200078e00ff */
        /* <DEDUP_REMOVED lines=18> */
[----:B------:R-:W-:Y:S02]  /*41c0*/  IMAD.MOV.U32 R2, RZ, RZ, R4 ;  /* 0x000000ffff027224 */ /* 0x000fe400078e0004 */
.L_x_6758:
[----:B------:R-:W-:Y:S05]  /*41d0*/  BSYNC B2 ;  /* 0x0000000000027941 */ /* 0x000fea0003800000 */
.L_x_6757:
[----:B------:R-:W-:Y:S01]  /*41e0*/  MOV R18, R2 ;  /* 0x0000000200127202 */ /* 0x000fe20000000f00 */
[----:B------:R-:W-:Y:S02]  /*41f0*/  IMAD.MOV.U32 R19, RZ, RZ, R3 ;  /* 0x000000ffff137224 */ /* 0x000fe400078e0003 */
.L_x_6749:
[----:B------:R-:W-:Y:S05]  /*4200*/  BSYNC B1 ;  /* 0x0000000000017941 */ /* 0x000fea0003800000 */
.L_x_6748:
        /* <DEDUP_REMOVED lines=41> */
.L_x_6762:
[----:B------:R-:W-:Y:S05]  /*44a0*/  BSYNC B0 ;  /* 0x0000000000007941 */ /* 0x000fea0003800000 */
.L_x_6761:
        /* <DEDUP_REMOVED lines=16> */
[----:B0-----:R-:W-:Y:S01]  /*45b0*/  IMAD.MOV.U32 R7, RZ, RZ, R2 ;  /* 0x000000ffff077224 */ /* 0x001fe200078e0002 */
[----:B------:R-:W-:Y:S01]  /*45c0*/  MOV R2, 0xfffffc01 ;  /* 0xfffffc0100027802 */ /* 0x000fe20000000f00 */
[----:B------:R-:W-:Y:S02]  /*45d0*/  @!P0 IMAD.MOV.U32 R7, RZ, RZ, R6 ;  /* 0x000000ffff078224 */ /* 0x000fe400078e0006 */
[----:B------:R-:W-:-:S04]  /*45e0*/  @!P0 IMAD.MOV.U32 R2, RZ, RZ, -0x435 ;  /* 0xfffffbcbff028424 */ /* 0x000fc800078e00ff */
[----:B-1----:R-:W-:Y:S02]  /*45f0*/  @P1 FSEL R4, R4, RZ, P2 ;  /* 0x000000ff04041208 */ /* 0x002fe40001000000 */
        /* <DEDUP_REMOVED lines=45> */
.L_x_6764:
        /* <DEDUP_REMOVED lines=22> */
.L_x_6767:
[----:B------:R-:W-:Y:S05]  /*4a30*/  BSYNC B3 ;  /* 0x0000000000037941 */ /* 0x000fea0003800000 */
.L_x_6766:
        /* <DEDUP_REMOVED lines=15> */
.L_x_6765:
[----:B------:R-:W-:Y:S05]  /*4b30*/  BSYNC B2 ;  /* 0x0000000000027941 */ /* 0x000fea0003800000 */
.L_x_6763:
        /* <DEDUP_REMOVED lines=23> */
.L_x_6769:
[----:B------:R-:W-:Y:S05]  /*4cb0*/  BSYNC B2 ;  /* 0x0000000000027941 */ /* 0x000fea0003800000 */
.L_x_6768:
[----:B------:R-:W-:Y:S01]  /*4cc0*/  IMAD.MOV.U32 R20, RZ, RZ, R2 ;  /* 0x000000ffff147224 */ /* 0x000fe200078e0002 */
[----:B------:R-:W-:Y:S02]  /*4cd0*/  MOV R21, R3 ;  /* 0x0000000300157202 */ /* 0x000fe40000000f00 */
.L_x_6760:
[----:B------:R-:W-:Y:S05]  /*4ce0*/  BSYNC B1 ;  /* 0x0000000000017941 */ /* 0x000fea0003800000 */
.L_x_6759:
        /* <DEDUP_REMOVED lines=41> */
.L_x_6773:
[----:B------:R-:W-:Y:S05]  /*4f80*/  BSYNC B0 ;  /* 0x0000000000007941 */ /* 0x000fea0003800000 */
.L_x_6772:
        /* <DEDUP_REMOVED lines=17> */
[----:B------:R-:W-:Y:S01]  /*50a0*/  @!P0 MOV R7, R6 ;  /* 0x0000000600078202 */ /* 0x000fe20000000f00 */
[----:B------:R-:W-:Y:S02]  /*50b0*/  IMAD.MOV.U32 R2, RZ, RZ, -0x3ff ;  /* 0xfffffc01ff027424 */ /* 0x000fe400078e00ff */
        /* <DEDUP_REMOVED lines=47> */
.L_x_6775:
        /* <DEDUP_REMOVED lines=21> */
[----:B------:R-:W-:Y:S02]  /*5500*/  MOV R2, R4 ;  /* 0x0000000400027202 */ /* 0x000fe40000000f00 */
.L_x_6778:
[----:B------:R-:W-:Y:S05]  /*5510*/  BSYNC B3 ;  /* 0x0000000000037941 */ /* 0x000fea0003800000 */
.L_x_6777:
        /* <DEDUP_REMOVED lines=15> */
.L_x_6776:
[----:B------:R-:W-:Y:S05]  /*5610*/  BSYNC B2 ;  /* 0x0000000000027941 */ /* 0x000fea0003800000 */
.L_x_6774:
        /* <DEDUP_REMOVED lines=23> */
.L_x_6780:
[----:B------:R-:W-:Y:S05]  /*5790*/  BSYNC B2 ;  /* 0x0000000000027941 */ /* 0x000fea0003800000 */
.L_x_6779:
[----:B------:R-:W-:Y:S02]  /*57a0*/  IMAD.MOV.U32 R22, RZ, RZ, R2 ;  /* 0x000000ffff167224 */ /* 0x000fe400078e0002 */
[----:B------:R-:W-:Y:S02]  /*57b0*/  IMAD.MOV.U32 R23, RZ, RZ, R3 ;  /* 0x000000ffff177224 */ /* 0x000fe400078e0003 */
.L_x_6771:
[----:B------:R-:W-:Y:S05]  /*57c0*/  BSYNC B1 ;  /* 0x0000000000017941 */ /* 0x000fea0003800000 */
.L_x_6770:
[----:B------:R-:W0:Y:S01]  /*57d0*/  S2R R5, SR_TID.X ;  /* 0x0000000000057919 */ /* 0x000e220000002100 */
[----:B------:R-:W-:-:S05]  /*57e0*/  MOV R3, 0x8 ;  /* 0x0000000800037802 */ /* 0x000fca0000000f00 */
[----:B------:R-:W-:-:S06]  /*57f0*/  IMAD.WIDE.U32 R2, R0, R3, c[0x0][0x180] ;  /* 0x0000600000027625 */ /* 0x000fcc00078e0003 */
[----:B0-----:R-:W-:-:S05]  /*5800*/  IMAD.WIDE R2, R5, 0x10, R2 ;  /* 0x0000001005027825 */ /* 0x001fca00078e0202 */
[----:B------:R-:W-:Y:S04]  /*5810*/  STG.E.128 [R2.64], R8 ;  /* 0x0000000802007986 */ /* 0x000fe8000c101d04 */
[----:B------:R-:W-:Y:S04]  /*5820*/  STG.E.128 [R2.64+0x800], R12 ;  /* 0x0008000c02007986 */ /* 0x000fe8000c101d04 */
[----:B------:R-:W-:Y:S04]  /*5830*/  STG.E.128 [R2.64+0x1000], R16 ;  /* 0x0010001002007986 */ /* 0x000fe8000c101d04 */
[----:B------:R-:W-:Y:S01]  /*5840*/  STG.E.128 [R2.64+0x1800], R20 ;  /* 0x0018001402007986 */ /* 0x000fe2000c101d04 */
[----:B------:R-:W-:Y:S05]  /*5850*/  EXIT ;  /* 0x000000000000794d */ /* 0x000fea0003800000 */
.L_x_6693:
[----:B------:R-:W0:Y:S01]  /*5860*/  S2R R7, SR_TID.X ;  /* 0x0000000000077919 */ /* 0x000e220000002100 */
[----:B------:R-:W-:Y:S01]  /*5870*/  BSSY B0, `(.L_x_6781) ;  /* 0x0000015000007945 */ /* 0x000fe20003800000 */
[----:B------:R-:W-:Y:S01]  /*5880*/  CS2R R8, SRZ ;  /* 0x0000000000087805 */ /* 0x000fe2000001ff00 */
[----:B------:R-:W-:Y:S01]  /*5890*/  CS2R R10, SRZ ;  /* 0x00000000000a7805 */ /* 0x000fe2000001ff00 */
[----:B0-----:R-:W-:-:S13]  /*58a0*/  ISETP.GE.AND P0, PT, R7, R22, PT ;  /* 0x000000160700720c */ /* 0x001fda0003f06270 */
[----:B------:R-:W-:Y:S01]  /*58b0*/  @!P0 IMAD.IADD R3, R0, 0x1, R7 ;  /* 0x0000000100038824 */ /* 0x000fe200078e0207 */
[----:B------:R-:W-:-:S04]  /*58c0*/  @!P0 IADD3 R7, R7, 0x80, RZ ;  /* 0x0000008007078810 */ /* 0x000fc80007ffe0ff */
[----:B------:R-:W-:-:S13]  /*58d0*/  ISETP.GE.AND P1, PT, R7, R22, PT ;  /* 0x000000160700720c */ /* 0x000fda0003f26270 */
[----:B------:R-:W-:Y:S01]  /*58e0*/  @!P1 IMAD.IADD R2, R0, 0x1, R7 ;  /* 0x0000000100029824 */ /* 0x000fe200078e0207 */
[----:B------:R-:W-:-:S04]  /*58f0*/  @!P1 IADD3 R7, R7, 0x80, RZ ;  /* 0x0000008007079810 */ /* 0x000fc80007ffe0ff */
[----:B------:R-:W-:-:S13]  /*5900*/  ISETP.GE.AND P2, PT, R7, R22, PT ;  /* 0x000000160700720c */ /* 0x000fda0003f46270 */
[----:B------:R-:W-:Y:S05]  /*5910*/  @P2 BRA `(.L_x_6782) ;  /* 0x000000a000002947 */ /* 0x000fea0003800000 */
[----:B------:R-:W-:Y:S01]  /*5920*/  IMAD.IADD R10, R0, 0x1, R7 ;  /* 0x00000001000a7824 */ /* 0x000fe200078e0207 */
[----:B------:R-:W-:Y:S01]  /*5930*/  IADD3 R7, R7, 0x80, RZ ;  /* 0x0000008007077810 */ /* 0x000fe20007ffe0ff */
[----:B------:R-:W-:-:S03]  /*5940*/  IMAD.MOV.U32 R5, RZ, RZ, 0x8 ;  /* 0x00000008ff057424 */ /* 0x000fc600078e00ff */
[----:B------:R-:W-:Y:S01]  /*5950*/  ISETP.GE.AND P2, PT, R7, R22, PT ;  /* 0x000000160700720c */ /* 0x000fe20003f46270 */
[----:B------:R-:W-:-:S06]  /*5960*/  IMAD.WIDE.U32 R10, R10, R5, c[0x0][0x188] ;  /* 0x000062000a0a7625 */ /* 0x000fcc00078e0005 */
[----:B------:R-:W5:Y:S06]  /*5970*/  LDG.E.64 R10, [R10.64] ;  /* 0x000000040a0a7981 */ /* 0x000f6c000c1e1b00 */
[----:B------:R-:W-:-:S04]  /*5980*/  @!P2 IMAD.IADD R4, R0, 0x1, R7 ;  /* 0x000000010004a824 */ /* 0x000fc800078e0207 */
[----:B------:R-:W-:-:S05]  /*5990*/  @!P2 IMAD.WIDE.U32 R4, R4, R5, c[0x0][0x188] ;  /* 0x000062000404a625 */ /* 0x000fca00078e0005 */
[----:B------:R0:W5:Y:S01]  /*59a0*/  @!P2 LDG.E.64 R8, [R4.64] ;  /* 0x000000040408a981 */ /* 0x000162000c1e1b00 */
[----:B------:R-:W-:-:S03]  /*59b0*/  @!P2 IADD3 R7, R7, 0x80, RZ ;  /* 0x000000800707a810 */ /* 0x000fc60007ffe0ff */
.L_x_6782:
[----:B------:R-:W-:Y:S05]  /*59c0*/  BSYNC B0 ;  /* 0x0000000000007941 */ /* 0x000fea0003800000 */
.L_x_6781:
[----:B------:R-:W-:Y:S01]  /*59d0*/  ISETP.GE.AND P2, PT, R7, R22, PT ;  /* 0x000000160700720c */ /* 0x000fe20003f46270 */
[----:B------:R-:W-:Y:S01]  /*59e0*/  BSSY B0, `(.L_x_6783) ;  /* 0x000000e000007945 */ /* 0x000fe20003800000 */
[----:B------:R-:W-:Y:S01]  /*59f0*/  CS2R R12, SRZ ;  /* 0x00000000000c7805 */ /* 0x000fe2000001ff00 */
[----:B------:R-:W-:-:S10]  /*5a00*/  CS2R R14, SRZ ;  /* 0x00000000000e7805 */ /* 0x000fd4000001ff00 */
[----:B------:R-:W-:Y:S05]  /*5a10*/  @P2 BRA `(.L_x_6784) ;  /* 0x000000a000002947 */ /* 0x000fea0003800000 */
[----:B------:R-:W-:Y:S01]  /*5a20*/  IADD3 R14, R0, R7, RZ ;  /* 0x00000007000e7210 */ /* 0x000fe20007ffe0ff */
[----:B0-----:R-:W-:Y:S01]  /*5a30*/  IMAD.MOV.U32 R5, RZ, RZ, 0x8 ;  /* 0x00000008ff057424 */ /* 0x001fe200078e00ff */
[----:B------:R-:W-:-:S03]  /*5a40*/  IADD3 R7, R7, 0x80, RZ ;  /* 0x0000008007077810 */ /* 0x000fc60007ffe0ff */
[----:B------:R-:W-:Y:S01]  /*5a50*/  IMAD.WIDE.U32 R14, R14, R5, c[0x0][0x188] ;  /* 0x000062000e0e7625 */ /* 0x000fe200078e0005 */
[----:B------:R-:W-:-:S05]  /*5a60*/  ISETP.GE.AND P2, PT, R7, R22, PT ;  /* 0x000000160700720c */ /* 0x000fca0003f46270 */
[----:B------:R-:W5:Y:S08]  /*5a70*/  LDG.E.64 R14, [R14.64] ;  /* 0x000000040e0e7981 */ /* 0x000f70000c1e1b00 */
[----:B------:R-:W-:-:S04]  /*5a80*/  @!P2 IMAD.IADD R4, R0, 0x1, R7 ;  /* 0x000000010004a824 */ /* 0x000fc800078e0207 */
[----:B------:R-:W-:-:S05]  /*5a90*/  @!P2 IMAD.WIDE.U32 R4, R4, R5, c[0x0][0x188] ;  /* 0x000062000404a625 */ /* 0x000fca00078e0005 */
[----:B------:R0:W5:Y:S01]  /*5aa0*/  @!P2 LDG.E.64 R12, [R4.64] ;  /* 0x00000004040ca981 */ /* 0x000162000c1e1b00 */
[----:B------:R-:W-:-:S03]  /*5ab0*/  @!P2 IADD3 R7, R7, 0x80, RZ ;  /* 0x000000800707a810 */ /* 0x000fc60007ffe0ff */
.L_x_6784:
[----:B------:R-:W-:Y:S05]  /*5ac0*/  BSYNC B0 ;  /* 0x0000000000007941 */ /* 0x000fea0003800000 */
.L_x_6783:
[----:B------:R-:W-:Y:S01]  /*5ad0*/  ISETP.GE.AND P3, PT, R7, R22, PT ;  /* 0x000000160700720c */ /* 0x000fe20003f66270 */
[----:B0-----:R-:W-:Y:S01]  /*5ae0*/  @!P0 IMAD.MOV.U32 R4, RZ, RZ, 0x8 ;  /* 0x00000008ff048424 */ /* 0x001fe200078e00ff */
[----:B------:R-:W-:Y:S01]  /*5af0*/  CS2R R20, SRZ ;  /* 0x0000000000147805 */ /* 0x000fe2000001ff00 */
[----:B------:R-:W-:Y:S01]  /*5b00*/  @!P1 IMAD.MOV.U32 R25, RZ, RZ, 0x8 ;  /* 0x00000008ff199424 */ /* 0x000fe200078e00ff */
[----:B------:R-:W-:Y:S01]  /*5b10*/  CS2R R26, SRZ ;  /* 0x00000000001a7805 */ /* 0x000fe2000001ff00 */
[----:B------:R-:W-:Y:S01]  /*5b20*/  CS2R R16, SRZ ;  /* 0x0000000000107805 */ /* 0x000fe2000001ff00 */
[----:B------:R-:W-:Y:S01]  /*5b30*/  CS2R R18, SRZ ;  /* 0x0000000000127805 */ /* 0x000fe2000001ff00 */
[----:B------:R-:W-:-:S05]  /*5b40*/  @!P0 IMAD.WIDE.U32 R4, R3, R4, c[0x0][0x188] ;  /* 0x0000620003048625 */ /* 0x000fca00078e0004 */
[----:B------:R0:W5:Y:S01]  /*5b50*/  @!P0 LDG.E.64 R20, [R4.64] ;  /* 0x0000000404148981 */ /* 0x000162000c1e1b00 */
[----:B------:R-:W-:Y:S01]  /*5b60*/  @!P3 IMAD.IADD R24, R0, 0x1, R7 ;  /* 0x000000010018b824 */ /* 0x000fe200078e0207 */
[----:B------:R-:W-:Y:S02]  /*5b70*/  @!P3 IADD3 R7, R7, 0x80, RZ ;  /* 0x000000800707b810 */ /* 0x000fe40007ffe0ff */
[----:B------:R-:W-:Y:S02]  /*5b80*/  @!P3 MOV R29, 0x8 ;  /* 0x00000008001db802 */ /* 0x000fe40000000f00 */
[----:B------:R-:W-:-:S13]  /*5b90*/  ISETP.GE.AND P2, PT, R7, R22, PT ;  /* 0x000000160700720c */ /* 0x000fda0003f46270 */
[----:B------:R-:W-:Y:S02]  /*5ba0*/  @!P2 IMAD.IADD R23, R0, 0x1, R7 ;  /* 0x000000010017a824 */ /* 0x000fe400078e0207 */
[----:B------:R-:W-:Y:S02]  /*5bb0*/  @!P2 IMAD.MOV.U32 R28, RZ, RZ, 0x8 ;  /* 0x00000008ff1ca424 */ /* 0x000fe400078e00ff */
[----:B------:R-:W-:-:S04]  /*5bc0*/  @!P1 IMAD.WIDE.U32 R6, R2, R25, c[0x0][0x188] ;  /* 0x0000620002069625 */ /* 0x000fc800078e0019 */
[----:B------:R-:W-:Y:S01]  /*5bd0*/  @!P3 IMAD.WIDE.U32 R24, R24, R29, c[0x0][0x188] ;  /* 0x000062001818b625 */ /* 0x000fe200078e001d */
[----:B------:R0:W5:Y:S03]  /*5be0*/  @!P1 LDG.E.64 R26, [R6.64] ;  /* 0x00000004061a9981 */ /* 0x000166000c1e1b00 */
[----:B------:R-:W-:Y:S01]  /*5bf0*/  @!P2 IMAD.WIDE.U32 R2, R23, R28, c[0x0][0x188] ;  /* 0x000062001702a625 */ /* 0x000fe200078e001c */
[----:B------:R0:W5:Y:S04]  /*5c00*/  @!P3 LDG.E.64 R16, [R24.64] ;  /* 0x000000041810b981 */ /* 0x000168000c1e1b00 */
[----:B------:R0:W5:Y:S01]  /*5c10*/  @!P2 LDG.E.64 R18, [R2.64] ;  /* 0x000000040212a981 */ /* 0x000162000c1e1b00 */
[----:B------:R-:W-:Y:S01]  /*5c20*/  BSSY B1, `(.L_x_6785) ;  /* 0x00000af000017945 */ /* 0x000fe20003800000 */
[----:B------:R-:W-:Y:S05]  /*5c30*/  @P0 BRA `(.L_x_6786) ;  /* 0x00000ad000000947 */ /* 0x000fea0003800000 */
[----:B0----5:R-:W0:-:S06]  /*5c40*/  DMUL R2, R20, c[0x0][0x168] ;  /* 0x00005a0014027a28 */ /* 0x021e0c0000000000 */
        /* <DEDUP_REMOVED lines=30> */
[----:B------:R-:W-:Y:S01]  /*5e30*/  FSEL R21, R21, RZ, P1 ;  /* 0x000000ff15157208 */ /* 0x000fe20000800000 */
[----:B------:R-:W-:Y:S05]  /*5e40*/  @P0 BRA `(.L_x_6788) ;  /* 0x0000008000000947 */ /* 0x000fea0003800000 */
[----:B------:R-:W0:Y:S01]  /*5e50*/  DFMA R2, R4, R2, 6.75539944105574400000e+15 ;  /* 0x433800000402742b */ /* 0x000e220000000002 */
[----:B------:R-:W-:-:S09]  /*5e60*/  IMAD.MOV.U32 R20, RZ, RZ, RZ ;  /* 0x000000ffff147224 */ /* 0x000fd200078e00ff */
[----:B0-----:R-:W-:-:S04]  /*5e70*/  LEA.HI R3, R2, R2, RZ, 0x1 ;  /* 0x0000000202037211 */ /* 0x001fc800078f08ff */
[----:B------:R-:W-:-:S05]  /*5e80*/  SHF.R.S32.HI R3, RZ, 0x1, R3 ;  /* 0x00000001ff037819 */ /* 0x000fca0000011403 */
[----:B------:R-:W-:Y:S02]  /*5e90*/  IMAD.IADD R2, R2, 0x1, -R3 ;  /* 0x0000000102027824 */ /* 0x000fe400078e0a03 */
[----:B------:R-:W-:-:S03]  /*5ea0*/  IMAD R7, R3, 0x100000, R7 ;  /* 0x0010000003077824 */ /* 0x000fc600078e0207 */
[----:B------:R-:W-:-:S06]  /*5eb0*/  LEA R21, R2, 0x3ff00000, 0x14 ;  /* 0x3ff0000002157811 */ /* 0x000fcc00078ea0ff */
[----:B------:R0:W1:-:S06]  /*5ec0*/  DMUL R20, R6, R20 ;  /* 0x0000001406147228 */ /* 0x00004c0000000000 */
.L_x_6788:
[----:B------:R-:W-:Y:S05]  /*5ed0*/  BSYNC B0 ;  /* 0x0000000000007941 */ /* 0x000fea0003800000 */
.L_x_6787:
[C---:B-1----:R-:W-:Y:S01]  /*5ee0*/  FSETP.GEU.FTZ.AND P1, PT, R21.reuse, 1.7916666269302368164, PT ;  /* 0x3fe555551500780b */ /* 0x042fe20003f3e000 */
[----:B------:R-:W-:Y:S01]  /*5ef0*/  BSSY B2, `(.L_x_6789) ;  /* 0x0000067000027945 */ /* 0x000fe20003800000 */
[----:B------:R-:W-:-:S13]  /*5f00*/  FSETP.GT.FTZ.AND P0, PT, R21, -1.6999999284744262695, PT ;  /* 0xbfd999991500780b */ /* 0x000fda0003f14000 */
[----:B------:R-:W-:Y:S05]  /*5f10*/  @P0 BRA !P1, `(.L_x_6790) ;  /* 0x000003e000000947 */ /* 0x000fea0004800000 */
[----:B------:R-:W1:-:S10]  /*5f20*/  DADD R2, R20, 1 ;  /* 0x3ff0000014027429 */ /* 0x000e540000000000 */
[----:B-1----:R-:W-:Y:S01]  /*5f30*/  ISETP.GT.AND P0, PT, R3, 0xfffff, PT ;  /* 0x000fffff0300780c */ /* 0x002fe20003f04270 */
[----:B0-----:R-:W-:Y:S01]  /*5f40*/  IMAD.MOV.U32 R7, RZ, RZ, R3 ;  /* 0x000000ffff077224 */ /* 0x001fe200078e0003 */
        /* <DEDUP_REMOVED lines=59> */
.L_x_6790:
[----:B------:R-:W1:Y:S01]  /*6300*/  DADD R4, R20, 2 ;  /* 0x4000000014047429 */ /* 0x000e620000000000 */
[----:B------:R-:W-:Y:S01]  /*6310*/  IMAD.MOV.U32 R2, RZ, RZ, 0x1 ;  /* 0x00000001ff027424 */ /* 0x000fe200078e00ff */
[----:B------:R-:W-:Y:S01]  /*6320*/  FSETP.GEU.AND P1, PT, |R21|, 6.5827683646048100446e-37, PT ;  /* 0x036000001500780b */ /* 0x000fe20003f2e200 */
[----:B------:R-:W-:Y:S03]  /*6330*/  BSSY B3, `(.L_x_6792) ;  /* 0x0000013000037945 */ /* 0x000fe60003800000 */
[----:B-1----:R-:W1:Y:S02]  /*6340*/  MUFU.RCP64H R3, R5 ;  /* 0x0000000500037308 */ /* 0x002e640000001800 */
[----:B01----:R-:W0:-:S06]  /*6350*/  DFMA R6, -R4, R2, 1 ;  /* 0x3ff000000406742b */ /* 0x003e0c0000000102 */
        /* <DEDUP_REMOVED lines=16> */
.L_x_6793:
[----:B------:R-:W-:Y:S05]  /*6460*/  BSYNC B3 ;  /* 0x0000000000037941 */ /* 0x000fea0003800000 */
.L_x_6792:
        /* <DEDUP_REMOVED lines=15> */
.L_x_6791:
[----:B------:R-:W-:Y:S05]  /*6560*/  BSYNC B2 ;  /* 0x0000000000027941 */ /* 0x000fea0003800000 */
.L_x_6789:
[----:B------:R-:W2:Y:S01]  /*6570*/  MUFU.RCP64H R3, c[0x0][0x16c] ;  /* 0x00005b0000037b08 */ /* 0x000ea20000001800 */
[----:B0-----:R-:W-:Y:S01]  /*6580*/  IMAD.MOV.U32 R6, RZ, RZ, c[0x0][0x168] ;  /* 0x00005a00ff067624 */ /* 0x001fe200078e00ff */
[----:B------:R-:W-:Y:S01]  /*6590*/  MOV R2, 0x1 ;  /* 0x0000000100027802 */ /* 0x000fe20000000f00 */
[----:B------:R-:W-:Y:S01]  /*65a0*/  IMAD.MOV.U32 R7, RZ, RZ, c[0x0][0x16c] ;  /* 0x00005b00ff077624 */ /* 0x000fe200078e00ff */
[----:B-1----:R-:W-:Y:S01]  /*65b0*/  FSETP.GEU.AND P1, PT, |R5|, 6.5827683646048100446e-37, PT ;  /* 0x036000000500780b */ /* 0x002fe20003f2e200 */
[----:B------:R-:W-:Y:S04]  /*65c0*/  BSSY B2, `(.L_x_6794) ;  /* 0x0000012000027945 */ /* 0x000fe80003800000 */
        /* <DEDUP_REMOVED lines=17> */
.L_x_6795:
[----:B------:R-:W-:Y:S05]  /*66e0*/  BSYNC B2 ;  /* 0x0000000000027941 */ /* 0x000fea0003800000 */
.L_x_6794:
[----:B------:R-:W-:Y:S01]  /*66f0*/  IMAD.MOV.U32 R20, RZ, RZ, R2 ;  /* 0x000000ffff147224 */ /* 0x000fe200078e0002 */
[----:B------:R-:W-:Y:S02]  /*6700*/  MOV R21, R3 ;  /* 0x0000000300157202 */ /* 0x000fe40000000f00 */
.L_x_6786:
[----:B------:R-:W-:Y:S05]  /*6710*/  BSYNC B1 ;  /* 0x0000000000017941 */ /* 0x000fea0003800000 */
.L_x_6785:
        /* <DEDUP_REMOVED lines=46> */
.L_x_6799:
[----:B------:R-:W-:Y:S05]  /*6a00*/  BSYNC B0 ;  /* 0x0000000000007941 */ /* 0x000fea0003800000 */
.L_x_6798:
[C---:B-1----:R-:W-:Y:S01]  /*6a10*/  FSETP.GEU.FTZ.AND P1, PT, R27.reuse, 1.7916666269302368164, PT ;  /* 0x3fe555551b00780b */ /* 0x042fe20003f3e000 */
[----:B------:R-:W-:Y:S01]  /*6a20*/  BSSY B2, `(.L_x_6800) ;  /* 0x0000067000027945 */ /* 0x000fe20003800000 */
[----:B------:R-:W-:-:S13]  /*6a30*/  FSETP.GT.FTZ.AND P0, PT, R27, -1.6999999284744262695, PT ;  /* 0xbfd999991b00780b */ /* 0x000fda0003f14000 */
[----:B------:R-:W-:Y:S05]  /*6a40*/  @P0 BRA !P1, `(.L_x_6801) ;  /* 0x000003e000000947 */ /* 0x000fea0004800000 */
[----:B------:R-:W1:-:S10]  /*6a50*/  DADD R2, R26, 1 ;  /* 0x3ff000001a027429 */ /* 0x000e540000000000 */
[----:B-1----:R-:W-:Y:S01]  /*6a60*/  ISETP.GT.AND P0, PT, R3, 0xfffff, PT ;  /* 0x000fffff0300780c */ /* 0x002fe20003f04270 */
[----:B0-----:R-:W-:Y:S02]  /*6a70*/  IMAD.MOV.U32 R6, RZ, RZ, R2 ;  /* 0x000000ffff067224 */ /* 0x001fe400078e0002 */
[----:B------:R-:W-:-:S10]  /*6a80*/  IMAD.MOV.U32 R7, RZ, RZ, R3 ;  /* 0x000000ffff077224 */ /* 0x000fd400078e0003 */
[----:B------:R-:W0:-:S10]  /*6a90*/  @!P0 DMUL R6, R6, 1.80143985094819840000e+16 ;  /* 0x4350000006068828 */ /* 0x000e140000000000 */
[----:B0-----:R-:W-:-:S04]  /*6aa0*/  @!P0 MOV R3, R7 ;  /* 0x0000000700038202 */ /* 0x001fc80000000f00 */
        /* <DEDUP_REMOVED lines=18> */
[----:B------:R-:W-:Y:S01]  /*6bd0*/  IMAD.MOV.U32 R4, RZ, RZ, R7 ;  /* 0x000000ffff047224 */ /* 0x000fe200078e0007 */
[----:B------:R-:W-:Y:S01]  /*6be0*/  MOV R3, 0x43300000 ;  /* 0x4330000000037802 */ /* 0x000fe20000000f00 */
        /* <DEDUP_REMOVED lines=36> */
.L_x_6801:
        /* <DEDUP_REMOVED lines=22> */
.L_x_6804:
[----:B------:R-:W-:Y:S05]  /*6f90*/  BSYNC B3 ;  /* 0x0000000000037941 */ /* 0x000fea0003800000 */
.L_x_6803:
        /* <DEDUP_REMOVED lines=15> */
.L_x_6802:
[----:B------:R-:W-:Y:S05]  /*7090*/  BSYNC B2 ;  /* 0x0000000000027941 */ /* 0x000fea0003800000 */
.L_x_6800:
[----:B------:R-:W2:Y:S01]  /*70a0*/  MUFU.RCP64H R3, c[0x0][0x16c] ;  /* 0x00005b0000037b08 */ /* 0x000ea20000001800 */
[----:B0-----:R-:W-:Y:S01]  /*70b0*/  IMAD.MOV.U32 R6, RZ, RZ, c[0x0][0x168] ;  /* 0x00005a00ff067624 */ /* 0x001fe200078e00ff */
[----:B-1----:R-:W-:Y:S01]  /*70c0*/  FSETP.GEU.AND P1, PT, |R5|, 6.5827683646048100446e-37, PT ;  /* 0x036000000500780b */ /* 0x002fe20003f2e200 */
[----:B------:R-:W-:Y:S01]  /*70d0*/  IMAD.MOV.U32 R7, RZ, RZ, c[0x0][0x16c] ;  /* 0x00005b00ff077624 */ /* 0x000fe200078e00ff */
[----:B------:R-:W-:Y:S01]  /*70e0*/  BSSY B2, `(.L_x_6805) ;  /* 0x0000013000027945 */ /* 0x000fe20003800000 */
[----:B------:R-:W-:-:S06]  /*70f0*/  IMAD.MOV.U32 R2, RZ, RZ, 0x1 ;  /* 0x00000001ff027424 */ /* 0x000fcc00078e00ff */
        /* <DEDUP_REMOVED lines=17> */
.L_x_6806:
[----:B------:R-:W-:Y:S05]  /*7210*/  BSYNC B2 ;  /* 0x0000000000027941 */ /* 0x000fea0003800000 */
.L_x_6805:
[----:B------:R-:W-:Y:S02]  /*7220*/  IMAD.MOV.U32 R26, RZ, RZ, R2 ;  /* 0x000000ffff1a7224 */ /* 0x000fe400078e0002 */
[----:B------:R-:W-:Y:S02]  /*7230*/  IMAD.MOV.U32 R27, RZ, RZ, R3 ;  /* 0x000000ffff1b7224 */ /* 0x000fe400078e0003 */
.L_x_6797:
[----:B------:R-:W-:Y:S05]  /*7240*/  BSYNC B1 ;  /* 0x0000000000017941 */ /* 0x000fea0003800000 */
.L_x_6796:
[----:B------:R-:W0:Y:S01]  /*7250*/  S2R R3, SR_TID.X ;  /* 0x0000000000037919 */ /* 0x000e220000002100 */
        /* <DEDUP_REMOVED lines=40> */
[----:B------:R-:W-:-:S04]  /*74e0*/  SHF.R.S32.HI R3, RZ, 0x1, R3 ;  /* 0x00000001ff037819 */ /* 0x000fc80000011403 */
[----:B------:R-:W-:Y:S01]  /*74f0*/  LEA R7, R3, R7, 0x14 ;  /* 0x0000000703077211 */ /* 0x000fe200078ea0ff */
[----:B------:R-:W-:-:S05]  /*7500*/  IMAD.IADD R2, R2, 0x1, -R3 ;  /* 0x0000000102027824 */ /* 0x000fca00078e0a03 */
[----:B------:R-:W-:-:S06]  /*7510*/  LEA R11, R2, 0x3ff00000, 0x14 ;  /* 0x3ff00000020b7811 */ /* 0x000fcc00078ea0ff */
[----:B------:R0:W1:-:S06]  /*7520*/  DMUL R10, R6, R10 ;  /* 0x0000000a060a7228 */ /* 0x00004c0000000000 */
.L_x_6810:
[----:B------:R-:W-:Y:S05]  /*7530*/  BSYNC B0 ;  /* 0x0000000000007941 */ /* 0x000fea0003800000 */
.L_x_6809:
        /* <DEDUP_REMOVED lines=66> */
.L_x_6812:
        /* <DEDUP_REMOVED lines=22> */
.L_x_6815:
[----:B------:R-:W-:Y:S05]  /*7ac0*/  BSYNC B3 ;  /* 0x0000000000037941 */ /* 0x000fea0003800000 */
.L_x_6814:
        /* <DEDUP_REMOVED lines=15> */
.L_x_6813:
[----:B------:R-:W-:Y:S05]  /*7bc0*/  BSYNC B2 ;  /* 0x0000000000027941 */ /* 0x000fea0003800000 */
.L_x_6811:
        /* <DEDUP_REMOVED lines=23> */
.L_x_6817:
[----:B------:R-:W-:Y:S05]  /*7d40*/  BSYNC B2 ;  /* 0x0000000000027941 */ /* 0x000fea0003800000 */
.L_x_6816:
[----:B------:R-:W-:Y:S02]  /*7d50*/  IMAD.MOV.U32 R10, RZ, RZ, R2 ;  /* 0x000000ffff0a7224 */ /* 0x000fe400078e0002 */
[----:B------:R-:W-:Y:S02]  /*7d60*/  IMAD.MOV.U32 R11, RZ, RZ, R3 ;  /* 0x000000ffff0b7224 */ /* 0x000fe400078e0003 */
.L_x_6808:
[----:B------:R-:W-:Y:S05]  /*7d70*/  BSYNC B1 ;  /* 0x0000000000017941 */ /* 0x000fea0003800000 */
.L_x_6807:
        /* <DEDUP_REMOVED lines=46> */
.L_x_6821:
[----:B------:R-:W-:Y:S05]  /*8060*/  BSYNC B0 ;  /* 0x0000000000007941 */ /* 0x000fea0003800000 */
.L_x_6820:
        /* <DEDUP_REMOVED lines=66> */
.L_x_6823:
        /* <DEDUP_REMOVED lines=22> */
.L_x_6826:
[----:B------:R-:W-:Y:S05]  /*85f0*/  BSYNC B3 ;  /* 0x0000000000037941 */ /* 0x000fea0003800000 */
.L_x_6825:
        /* <DEDUP_REMOVED lines=15> */
.L_x_6824:
[----:B------:R-:W-:Y:S05]  /*86f0*/  BSYNC B2 ;  /* 0x0000000000027941 */ /* 0x000fea0003800000 */
.L_x_6822:
        /* <DEDUP_REMOVED lines=23> */
.L_x_6828:
[----:B------:R-:W-:Y:S05]  /*8870*/  BSYNC B2 ;  /* 0x0000000000027941 */ /* 0x000fea0003800000 */
.L_x_6827:
[----:B------:R-:W-:Y:S01]  /*8880*/  IMAD.MOV.U32 R8, RZ, RZ, R2 ;  /* 0x000000ffff087224 */ /* 0x000fe200078e0002 */
[----:B------:R-:W-:Y:S02]  /*8890*/  MOV R9, R3 ;  /* 0x0000000300097202 */ /* 0x000fe40000000f00 */
.L_x_6819:
[----:B------:R-:W-:Y:S05]  /*88a0*/  BSYNC B1 ;  /* 0x0000000000017941 */ /* 0x000fea0003800000 */
.L_x_6818:
        /* <DEDUP_REMOVED lines=46> */
.L_x_6832:
[----:B------:R-:W-:Y:S05]  /*8b90*/  BSYNC B0 ;  /* 0x0000000000007941 */ /* 0x000fea0003800000 */
.L_x_6831:
        /* <DEDUP_REMOVED lines=66> */
.L_x_6834:
        /* <DEDUP_REMOVED lines=22> */
.L_x_6837:
[----:B------:R-:W-:Y:S05]  /*9120*/  BSYNC B3 ;  /* 0x0000000000037941 */ /* 0x000fea0003800000 */
.L_x_6836:
        /* <DEDUP_REMOVED lines=15> */
.L_x_6835:
[----:B------:R-:W-:Y:S05]  /*9220*/  BSYNC B2 ;  /* 0x0000000000027941 */ /* 0x000fea0003800000 */
.L_x_6833:
        /* <DEDUP_REMOVED lines=23> */
.L_x_6839:
[----:B------:R-:W-:Y:S05]  /*93a0*/  BSYNC B2 ;  /* 0x0000000000027941 */ /* 0x000fea0003800000 */
.L_x_6838:
[----:B------:R-:W-:Y:S02]  /*93b0*/  IMAD.MOV.U32 R14, RZ, RZ, R2 ;  /* 0x000000ffff0e7224 */ /* 0x000fe400078e0002 */
[----:B------:R-:W-:Y:S02]  /*93c0*/  IMAD.MOV.U32 R15, RZ, RZ, R3 ;  /* 0x000000ffff0f7224 */ /* 0x000fe400078e0003 */
.L_x_6830:
[----:B------:R-:W-:Y:S05]  /*93d0*/  BSYNC B1 ;  /* 0x0000000000017941 */ /* 0x000fea0003800000 */
.L_x_6829:
        /* <DEDUP_REMOVED lines=46> */
.L_x_6843:
[----:B------:R-:W-:Y:S05]  /*96c0*/  BSYNC B0 ;  /* 0x0000000000007941 */ /* 0x000fea0003800000 */
.L_x_6842:
        /* <DEDUP_REMOVED lines=66> */
.L_x_6845:
        /* <DEDUP_REMOVED lines=22> */
.L_x_6848:
[----:B------:R-:W-:Y:S05]  /*9c50*/  BSYNC B3 ;  /* 0x0000000000037941 */ /* 0x000fea0003800000 */
.L_x_6847:
        /* <DEDUP_REMOVED lines=15> */
.L_x_6846:
[----:B------:R-:W-:Y:S05]  /*9d50*/  BSYNC B2 ;  /* 0x0000000000027941 */ /* 0x000fea0003800000 */
.L_x_6844:
        /* <DEDUP_REMOVED lines=23> */
.L_x_6850:
[----:B------:R-:W-:Y:S05]  /*9ed0*/  BSYNC B2 ;  /* 0x0000000000027941 */ /* 0x000fea0003800000 */
.L_x_6849:
[----:B------:R-:W-:Y:S02]  /*9ee0*/  IMAD.MOV.U32 R12, RZ, RZ, R2 ;  /* 0x000000ffff0c7224 */ /* 0x000fe400078e0002 */
[----:B------:R-:W-:Y:S02]  /*9ef0*/  IMAD.MOV.U32 R13, RZ, RZ, R3 ;  /* 0x000000ffff0d7224 */ /* 0x000fe400078e0003 */
.L_x_6841:
[----:B------:R-:W-:Y:S05]  /*9f00*/  BSYNC B1 ;  /* 0x0000000000017941 */ /* 0x000fea0003800000 */
.L_x_6840:
        /* <DEDUP_REMOVED lines=46> */
.L_x_6854:
[----:B------:R-:W-:Y:S05]  /*a1f0*/  BSYNC B0 ;  /* 0x0000000000007941 */ /* 0x000fea0003800000 */
.L_x_6853:
        /* <DEDUP_REMOVED lines=66> */
.L_x_6856:
        /* <DEDUP_REMOVED lines=22> */
.L_x_6859:
[----:B------:R-:W-:Y:S05]  /*a780*/  BSYNC B3 ;  /* 0x0000000000037941 */ /* 0x000fea0003800000 */
.L_x_6858:
        /* <DEDUP_REMOVED lines=15> */
.L_x_6857:
[----:B------:R-:W-:Y:S05]  /*a880*/  BSYNC B2 ;  /* 0x0000000000027941 */ /* 0x000fea0003800000 */
.L_x_6855:
        /* <DEDUP_REMOVED lines=23> */
.L_x_6861:
[----:B------:R-:W-:Y:S05]  /*aa00*/  BSYNC B2 ;  /* 0x0000000000027941 */ /* 0x000fea0003800000 */
.L_x_6860:
[----:B------:R-:W-:Y:S01]  /*aa10*/  IMAD.MOV.U32 R16, RZ, RZ, R2 ;  /* 0x000000ffff107224 */ /* 0x000fe200078e0002 */
[----:B------:R-:W-:Y:S02]  /*aa20*/  MOV R17, R3 ;  /* 0x0000000300117202 */ /* 0x000fe40000000f00 */
.L_x_6852:
[----:B------:R-:W-:Y:S05]  /*aa30*/  BSYNC B1 ;  /* 0x0000000000017941 */ /* 0x000fea0003800000 */
.L_x_6851:
        /* <DEDUP_REMOVED lines=46> */
.L_x_6865:
[----:B------:R-:W-:Y:S05]  /*ad20*/  BSYNC B0 ;  /* 0x0000000000007941 */ /* 0x000fea0003800000 */
.L_x_6864:
        /* <DEDUP_REMOVED lines=66> */
.L_x_6867:
        /* <DEDUP_REMOVED lines=22> */
.L_x_6870:
[----:B------:R-:W-:Y:S05]  /*b2b0*/  BSYNC B3 ;  /* 0x0000000000037941 */ /* 0x000fea0003800000 */
.L_x_6869:
        /* <DEDUP_REMOVED lines=15> */
.L_x_6868:
[----:B------:R-:W-:Y:S05]  /*b3b0*/  BSYNC B2 ;  /* 0x0000000000027941 */ /* 0x000fea0003800000 */
.L_x_6866:
        /* <DEDUP_REMOVED lines=23> */
.L_x_6872:
[----:B------:R-:W-:Y:S05]  /*b530*/  BSYNC B2 ;  /* 0x0000000000027941 */ /* 0x000fea0003800000 */
.L_x_6871:
[----:B------:R-:W-:Y:S02]  /*b540*/  IMAD.MOV.U32 R18, RZ, RZ, R2 ;  /* 0x000000ffff127224 */ /* 0x000fe400078e0002 */
[----:B------:R-:W-:Y:S02]  /*b550*/  IMAD.MOV.U32 R19, RZ, RZ, R3 ;  /* 0x000000ffff137224 */ /* 0x000fe400078e0003 */
.L_x_6863:
[----:B------:R-:W-:Y:S05]  /*b560*/  BSYNC B1 ;  /* 0x0000000000017941 */ /* 0x000fea0003800000 */
.L_x_6862:
[----:B------:R-:W0:Y:S01]  /*b570*/  S2R R3, SR_TID.X ;  /* 0x0000000000037919 */ /* 0x000e220000002100 */
[----:B------:R-:W-:Y:S01]  /*b580*/  BSSY B0, `(.L_x_6873) ;  /* 0x0000033000007945 */ /* 0x000fe20003800000 */
[----:B------:R-:W-:Y:S01]  /*b590*/  BSSY B1, `(.L_x_6874) ;  /* 0x000002b000017945 */ /* 0x000fe20003800000 */
[----:B0-----:R-:W-:-:S13]  /*b5a0*/  ISETP.GE.AND P0, PT, R3, R22, PT ;  /* 0x000000160300720c */ /* 0x001fda0003f06270 */
[----:B------:R-:W-:Y:S01]  /*b5b0*/  @!P0 MOV R5, 0x8 ;  /* 0x0000000800058802 */ /* 0x000fe20000000f00 */
[----:B------:R-:W-:Y:S01]  /*b5c0*/  @!P0 IMAD.IADD R4, R0, 0x1, R3 ;  /* 0x0000000100048824 */ /* 0x000fe200078e0203 */
[----:B------:R-:W-:-:S03]  /*b5d0*/  @!P0 IADD3 R3, R3, 0x80, RZ ;  /* 0x0000008003038810 */ /* 0x000fc60007ffe0ff */
[----:B------:R-:W-:-:S05]  /*b5e0*/  @!P0 IMAD.WIDE.U32 R4, R4, R5, c[0x0][0x180] ;  /* 0x0000600004048625 */ /* 0x000fca00078e0005 */
[----:B-----5:R0:W-:Y:S01]  /*b5f0*/  @!P0 STG.E.64 [R4.64], R20 ;  /* 0x0000001404008986 */ /* 0x0201e2000c101b04 */
        /* <DEDUP_REMOVED lines=9> */
[----:B0-----:R-:W-:Y:S01]  /*b690*/  IMAD.IADD R4, R0, 0x1, R3 ;  /* 0x0000000100047824 */ /* 0x001fe200078e0203 */
[----:B------:R-:W-:Y:S01]  /*b6a0*/  IADD3 R3, R3, 0x80, RZ ;  /* 0x0000008003037810 */ /* 0x000fe20007ffe0ff */
[----:B------:R-:W-:-:S04]  /*b6b0*/  IMAD.MOV.U32 R5, RZ, RZ, 0x8 ;  /* 0x00000008ff057424 */ /* 0x000fc800078e00ff */
[----:B------:R-:W-:-:S05]  /*b6c0*/  IMAD.WIDE.U32 R4, R4, R5, c[0x0][0x180] ;  /* 0x0000600004047625 */ /* 0x000fca00078e0005 */
[----:B------:R0:W-:Y:S02]  /*b6d0*/  STG.E.64 [R4.64], R10 ;  /* 0x0000000a04007986 */ /* 0x0001e4000c101b04 */
.L_x_6875:
[----:B0-----:R-:W-:-:S13]  /*b6e0*/  ISETP.GE.AND P0, PT, R3, R22, PT ;  /* 0x000000160300720c */ /* 0x001fda0003f06270 */
[----:B------:R-:W-:Y:S05]  /*b6f0*/  @P0 BRA `(.L_x_6877) ;  /* 0x000000c000000947 */ /* 0x000fea0003800000 */
[----:B------:R-:W-:Y:S01]  /*b700*/  HFMA2.MMA R5, -RZ, RZ, 0, 4.76837158203125e-07 ;  /* 0x00000008ff057435 */ /* 0x000fe200000001ff */
[----:B------:R-:W-:Y:S01]  /*b710*/  IMAD.IADD R4, R0, 0x1, R3 ;  /* 0x0000000100047824 */ /* 0x000fe200078e0203 */
[----:B------:R-:W-:-:S08]  /*b720*/  IADD3 R3, R3, 0x80, RZ ;  /* 0x0000008003037810 */ /* 0x000fd00007ffe0ff */
[----:B------:R-:W-:-:S05]  /*b730*/  IMAD.WIDE.U32 R4, R4, R5, c[0x0][0x180] ;  /* 0x0000600004047625 */ /* 0x000fca00078e0005 */
[----:B------:R0:W-:Y:S02]  /*b740*/  STG.E.64 [R4.64], R8 ;  /* 0x0000000804007986 */ /* 0x0001e4000c101b04 */
.L_x_6876:
[----:B------:R-:W-:-:S13]  /*b750*/  ISETP.GE.AND P0, PT, R3, R22, PT ;  /* 0x000000160300720c */ /* 0x000fda0003f06270 */
[----:B------:R-:W-:Y:S05]  /*b760*/  @P0 BRA `(.L_x_6878) ;  /* 0x000000d000000947 */ /* 0x000fea0003800000 */
[----:B0-----:R-:W-:Y:S01]  /*b770*/  IMAD.IADD R4, R0, 0x1, R3 ;  /* 0x0000000100047824 */ /* 0x001fe200078e0203 */
[----:B------:R-:W-:Y:S01]  /*b780*/  IADD3 R3, R3, 0x80, RZ ;  /* 0x0000008003037810 */ /* 0x000fe20007ffe0ff */
[----:B------:R-:W-:-:S04]  /*b790*/  IMAD.MOV.U32 R5, RZ, RZ, 0x8 ;  /* 0x00000008ff057424 */ /* 0x000fc800078e00ff */
[----:B------:R-:W-:-:S05]  /*b7a0*/  IMAD.WIDE.U32 R4, R4, R5, c[0x0][0x180] ;  /* 0x0000600004047625 */ /* 0x000fca00078e0005 */
[----:B------:R0:W-:Y:S02]  /*b7b0*/  STG.E.64 [R4.64], R14 ;  /* 0x0000000e04007986 */ /* 0x0001e4000c101b04 */
.L_x_6877:
[----:B------:R-:W-:-:S13]  /*b7c0*/  ISETP.GE.AND P0, PT, R3, R22, PT ;  /* 0x000000160300720c */ /* 0x000fda0003f06270 */
[----:B------:R-:W-:Y:S01]  /*b7d0*/  @P0 BREAK B1 ;  /* 0x0000000000010942 */ /* 0x000fe20003800000 */
[----:B------:R-:W-:Y:S05]  /*b7e0*/  @P0 BRA `(.L_x_6879) ;  /* 0x000000c000000947 */ /* 0x000fea0003800000 */
[----:B0-----:R-:W-:Y:S01]  /*b7f0*/  IMAD.IADD R4, R0, 0x1, R3 ;  /* 0x0000000100047824 */ /* 0x001fe200078e0203 */
[----:B------:R-:W-:Y:S01]  /*b800*/  IADD3 R3, R3, 0x80, RZ ;  /* 0x0000008003037810 */ /* 0x000fe20007ffe0ff */
[----:B------:R-:W-:-:S04]  /*b810*/  IMAD.MOV.U32 R5, RZ, RZ, 0x8 ;  /* 0x00000008ff057424 */ /* 0x000fc800078e00ff */
[----:B------:R-:W-:-:S05]  /*b820*/  IMAD.WIDE.U32 R4, R4, R5, c[0x0][0x180] ;  /* 0x0000600004047625 */ /* 0x000fca00078e0005 */
[----:B------:R0:W-:Y:S02]  /*b830*/  STG.E.64 [R4.64], R12 ;  /* 0x0000000c04007986 */ /* 0x0001e4000c101b04 */
.L_x_6878:
[----:B------:R-:W-:Y:S05]  /*b840*/  BSYNC B1 ;  /* 0x0000000000017941 */ /* 0x000fea0003800000 */
.L_x_6874:
[----:B------:R-:W-:-:S13]  /*b850*/  ISETP.GE.AND P0, PT, R3, R22, PT ;  /* 0x000000160300720c */ /* 0x000fda0003f06270 */
[----:B0-----:R-:W-:Y:S01]  /*b860*/  @!P0 MOV R5, 0x8 ;  /* 0x0000000800058802 */ /* 0x001fe20000000f00 */
[----:B------:R-:W-:Y:S01]  /*b870*/  @!P0 IMAD.IADD R4, R0, 0x1, R3 ;  /* 0x0000000100048824 */ /* 0x000fe200078e0203 */
[----:B------:R-:W-:-:S03]  /*b880*/  @!P0 IADD3 R3, R3, 0x80, RZ ;  /* 0x0000008003038810 */ /* 0x000fc60007ffe0ff */
[----:B------:R-:W-:-:S05]  /*b890*/  @!P0 IMAD.WIDE.U32 R4, R4, R5, c[0x0][0x180] ;  /* 0x0000600004048625 */ /* 0x000fca00078e0005 */
[----:B------:R0:W-:Y:S02]  /*b8a0*/  @!P0 STG.E.64 [R4.64], R16 ;  /* 0x0000001004008986 */ /* 0x0001e4000c101b04 */
.L_x_6879:
[----:B------:R-:W-:Y:S05]  /*b8b0*/  BSYNC B0 ;  /* 0x0000000000007941 */ /* 0x000fea0003800000 */
.L_x_6873:
[----:B------:R-:W-:Y:S01]  /*b8c0*/  WARPSYNC 0xffffffff ;  /* 0xffffffff00007948 */ /* 0x000fe20003800000 */
[----:B------:R-:W-:-:S13]  /*b8d0*/  ISETP.GE.AND P0, PT, R3, R22, PT ;  /* 0x000000160300720c */ /* 0x000fda0003f06270 */
[----:B------:R-:W-:Y:S05]  /*b8e0*/  @P0 EXIT ;  /* 0x000000000000094d */ /* 0x000fea0003800000 */
[----:B------:R-:W-:Y:S02]  /*b8f0*/  IMAD.IADD R3, R0, 0x1, R3 ;  /* 0x0000000100037824 */ /* 0x000fe400078e0203 */
[----:B------:R-:W-:-:S04]  /*b900*/  IMAD.MOV.U32 R2, RZ, RZ, 0x8 ;  /* 0x00000008ff027424 */ /* 0x000fc800078e00ff */
[----:B------:R-:W-:-:S05]  /*b910*/  IMAD.WIDE.U32 R2, R3, R2, c[0x0][0x180] ;  /* 0x0000600003027625 */ /* 0x000fca00078e0002 */
[----:B------:R-:W-:Y:S01]  /*b920*/  STG.E.64 [R2.64], R18 ;  /* 0x0000001202007986 */ /* 0x000fe2000c101b04 */
[----:B------:R-:W-:Y:S05]  /*b930*/  EXIT ;  /* 0x000000000000794d */ /* 0x000fea0003800000 */
        .weak           $__internal_10_$__cuda_sm20_div_rn_f64_full
        .type           $__internal_10_$__cuda_sm20_div_rn_f64_full,@function
        .size           $__internal_10_$__cuda_sm20_div_rn_f64_full,(.L_x_7090 - $__internal_10_$__cuda_sm20_div_rn_f64_full)
$__internal_10_$__cuda_sm20_div_rn_f64_full:
[----:B------:R-:W-:Y:S01]  /*b940*/  IMAD.MOV.U32 R31, RZ, RZ, R3 ;  /* 0x000000ffff1f7224 */ /* 0x000fe200078e0003 */
[C---:B------:R-:W-:Y:S01]  /*b950*/  FSETP.GEU.AND P0, PT, |R5|.reuse, 1.469367938527859385e-39, PT ;  /* 0x001000000500780b */ /* 0x040fe20003f0e200 */
[----:B------:R-:W-:Y:S01]  /*b960*/  IMAD.MOV.U32 R24, RZ, RZ, R6 ;  /* 0x000000ffff187224 */ /* 0x000fe200078e0006 */
[----:B------:R-:W-:Y:S01]  /*b970*/  LOP3.LUT R3, R5, 0x800fffff, RZ, 0xc0, !PT ;  /* 0x800fffff05037812 */ /* 0x000fe200078ec0ff */
[----:B------:R-:W-:Y:S01]  /*b980*/  IMAD.MOV.U32 R30, RZ, RZ, R4 ;  /* 0x000000ffff1e7224 */ /* 0x000fe200078e0004 */
[----:B------:R-:W-:Y:S01]  /*b990*/  FSETP.GEU.AND P2, PT, |R31|, 1.469367938527859385e-39, PT ;  /* 0x001000001f00780b */ /* 0x000fe20003f4e200 */
[----:B------:R-:W-:Y:S01]  /*b9a0*/  IMAD.MOV.U32 R28, RZ, RZ, R6 ;  /* 0x000000ffff1c7224 */ /* 0x000fe200078e0006 */
[----:B------:R-:W-:Y:S01]  /*b9b0*/  MOV R25, R5 ;  /* 0x0000000500197202 */ /* 0x000fe20000000f00 */
[----:B------:R-:W-:Y:S01]  /*b9c0*/  IMAD.MOV.U32 R34, RZ, RZ, R30 ;  /* 0x000000ffff227224 */ /* 0x000fe200078e001e */
[----:B------:R-:W-:Y:S01]  /*b9d0*/  LOP3.LUT R29, R3, 0x3ff00000, RZ, 0xfc, !PT ;  /* 0x3ff00000031d7812 */ /* 0x000fe200078efcff */
[----:B------:R-:W-:Y:S01]  /*b9e0*/  IMAD.MOV.U32 R32, RZ, RZ, 0x1 ;  /* 0x00000001ff207424 */ /* 0x000fe200078e00ff */
[----:B------:R-:W-:Y:S01]  /*b9f0*/  LOP3.LUT R3, R31, 0x7ff00000, RZ, 0xc0, !PT ;  /* 0x7ff000001f037812 */ /* 0x000fe200078ec0ff */
[----:B------:R-:W-:Y:S01]  /*ba00*/  BSSY B0, `(.L_x_6880) ;  /* 0x0000055000007945 */ /* 0x000fe20003800000 */
[----:B------:R-:W-:Y:S01]  /*ba10*/  LOP3.LUT R5, R5, 0x7ff00000, RZ, 0xc0, !PT ;  /* 0x7ff0000005057812 */ /* 0x000fe200078ec0ff */
[----:B------:R-:W0:-:S03]  /*ba20*/  @!P0 DMUL R28, R24, 8.98846567431157953865e+307 ;  /* 0x7fe00000181c8828 */ /* 0x000e060000000000 */
[----:B------:R-:W-:Y:S02]  /*ba30*/  ISETP.GE.U32.AND P1, PT, R3, R5, PT ;  /* 0x000000050300720c */ /* 0x000fe40003f26070 */
[----:B------:R-:W-:Y:S01]  /*ba40*/  @!P2 LOP3.LUT R4, R25, 0x7ff00000, RZ, 0xc0, !PT ;  /* 0x7ff000001904a812 */ /* 0x000fe200078ec0ff */
[----:B0-----:R-:W0:Y:S03]  /*ba50*/  MUFU.RCP64H R33, R29 ;  /* 0x0000001d00217308 */ /* 0x001e260000001800 */
[----:B------:R-:W-:Y:S01]  /*ba60*/  @!P2 ISETP.GE.U32.AND P3, PT, R3, R4, PT ;  /* 0x000000040300a20c */ /* 0x000fe20003f66070 */
[----:B------:R-:W-:Y:S01]  /*ba70*/  IMAD.MOV.U32 R4, RZ, RZ, 0x1ca00000 ;  /* 0x1ca00000ff047424 */ /* 0x000fe200078e00ff */
[----:B------:R-:W-:-:S04]  /*ba80*/  @!P0 LOP3.LUT R5, R29, 0x7ff00000, RZ, 0xc0, !PT ;  /* 0x7ff000001d058812 */ /* 0x000fc800078ec0ff */
[C---:B------:R-:W-:Y:S02]  /*ba90*/  @!P2 SEL R7, R4.reuse, 0x63400000, !P3 ;  /* 0x634000000407a807 */ /* 0x040fe40005800000 */
[----:B------:R-:W-:Y:S02]  /*baa0*/  SEL R6, R4, 0x63400000, !P1 ;  /* 0x6340000004067807 */ /* 0x000fe40004800000 */
[--C-:B------:R-:W-:Y:S02]  /*bab0*/  @!P2 LOP3.LUT R7, R7, 0x80000000, R31.reuse, 0xf8, !PT ;  /* 0x800000000707a812 */ /* 0x100fe400078ef81f */
[----:B------:R-:W-:Y:S01]  /*bac0*/  LOP3.LUT R35, R6, 0x800fffff, R31, 0xf8, !PT ;  /* 0x800fffff06237812 */ /* 0x000fe200078ef81f */
[----:B------:R-:W-:Y:S01]  /*bad0*/  @!P2 IMAD.MOV.U32 R6, RZ, RZ, RZ ;  /* 0x000000ffff06a224 */ /* 0x000fe200078e00ff */
[----:B------:R-:W-:-:S06]  /*bae0*/  @!P2 LOP3.LUT R7, R7, 0x100000, RZ, 0xfc, !PT ;  /* 0x001000000707a812 */ /* 0x000fcc00078efcff */
[----:B------:R-:W-:-:S04]  /*baf0*/  @!P2 DFMA R34, R34, 2, -R6 ;  /* 0x400000002222a82b */ /* 0x000fc80000000806 */
[----:B0-----:R-:W0:-:S06]  /*bb00*/  DFMA R6, R32, -R28, 1 ;  /* 0x3ff000002006742b */ /* 0x001e0c000000081c */
[----:B0-----:R-:W0:-:S06]  /*bb10*/  DFMA R6, R6, R6, R6 ;  /* 0x000000060606722b */ /* 0x001e0c0000000006 */
[----:B0-----:R-:W0:-:S06]  /*bb20*/  DFMA R32, R32, R6, R32 ;  /* 0x000000062020722b */ /* 0x001e0c0000000020 */
[----:B0-----:R-:W0:-:S06]  /*bb30*/  DFMA R36, R32, -R28, 1 ;  /* 0x3ff000002024742b */ /* 0x001e0c000000081c */
[----:B0-----:R-:W0:-:S06]  /*bb40*/  DFMA R36, R32, R36, R32 ;  /* 0x000000242024722b */ /* 0x001e0c0000000020 */
[----:B0-----:R-:W0:-:S06]  /*bb50*/  DMUL R6, R36, R34 ;  /* 0x0000002224067228 */ /* 0x001e0c0000000000 */
[----:B0-----:R-:W0:-:S06]  /*bb60*/  DFMA R32, R6, -R28, R34 ;  /* 0x8000001c0620722b */ /* 0x001e0c0000000022 */
[----:B0-----:R0:W1:Y:S02]  /*bb70*/  DFMA R32, R36, R32, R6 ;  /* 0x000000202420722b */ /* 0x0010640000000006 */
[----:B0-----:R-:W-:Y:S02]  /*bb80*/  MOV R6, R3 ;  /* 0x0000000300067202 */ /* 0x001fe40000000f00 */
[----:B------:R-:W-:-:S04]  /*bb90*/  @!P2 LOP3.LUT R6, R35, 0x7ff00000, RZ, 0xc0, !PT ;  /* 0x7ff000002306a812 */ /* 0x000fc800078ec0ff */
[----:B------:R-:W-:-:S04]  /*bba0*/  IADD3 R7, R6, -0x1, RZ ;  /* 0xffffffff06077810 */ /* 0x000fc80007ffe0ff */
[----:B------:R-:W-:Y:S02]  /*bbb0*/  ISETP.GT.U32.AND P0, PT, R7, 0x7feffffe, PT ;  /* 0x7feffffe0700780c */ /* 0x000fe40003f04070 */
[----:B------:R-:W-:-:S04]  /*bbc0*/  IADD3 R7, R5, -0x1, RZ ;  /* 0xffffffff05077810 */ /* 0x000fc80007ffe0ff */
        /* <DEDUP_REMOVED lines=21> */
[----:B------:R-:W-:Y:S02]  /*bd20*/  MOV R6, RZ ;  /* 0x000000ff00067202 */ /* 0x000fe40000000f00 */
[----:B------:R-:W-:-:S04]  /*bd30*/  IADD3 R4, -R4, -0x43300000, RZ ;  /* 0xbcd0000004047810 */ /* 0x000fc80007ffe1ff */
        /* <DEDUP_REMOVED lines=9> */
.L_x_6881:
[----:B-1----:R-:W0:-:S14]  /*bdd0*/  DSETP.NAN.AND P0, PT, R30, R30, PT ;  /* 0x0000001e1e00722a */ /* 0x002e1c0003f08000 */
        /* <DEDUP_REMOVED lines=11> */
[----:B------:R-:W-:Y:S01]  /*be90*/  @!P0 IMAD.MOV.U32 R36, RZ, RZ, RZ ;  /* 0x000000ffff248224 */ /* 0x000fe200078e00ff */
[----:B------:R-:W-:Y:S01]  /*bea0*/  @!P0 MOV R37, R24 ;  /* 0x0000001800258202 */ /* 0x000fe20000000f00 */
[----:B------:R-:W-:Y:S02]  /*beb0*/  @P0 IMAD.MOV.U32 R36, RZ, RZ, RZ ;  /* 0x000000ffff240224 */ /* 0x000fe400078e00ff */
[----:B------:R-:W-:Y:S01]  /*bec0*/  @P0 IMAD.MOV.U32 R37, RZ, RZ, R3 ;  /* 0x000000ffff250224 */ /* 0x000fe200078e0003 */
[----:B------:R-:W-:Y:S05]  /*bed0*/  BRA `(.L_x_6882) ;  /* 0x0000007000007947 */ /* 0x000fea0003800000 */
.L_x_6884:
[----:B------:R-:W-:Y:S01]  /*bee0*/  LOP3.LUT R3, R25, 0x80000, RZ, 0xfc, !PT ;  /* 0x0008000019037812 */ /* 0x000fe200078efcff */
[----:B------:R-:W-:-:S04]  /*bef0*/  IMAD.MOV.U32 R36, RZ, RZ, R24 ;  /* 0x000000ffff247224 */ /* 0x000fc800078e0018 */
[----:B------:R-:W-:Y:S01]  /*bf00*/  IMAD.MOV.U32 R37, RZ, RZ, R3 ;  /* 0x000000ffff257224 */ /* 0x000fe200078e0003 */
[----:B------:R-:W-:Y:S05]  /*bf10*/  BRA `(.L_x_6882) ;  /* 0x0000003000007947 */ /* 0x000fea0003800000 */
.L_x_6883:
[----:B------:R-:W-:Y:S01]  /*bf20*/  LOP3.LUT R3, R31, 0x80000, RZ, 0xfc, !PT ;  /* 0x000800001f037812 */ /* 0x000fe200078efcff */
[----:B------:R-:W-:-:S03]  /*bf30*/  IMAD.MOV.U32 R36, RZ, RZ, R30 ;  /* 0x000000ffff247224 */ /* 0x000fc600078e001e */
[----:B------:R-:W-:Y:S02]  /*bf40*/  MOV R37, R3 ;  /* 0x0000000300257202 */ /* 0x000fe40000000f00 */
.L_x_6882:
[----:B------:R-:W-:Y:S05]  /*bf50*/  BSYNC B0 ;  /* 0x0000000000007941 */ /* 0x000fea0003800000 */
.L_x_6880:
[----:B------:R-:W-:Y:S02]  /*bf60*/  IMAD.MOV.U32 R6, RZ, RZ, R2 ;  /* 0x000000ffff067224 */ /* 0x000fe400078e0002 */
[----:B------:R-:W-:Y:S02]  /*bf70*/  IMAD.MOV.U32 R7, RZ, RZ, 0x0 ;  /* 0x00000000ff077424 */ /* 0x000fe400078e00ff */
[----:B------:R-:W-:Y:S02]  /*bf80*/  IMAD.MOV.U32 R4, RZ, RZ, R36 ;  /* 0x000000ffff047224 */ /* 0x000fe400078e0024 */
[----:B------:R-:W-:Y:S01]  /*bf90*/  IMAD.MOV.U32 R3, RZ, RZ, R37 ;  /* 0x000000ffff037224 */ /* 0x000fe200078e0025 */
[----:B------:R-:W-:Y:S06]  /*bfa0*/  RET.REL.NODEC R6 `(_ZN2at6native29vectorized_elementwise_kernelILi2EZZZNS0_65_GLOBAL__N__cd49fe81_27_ActivationSoftplusKernel_cu_9e10b42f_309415softplus_kernelERNS_18TensorIteratorBaseERKN3c106ScalarES8_ENKUlvE_clEvENKUlvE_clEvEUldE_St5arrayIPcLm2EEEEviT0_T1_) ;  /* 0xffff405006007950 */ /* 0x000fec0003c3ffff */
.L_x_6885:
        /* <DEDUP_REMOVED lines=13> */
.L_x_7090:


//--------------------- .text._ZN2at6native29vectorized_elementwise_kernelILi4EZZZNS0_65_GLOBAL__N__cd49fe81_27_ActivationSoftplusKernel_cu_9e10b42f_309415softplus_kernelERNS_18TensorIteratorBaseERKN3c106ScalarES8_ENKUlvE_clEvENKUlvE_clEvEUldE_St5arrayIPcLm2EEEEviT0_T1_ --------------------------
	.section	.text._ZN2at6native29vectorized_elementwise_kernelILi4EZZZNS0_65_GLOBAL__N__cd49fe81_27_ActivationSoftplusKernel_cu_9e10b42f_309415softplus_kernelERNS_18TensorIteratorBaseERKN3c106ScalarES8_ENKUlvE_clEvENKUlvE_clEvEUldE_St5arrayIPcLm2EEEEviT0_T1_,"ax",@progbits
	.sectioninfo	@"SHI_REGISTERS=40"
	.align	128
        .global         _ZN2at6native29vectorized_elementwise_kernelILi4EZZZNS0_65_GLOBAL__N__cd49fe81_27_ActivationSoftplusKernel_cu_9e10b42f_309415softplus_kernelERNS_18TensorIteratorBaseERKN3c106ScalarES8_ENKUlvE_clEvENKUlvE_clEvEUldE_St5arrayIPcLm2EEEEviT0_T1_
        .type           _ZN2at6native29vectorized_elementwise_kernelILi4EZZZNS0_65_GLOBAL__N__cd49fe81_27_ActivationSoftplusKernel_cu_9e10b42f_309415softplus_kernelERNS_18TensorIteratorBaseERKN3c106ScalarES8_ENKUlvE_clEvENKUlvE_clEvEUldE_St5arrayIPcLm2EEEEviT0_T1_,@function
        .size           _ZN2at6native29vectorized_elementwise_kernelILi4EZZZNS0_65_GLOBAL__N__cd49fe81_27_ActivationSoftplusKernel_cu_9e10b42f_309415softplus_kernelERNS_18TensorIteratorBaseERKN3c106ScalarES8_ENKUlvE_clEvENKUlvE_clEvEUldE_St5arrayIPcLm2EEEEviT0_T1_,(.L_x_7091 - _ZN2at6native29vectorized_elementwise_kernelILi4EZZZNS0_65_GLOBAL__N__cd49fe81_27_ActivationSoftplusKernel_cu_9e10b42f_309415softplus_kernelERNS_18TensorIteratorBaseERKN3c106ScalarES8_ENKUlvE_clEvENKUlvE_clEvEUldE_St5arrayIPcLm2EEEEviT0_T1_)
        .other          _ZN2at6native29vectorized_elementwise_kernelILi4EZZZNS0_65_GLOBAL__N__cd49fe81_27_ActivationSoftplusKernel_cu_9e10b42f_309415softplus_kernelERNS_18TensorIteratorBaseERKN3c106ScalarES8_ENKUlvE_clEvENKUlvE_clEvEUldE_St5arrayIPcLm2EEEEviT0_T1_,@"STO_CUDA_ENTRY STV_DEFAULT"
_ZN2at6native29vectorized_elementwise_kernelILi4EZZZNS0_65_GLOBAL__N__cd49fe81_27_ActivationSoftplusKernel_cu_9e10b42f_309415softplus_kernelERNS_18TensorIteratorBaseERKN3c106ScalarES8_ENKUlvE_clEvENKUlvE_clEvEUldE_St5arrayIPcLm2EEEEviT0_T1_:
.text._ZN2at6native29vectorized_elementwise_kernelILi4EZZZNS0_65_GLOBAL__N__cd49fe81_27_ActivationSoftplusKernel_cu_9e10b42f_309415softplus_kernelERNS_18TensorIteratorBaseERKN3c106ScalarES8_ENKUlvE_clEvENKUlvE_clEvEUldE_St5arrayIPcLm2EEEEviT0_T1_:
        /* <DEDUP_REMOVED lines=55> */
.L_x_6890:
[----:B------:R-:W-:Y:S05]  /*0370*/  BSYNC B0 ;  /* 0x0000000000007941 */ /* 0x000fea0003800000 */
.L_x_6889:
        /* <DEDUP_REMOVED lines=66> */
.L_x_6892:
        /* <DEDUP_REMOVED lines=20> */
[----:B-----5:R-:W-:Y:S05]  /*08e0*/  CALL.REL.NOINC `($__internal_11_$__cuda_sm20_div_rn_f64_full) ;  /* 0x0000b05000007944 */ /* 0x020fea0003c00000 */
[----:B------:R-:W-:Y:S02]  /*08f0*/  IMAD.MOV.U32 R2, RZ, RZ, R4 ;  /* 0x000000ffff027224 */ /* 0x000fe400078e0004 */
.L_x_6895:
[----:B------:R-:W-:Y:S05]  /*0900*/  BSYNC B3 ;  /* 0x0000000000037941 */ /* 0x000fea0003800000 */
.L_x_6894:
        /* <DEDUP_REMOVED lines=15> */
.L_x_6893:
[----:B------:R-:W-:Y:S05]  /*0a00*/  BSYNC B2 ;  /* 0x0000000000027941 */ /* 0x000fea0003800000 */
.L_x_6891:
        /* <DEDUP_REMOVED lines=21> */
[----:B-----5:R-:W-:Y:S05]  /*0b60*/  CALL.REL.NOINC `($__internal_11_$__cuda_sm20_div_rn_f64_full) ;  /* 0x0000add000007944 */ /* 0x020fea0003c00000 */
[----:B------:R-:W-:Y:S01]  /*0b70*/  IMAD.MOV.U32 R8, RZ, RZ, R4 ;  /* 0x000000ffff087224 */ /* 0x000fe200078e0004 */
[----:B------:R-:W-:Y:S02]  /*0b80*/  MOV R9, R3 ;  /* 0x0000000300097202 */ /* 0x000fe40000000f00 */
.L_x_6896:
[----:B------:R-:W-:Y:S05]  /*0b90*/  BSYNC B2 ;  /* 0x0000000000027941 */ /* 0x000fea0003800000 */
.L_x_6888:
[----:B0-----:R-:W-:Y:S05]  /*0ba0*/  BSYNC B1 ;  /* 0x0000000000017941 */ /* 0x001fea0003800000 */
.L_x_6887:
        /* <DEDUP_REMOVED lines=41> */
.L_x_6900:
[----:B------:R-:W-:Y:S05]  /*0e40*/  BSYNC B0 ;  /* 0x0000000000007941 */ /* 0x000fea0003800000 */
.L_x_6899:
        /* <DEDUP_REMOVED lines=66> */
.L_x_6902:
        /* <DEDUP_REMOVED lines=20> */
[----:B-----5:R-:W-:Y:S05]  /*13b0*/  CALL.REL.NOINC `($__internal_11_$__cuda_sm20_div_rn_f64_full) ;  /* 0x0000a58000007944 */ /* 0x020fea0003c00000 */
[----:B------:R-:W-:Y:S02]  /*13c0*/  IMAD.MOV.U32 R2, RZ, RZ, R4 ;  /* 0x000000ffff027224 */ /* 0x000fe400078e0004 */
.L_x_6905:
[----:B------:R-:W-:Y:S05]  /*13d0*/  BSYNC B3 ;  /* 0x0000000000037941 */ /* 0x000fea0003800000 */
.L_x_6904:
        /* <DEDUP_REMOVED lines=15> */
.L_x_6903:
[----:B------:R-:W-:Y:S05]  /*14d0*/  BSYNC B2 ;  /* 0x0000000000027941 */ /* 0x000fea0003800000 */
.L_x_6901:
        /* <DEDUP_REMOVED lines=22> */
[----:B------:R-:W-:Y:S02]  /*1640*/  IMAD.MOV.U32 R2, RZ, RZ, R4 ;  /* 0x000000ffff027224 */ /* 0x000fe400078e0004 */
.L_x_6907:
[----:B------:R-:W-:Y:S05]  /*1650*/  BSYNC B2 ;  /* 0x0000000000027941 */ /* 0x000fea0003800000 */
.L_x_6906:
[----:B------:R-:W-:Y:S02]  /*1660*/  IMAD.MOV.U32 R10, RZ, RZ, R2 ;  /* 0x000000ffff0a7224 */ /* 0x000fe400078e0002 */
[----:B------:R-:W-:Y:S02]  /*1670*/  IMAD.MOV.U32 R11, RZ, RZ, R3 ;  /* 0x000000ffff0b7224 */ /* 0x000fe400078e0003 */
.L_x_6898:
[----:B------:R-:W-:Y:S05]  /*1680*/  BSYNC B1 ;  /* 0x0000000000017941 */ /* 0x000fea0003800000 */
.L_x_6897:
        /* <DEDUP_REMOVED lines=41> */
.L_x_6911:
[----:B------:R-:W-:Y:S05]  /*1920*/  BSYNC B0 ;  /* 0x0000000000007941 */ /* 0x000fea0003800000 */
.L_x_6910:
        /* <DEDUP_REMOVED lines=66> */
.L_x_6913:
        /* <DEDUP_REMOVED lines=20> */
[----:B------:R-:W-:Y:S05]  /*1e90*/  CALL.REL.NOINC `($__internal_11_$__cuda_sm20_div_rn_f64_full) ;  /* 0x00009aa000007944 */ /* 0x000fea0003c00000 */
[----:B------:R-:W-:Y:S02]  /*1ea0*/  IMAD.MOV.U32 R2, RZ, RZ, R4 ;  /* 0x000000ffff027224 */ /* 0x000fe400078e0004 */
.L_x_6916:
[----:B------:R-:W-:Y:S05]  /*1eb0*/  BSYNC B3 ;  /* 0x0000000000037941 */ /* 0x000fea0003800000 */
.L_x_6915:
        /* <DEDUP_REMOVED lines=15> */
.L_x_6914:
[----:B------:R-:W-:Y:S05]  /*1fb0*/  BSYNC B2 ;  /* 0x0000000000027941 */ /* 0x000fea0003800000 */
.L_x_6912:
        /* <DEDUP_REMOVED lines=21> */
[----:B------:R-:W-:Y:S05]  /*2110*/  CALL.REL.NOINC `($__internal_11_$__cuda_sm20_div_rn_f64_full) ;  /* 0x0000982000007944 */ /* 0x000fea0003c00000 */
[----:B------:R-:W-:Y:S02]  /*2120*/  IMAD.MOV.U32 R2, RZ, RZ, R4 ;  /* 0x000000ffff027224 */ /* 0x000fe400078e0004 */
.L_x_6918:
[----:B------:R-:W-:Y:S05]  /*2130*/  BSYNC B2 ;  /* 0x0000000000027941 */ /* 0x000fea0003800000 */
.L_x_6917:
[----:B------:R-:W-:Y:S02]  /*2140*/  IMAD.MOV.U32 R12, RZ, RZ, R2 ;  /* 0x000000ffff0c7224 */ /* 0x000fe400078e0002 */
[----:B------:R-:W-:Y:S02]  /*2150*/  IMAD.MOV.U32 R13, RZ, RZ, R3 ;  /* 0x000000ffff0d7224 */ /* 0x000fe400078e0003 */
.L_x_6909:
[----:B------:R-:W-:Y:S05]  /*2160*/  BSYNC B1 ;  /* 0x0000000000017941 */ /* 0x000fea0003800000 */
.L_x_6908:
        /* <DEDUP_REMOVED lines=41> */
.L_x_6922:
[----:B------:R-:W-:Y:S05]  /*2400*/  BSYNC B0 ;  /* 0x0000000000007941 */ /* 0x000fea0003800000 */
.L_x_6921:
        /* <DEDUP_REMOVED lines=66> */
.L_x_6924:
        /* <DEDUP_REMOVED lines=20> */
[----:B------:R-:W-:Y:S05]  /*2970*/  CALL.REL.NOINC `($__internal_11_$__cuda_sm20_div_rn_f64_full) ;  /* 0x00008fc000007944 */ /* 0x000fea0003c00000 */
[----:B------:R-:W-:Y:S02]  /*2980*/  IMAD.MOV.U32 R2, RZ, RZ, R4 ;  /* 0x000000ffff027224 */ /* 0x000fe400078e0004 */
.L_x_6927:
[----:B------:R-:W-:Y:S05]  /*2990*/  BSYNC B3 ;  /* 0x0000000000037941 */ /* 0x000fea0003800000 */
.L_x_6926:
        /* <DEDUP_REMOVED lines=15> */
.L_x_6925:
[----:B------:R-:W-:Y:S05]  /*2a90*/  BSYNC B2 ;  /* 0x0000000000027941 */ /* 0x000fea0003800000 */
.L_x_6923:
        /* <DEDUP_REMOVED lines=21> */
[----:B------:R-:W-:Y:S05]  /*2bf0*/  CALL.REL.NOINC `($__internal_11_$__cuda_sm20_div_rn_f64_full) ;  /* 0x00008d4000007944 */ /* 0x000fea0003c00000 */
[----:B------:R-:W-:Y:S02]  /*2c00*/  IMAD.MOV.U32 R2, RZ, RZ, R4 ;  /* 0x000000ffff027224 */ /* 0x000fe400078e0004 */
.L_x_6929:
[----:B------:R-:W-:Y:S05]  /*2c10*/  BSYNC B2 ;  /* 0x0000000000027941 */ /* 0x000fea0003800000 */
.L_x_6928:
[----:B------:R-:W-:Y:S02]  /*2c20*/  IMAD.MOV.U32 R14, RZ, RZ, R2 ;  /* 0x000000ffff0e7224 */ /* 0x000fe400078e0002 */
[----:B------:R-:W-:Y:S02]  /*2c30*/  IMAD.MOV.U32 R15, RZ, RZ, R3 ;  /* 0x000000ffff0f7224 */ /* 0x000fe400078e0003 */
.L_x_6920:
[----:B------:R-:W-:Y:S05]  /*2c40*/  BSYNC B1 ;  /* 0x0000000000017941 */ /* 0x000fea0003800000 */
.L_x_6919:
        /* <DEDUP_REMOVED lines=41> */
.L_x_6933:
[----:B------:R-:W-:Y:S05]  /*2ee0*/  BSYNC B0 ;  /* 0x0000000000007941 */ /* 0x000fea0003800000 */
.L_x_6932:
        /* <DEDUP_REMOVED lines=66> */
.L_x_6935:
        /* <DEDUP_REMOVED lines=20> */
[----:B------:R-:W-:Y:S05]  /*3450*/  CALL.REL.NOINC `($__internal_11_$__cuda_sm20_div_rn_f64_full) ;  /* 0x000084e000007944 */ /* 0x000fea0003c00000 */
[----:B------:R-:W-:Y:S02]  /*3460*/  IMAD.MOV.U32 R2, RZ, RZ, R4 ;  /* 0x000000ffff027224 */ /* 0x000fe400078e0004 */
.L_x_6938:
[----:B------:R-:W-:Y:S05]  /*3470*/  BSYNC B3 ;  /* 0x0000000000037941 */ /* 0x000fea0003800000 */
.L_x_6937:
        /* <DEDUP_REMOVED lines=15> */
.L_x_6936:
[----:B------:R-:W-:Y:S05]  /*3570*/  BSYNC B2 ;  /* 0x0000000000027941 */ /* 0x000fea0003800000 */
.L_x_6934:
        /* <DEDUP_REMOVED lines=21> */
[----:B------:R-:W-:Y:S05]  /*36d0*/  CALL.REL.NOINC `($__internal_11_$__cuda_sm20_div_rn_f64_full) ;  /* 0x0000826000007944 */ /* 0x000fea0003c00000 */
[----:B------:R-:W-:Y:S02]  /*36e0*/  MOV R2, R4 ;  /* 0x0000000400027202 */ /* 0x000fe40000000f00 */
.L_x_6940:
[----:B------:R-:W-:Y:S05]  /*36f0*/  BSYNC B2 ;  /* 0x0000000000027941 */ /* 0x000fea0003800000 */
.L_x_6939:
[----:B------:R-:W-:Y:S02]  /*3700*/  IMAD.MOV.U32 R16, RZ, RZ, R2 ;  /* 0x000000ffff107224 */ /* 0x000fe400078e0002 */
[----:B------:R-:W-:Y:S02]  /*3710*/  IMAD.MOV.U32 R17, RZ, RZ, R3 ;  /* 0x000000ffff117224 */ /* 0x000fe400078e0003 */
.L_x_6931:
[----:B------:R-:W-:Y:S05]  /*3720*/  BSYNC B1 ;  /* 0x0000000000017941 */ /* 0x000fea0003800000 */
.L_x_6930:
        /* <DEDUP_REMOVED lines=41> */
.L_x_6944:
[----:B------:R-:W-:Y:S05]  /*39c0*/  BSYNC B0 ;  /* 0x0000000000007941 */ /* 0x000fea0003800000 */
.L_x_6943:
        /* <DEDUP_REMOVED lines=66> */
.L_x_6946:
        /* <DEDUP_REMOVED lines=22> */
.L_x_6949:
[----:B------:R-:W-:Y:S05]  /*3f50*/  BSYNC B3 ;  /* 0x0000000000037941 */ /* 0x000fea0003800000 */
.L_x_6948:
        /* <DEDUP_REMOVED lines=15> */
.L_x_6947:
[----:B------:R-:W-:Y:S05]  /*4050*/  BSYNC B2 ;  /* 0x0000000000027941 */ /* 0x000fea0003800000 */
.L_x_6945:
        /* <DEDUP_REMOVED lines=22> */
[----:B------:R-:W-:Y:S02]  /*41c0*/  IMAD.MOV.U32 R2, RZ, RZ, R4 ;  /* 0x000000ffff027224 */ /* 0x000fe400078e0004 */
.L_x_6951:
[----:B------:R-:W-:Y:S05]  /*41d0*/  BSYNC B2 ;  /* 0x0000000000027941 */ /* 0x000fea0003800000 */
.L_x_6950:
[----:B------:R-:W-:Y:S01]  /*41e0*/  MOV R18, R2 ;  /* 0x0000000200127202 */ /* 0x000fe20000000f00 */
[----:B------:R-:W-:Y:S02]  /*41f0*/  IMAD.MOV.U32 R19, RZ, RZ, R3 ;  /* 0x000000ffff137224 */ /* 0x000fe400078e0003 */
.L_x_6942:
[----:B------:R-:W-:Y:S05]  /*4200*/  BSYNC B1 ;  /* 0x0000000000017941 */ /* 0x000fea0003800000 */
.L_x_6941:
        /* <DEDUP_REMOVED lines=41> */
.L_x_6955:
[----:B------:R-:W-:Y:S05]  /*44a0*/  BSYNC B0 ;  /* 0x0000000000007941 */ /* 0x000fea0003800000 */
.L_x_6954:
        /* <DEDUP_REMOVED lines=66> */
.L_x_6957:
        /* <DEDUP_REMOVED lines=22> */
.L_x_6960:
[----:B------:R-:W-:Y:S05]  /*4a30*/  BSYNC B3 ;  /* 0x0000000000037941 */ /* 0x000fea0003800000 */
.L_x_6959:
        /* <DEDUP_REMOVED lines=15> */
.L_x_6958:
[----:B------:R-:W-:Y:S05]  /*4b30*/  BSYNC B2 ;  /* 0x0000000000027941 */ /* 0x000fea0003800000 */
.L_x_6956:
        /* <DEDUP_REMOVED lines=23> */
.L_x_6962:
[----:B------:R-:W-:Y:S05]  /*4cb0*/  BSYNC B2 ;  /* 0x0000000000027941 */ /* 0x000fea0003800000 */
.L_x_6961:
[----:B------:R-:W-:Y:S01]  /*4cc0*/  IMAD.MOV.U32 R20, RZ, RZ, R2 ;  /* 0x000000ffff147224 */ /* 0x000fe200078e0002 */
[----:B------:R-:W-:Y:S02]  /*4cd0*/  MOV R21, R3 ;  /* 0x0000000300157202 */ /* 0x000fe40000000f00 */
.L_x_6953:
[----:B------:R-:W-:Y:S05]  /*4ce0*/  BSYNC B1 ;  /* 0x0000000000017941 */ /* 0x000fea0003800000 */
.L_x_6952:
        /* <DEDUP_REMOVED lines=41> */
.L_x_6966:
[----:B------:R-:W-:Y:S05]  /*4f80*/  BSYNC B0 ;  /* 0x0000000000007941 */ /* 0x000fea0003800000 */
.L_x_6965:
        /* <DEDUP_REMOVED lines=66> */
.L_x_6968:
        /* <DEDUP_REMOVED lines=21> */
[----:B------:R-:W-:Y:S02]  /*5500*/  MOV R2, R4 ;  /* 0x0000000400027202 */ /* 0x000fe40000000f00 */
.L_x_6971:
[----:B------:R-:W-:Y:S05]  /*5510*/  BSYNC B3 ;  /* 0x0000000000037941 */ /* 0x000fea0003800000 */
.L_x_6970:
        /* <DEDUP_REMOVED lines=15> */
.L_x_6969:
[----:B------:R-:W-:Y:S05]  /*5610*/  BSYNC B2 ;  /* 0x0000000000027941 */ /* 0x000fea0003800000 */
.L_x_6967:
        /* <DEDUP_REMOVED lines=23> */
.L_x_6973:
[----:B------:R-:W-:Y:S05]  /*5790*/  BSYNC B2 ;  /* 0x0000000000027941 */ /* 0x000fea0003800000 */
.L_x_6972:
[----:B------:R-:W-:Y:S02]  /*57a0*/  IMAD.MOV.U32 R22, RZ, RZ, R2 ;  /* 0x000000ffff167224 */ /* 0x000fe400078e0002 */
[----:B------:R-:W-:Y:S02]  /*57b0*/  IMAD.MOV.U32 R23, RZ, RZ, R3 ;  /* 0x000000ffff177224 */ /* 0x000fe400078e0003 */
.L_x_6964:
[----:B------:R-:W-:Y:S05]  /*57c0*/  BSYNC B1 ;  /* 0x0000000000017941 */ /* 0x000fea0003800000 */
.L_x_6963:
        /* <DEDUP_REMOVED lines=9> */
.L_x_6886:
        /* <DEDUP_REMOVED lines=22> */
.L_x_6975:
[----:B------:R-:W-:Y:S05]  /*59c0*/  BSYNC B0 ;  /* 0x0000000000007941 */ /* 0x000fea0003800000 */
.L_x_6974:
        /* <DEDUP_REMOVED lines=15> */
.L_x_6977:
[----:B------:R-:W-:Y:S05]  /*5ac0*/  BSYNC B0 ;  /* 0x0000000000007941 */ /* 0x000fea0003800000 */
.L_x_6976:
        /* <DEDUP_REMOVED lines=64> */
.L_x_6981:
[----:B------:R-:W-:Y:S05]  /*5ed0*/  BSYNC B0 ;  /* 0x0000000000007941 */ /* 0x000fea0003800000 */
.L_x_6980:
        /* <DEDUP_REMOVED lines=66> */
.L_x_6983:
        /* <DEDUP_REMOVED lines=22> */
.L_x_6986:
[----:B------:R-:W-:Y:S05]  /*6460*/  BSYNC B3 ;  /* 0x0000000000037941 */ /* 0x000fea0003800000 */
.L_x_6985:
        /* <DEDUP_REMOVED lines=15> */
.L_x_6984:
[----:B------:R-:W-:Y:S05]  /*6560*/  BSYNC B2 ;  /* 0x0000000000027941 */ /* 0x000fea0003800000 */
.L_x_6982:
        /* <DEDUP_REMOVED lines=23> */
.L_x_6988:
[----:B------:R-:W-:Y:S05]  /*66e0*/  BSYNC B2 ;  /* 0x0000000000027941 */ /* 0x000fea0003800000 */
.L_x_6987:
[----:B------:R-:W-:Y:S01]  /*66f0*/  IMAD.MOV.U32 R20, RZ, RZ, R2 ;  /* 0x000000ffff147224 */ /* 0x000fe200078e0002 */
[----:B------:R-:W-:Y:S02]  /*6700*/  MOV R21, R3 ;  /* 0x0000000300157202 */ /* 0x000fe40000000f00 */
.L_x_6979:
[----:B------:R-:W-:Y:S05]  /*6710*/  BSYNC B1 ;  /* 0x0000000000017941 */ /* 0x000fea0003800000 */
.L_x_6978:
        /* <DEDUP_REMOVED lines=46> */
.L_x_6992:
[----:B------:R-:W-:Y:S05]  /*6a00*/  BSYNC B0 ;  /* 0x0000000000007941 */ /* 0x000fea0003800000 */
.L_x_6991:
        /* <DEDUP_REMOVED lines=66> */
.L_x_6994:
        /* <DEDUP_REMOVED lines=22> */
.L_x_6997:
[----:B------:R-:W-:Y:S05]  /*6f90*/  BSYNC B3 ;  /* 0x0000000000037941 */ /* 0x000fea0003800000 */
.L_x_6996:
        /* <DEDUP_REMOVED lines=15> */
.L_x_6995:
[----:B------:R-:W-:Y:S05]  /*7090*/  BSYNC B2 ;  /* 0x0000000000027941 */ /* 0x000fea0003800000 */
.L_x_6993:
        /* <DEDUP_REMOVED lines=23> */
.L_x_6999:
[----:B------:R-:W-:Y:S05]  /*7210*/  BSYNC B2 ;  /* 0x0000000000027941 */ /* 0x000fea0003800000 */
.L_x_6998:
[----:B------:R-:W-:Y:S02]  /*7220*/  IMAD.MOV.U32 R26, RZ, RZ, R2 ;  /* 0x000000ffff1a7224 */ /* 0x000fe400078e0002 */
[----:B------:R-:W-:Y:S02]  /*7230*/  IMAD.MOV.U32 R27, RZ, RZ, R3 ;  /* 0x000000ffff1b7224 */ /* 0x000fe400078e0003 */
.L_x_6990:
[----:B------:R-:W-:Y:S05]  /*7240*/  BSYNC B1 ;  /* 0x0000000000017941 */ /* 0x000fea0003800000 */
.L_x_6989:
        /* <DEDUP_REMOVED lines=46> */
.L_x_7003:
[----:B------:R-:W-:Y:S05]  /*7530*/  BSYNC B0 ;  /* 0x0000000000007941 */ /* 0x000fea0003800000 */
.L_x_7002:
        /* <DEDUP_REMOVED lines=66> */
.L_x_7005:
        /* <DEDUP_REMOVED lines=22> */
.L_x_7008:
[----:B------:R-:W-:Y:S05]  /*7ac0*/  BSYNC B3 ;  /* 0x0000000000037941 */ /* 0x000fea0003800000 */
.L_x_7007:
        /* <DEDUP_REMOVED lines=15> */
.L_x_7006:
[----:B------:R-:W-:Y:S05]  /*7bc0*/  BSYNC B2 ;  /* 0x0000000000027941 */ /* 0x000fea0003800000 */
.L_x_7004:
        /* <DEDUP_REMOVED lines=23> */
.L_x_7010:
[----:B------:R-:W-:Y:S05]  /*7d40*/  BSYNC B2 ;  /* 0x0000000000027941 */ /* 0x000fea0003800000 */
.L_x_7009:
[----:B------:R-:W-:Y:S02]  /*7d50*/  IMAD.MOV.U32 R10, RZ, RZ, R2 ;  /* 0x000000ffff0a7224 */ /* 0x000fe400078e0002 */
[----:B------:R-:W-:Y:S02]  /*7d60*/  IMAD.MOV.U32 R11, RZ, RZ, R3 ;  /* 0x000000ffff0b7224 */ /* 0x000fe400078e0003 */
.L_x_7001:
[----:B------:R-:W-:Y:S05]  /*7d70*/  BSYNC B1 ;  /* 0x0000000000017941 */ /* 0x000fea0003800000 */
.L_x_7000:
        /* <DEDUP_REMOVED lines=46> */
.L_x_7014:
[----:B------:R-:W-:Y:S05]  /*8060*/  BSYNC B0 ;  /* 0x0000000000007941 */ /* 0x000fea0003800000 */
.L_x_7013:
        /* <DEDUP_REMOVED lines=66> */
.L_x_7016:
        /* <DEDUP_REMOVED lines=22> */
.L_x_7019:
[----:B------:R-:W-:Y:S05]  /*85f0*/  BSYNC B3 ;  /* 0x0000000000037941 */ /* 0x000fea0003800000 */
.L_x_7018:
        /* <DEDUP_REMOVED lines=15> */
.L_x_7017:
[----:B------:R-:W-:Y:S05]  /*86f0*/  BSYNC B2 ;  /* 0x0000000000027941 */ /* 0x000fea0003800000 */
.L_x_7015:
        /* <DEDUP_REMOVED lines=23> */
.L_x_7021:
[----:B------:R-:W-:Y:S05]  /*8870*/  BSYNC B2 ;  /* 0x0000000000027941 */ /* 0x000fea0003800000 */
.L_x_7020:
[----:B------:R-:W-:Y:S01]  /*8880*/  IMAD.MOV.U32 R8, RZ, RZ, R2 ;  /* 0x000000ffff087224 */ /* 0x000fe200078e0002 */
[----:B------:R-:W-:Y:S02]  /*8890*/  MOV R9, R3 ;  /* 0x0000000300097202 */ /* 0x000fe40000000f00 */
.L_x_7012:
[----:B------:R-:W-:Y:S05]  /*88a0*/  BSYNC B1 ;  /* 0x0000000000017941 */ /* 0x000fea0003800000 */
.L_x_7011:
        /* <DEDUP_REMOVED lines=46> */
.L_x_7025:
[----:B------:R-:W-:Y:S05]  /*8b90*/  BSYNC B0 ;  /* 0x0000000000007941 */ /* 0x000fea0003800000 */
.L_x_7024:
        /* <DEDUP_REMOVED lines=66> */
.L_x_7027:
        /* <DEDUP_REMOVED lines=22> */
.L_x_7030:
[----:B------:R-:W-:Y:S05]  /*9120*/  BSYNC B3 ;  /* 0x0000000000037941 */ /* 0x000fea0003800000 */
.L_x_7029:
        /* <DEDUP_REMOVED lines=15> */
.L_x_7028:
[----:B------:R-:W-:Y:S05]  /*9220*/  BSYNC B2 ;  /* 0x0000000000027941 */ /* 0x000fea0003800000 */
.L_x_7026:
        /* <DEDUP_REMOVED lines=23> */
.L_x_7032:
[----:B------:R-:W-:Y:S05]  /*93a0*/  BSYNC B2 ;  /* 0x0000000000027941 */ /* 0x000fea0003800000 */
.L_x_7031:
[----:B------:R-:W-:Y:S02]  /*93b0*/  IMAD.MOV.U32 R14, RZ, RZ, R2 ;  /* 0x000000ffff0e7224 */ /* 0x000fe400078e0002 */
[----:B------:R-:W-:Y:S02]  /*93c0*/  IMAD.MOV.U32 R15, RZ, RZ, R3 ;  /* 0x000000ffff0f7224 */ /* 0x000fe400078e0003 */
.L_x_7023:
[----:B------:R-:W-:Y:S05]  /*93d0*/  BSYNC B1 ;  /* 0x0000000000017941 */ /* 0x000fea0003800000 */
.L_x_7022:
        /* <DEDUP_REMOVED lines=46> */
.L_x_7036:
[----:B------:R-:W-:Y:S05]  /*96c0*/  BSYNC B0 ;  /* 0x0000000000007941 */ /* 0x000fea0003800000 */
.L_x_7035:
        /* <DEDUP_REMOVED lines=66> */
.L_x_7038:
        /* <DEDUP_REMOVED lines=22> */
.L_x_7041:
[----:B------:R-:W-:Y:S05]  /*9c50*/  BSYNC B3 ;  /* 0x0000000000037941 */ /* 0x000fea0003800000 */
.L_x_7040:
        /* <DEDUP_REMOVED lines=15> */
.L_x_7039:
[----:B------:R-:W-:Y:S05]  /*9d50*/  BSYNC B2 ;  /* 0x0000000000027941 */ /* 0x000fea0003800000 */
.L_x_7037:
        /* <DEDUP_REMOVED lines=23> */
.L_x_7043:
[----:B------:R-:W-:Y:S05]  /*9ed0*/  BSYNC B2 ;  /* 0x0000000000027941 */ /* 0x000fea0003800000 */
.L_x_7042:
[----:B------:R-:W-:Y:S02]  /*9ee0*/  IMAD.MOV.U32 R12, RZ, RZ, R2 ;  /* 0x000000ffff0c7224 */ /* 0x000fe400078e0002 */
[----:B------:R-:W-:Y:S02]  /*9ef0*/  IMAD.MOV.U32 R13, RZ, RZ, R3 ;  /* 0x000000ffff0d7224 */ /* 0x000fe400078e0003 */
.L_x_7034:
[----:B------:R-:W-:Y:S05]  /*9f00*/  BSYNC B1 ;  /* 0x0000000000017941 */ /* 0x000fea0003800000 */
.L_x_7033:
        /* <DEDUP_REMOVED lines=46> */
.L_x_7047:
[----:B------:R-:W-:Y:S05]  /*a1f0*/  BSYNC B0 ;  /* 0x0000000000007941 */ /* 0x000fea0003800000 */
.L_x_7046:
        /* <DEDUP_REMOVED lines=66> */
.L_x_7049:
        /* <DEDUP_REMOVED lines=22> */
.L_x_7052:
[----:B------:R-:W-:Y:S05]  /*a780*/  BSYNC B3 ;  /* 0x0000000000037941 */ /* 0x000fea0003800000 */
.L_x_7051:
        /* <DEDUP_REMOVED lines=15> */
.L_x_7050:
[----:B------:R-:W-:Y:S05]  /*a880*/  BSYNC B2 ;  /* 0x0000000000027941 */ /* 0x000fea0003800000 */
.L_x_7048:
        /* <DEDUP_REMOVED lines=23> */
.L_x_7054:
[----:B------:R-:W-:Y:S05]  /*aa00*/  BSYNC B2 ;  /* 0x0000000000027941 */ /* 0x000fea0003800000 */
.L_x_7053:
[----:B------:R-:W-:Y:S01]  /*aa10*/  IMAD.MOV.U32 R16, RZ, RZ, R2 ;  /* 0x000000ffff107224 */ /* 0x000fe200078e0002 */
[----:B------:R-:W-:Y:S02]  /*aa20*/  MOV R17, R3 ;  /* 0x0000000300117202 */ /* 0x000fe40000000f00 */
.L_x_7045:
[----:B------:R-:W-:Y:S05]  /*aa30*/  BSYNC B1 ;  /* 0x0000000000017941 */ /* 0x000fea0003800000 */
.L_x_7044:
        /* <DEDUP_REMOVED lines=46> */
.L_x_7058:
[----:B------:R-:W-:Y:S05]  /*ad20*/  BSYNC B0 ;  /* 0x0000000000007941 */ /* 0x000fea0003800000 */
.L_x_7057:
        /* <DEDUP_REMOVED lines=66> */
.L_x_7060:
        /* <DEDUP_REMOVED lines=22> */
.L_x_7063:
[----:B------:R-:W-:Y:S05]  /*b2b0*/  BSYNC B3 ;  /* 0x0000000000037941 */ /* 0x000fea0003800000 */
.L_x_7062:
        /* <DEDUP_REMOVED lines=15> */
.L_x_7061:
[----:B------:R-:W-:Y:S05]  /*b3b0*/  BSYNC B2 ;  /* 0x0000000000027941 */ /* 0x000fea0003800000 */
.L_x_7059:
        /* <DEDUP_REMOVED lines=23> */
.L_x_7065:
[----:B------:R-:W-:Y:S05]  /*b530*/  BSYNC B2 ;  /* 0x0000000000027941 */ /* 0x000fea0003800000 */
.L_x_7064:
[----:B------:R-:W-:Y:S02]  /*b540*/  IMAD.MOV.U32 R18, RZ, RZ, R2 ;  /* 0x000000ffff127224 */ /* 0x000fe400078e0002 */
[----:B------:R-:W-:Y:S02]  /*b550*/  IMAD.MOV.U32 R19, RZ, RZ, R3 ;  /* 0x000000ffff137224 */ /* 0x000fe400078e0003 */
.L_x_7056:
[----:B------:R-:W-:Y:S05]  /*b560*/  BSYNC B1 ;  /* 0x0000000000017941 */ /* 0x000fea0003800000 */
.L_x_7055:
        /* <DEDUP_REMOVED lines=23> */
.L_x_7068:
[----:B0-----:R-:W-:-:S13]  /*b6e0*/  ISETP.GE.AND P0, PT, R3, R22, PT ;  /* 0x000000160300720c */ /* 0x001fda0003f06270 */
[----:B------:R-:W-:Y:S05]  /*b6f0*/  @P0 BRA `(.L_x_7070) ;  /* 0x000000c000000947 */ /* 0x000fea0003800000 */
[----:B------:R-:W-:Y:S01]  /*b700*/  HFMA2.MMA R5, -RZ, RZ, 0, 4.76837158203125e-07 ;  /* 0x00000008ff057435 */ /* 0x000fe200000001ff */
[----:B------:R-:W-:Y:S01]  /*b710*/  IMAD.IADD R4, R0, 0x1, R3 ;  /* 0x0000000100047824 */ /* 0x000fe200078e0203 */
[----:B------:R-:W-:-:S08]  /*b720*/  IADD3 R3, R3, 0x80, RZ ;  /* 0x0000008003037810 */ /* 0x000fd00007ffe0ff */
[----:B------:R-:W-:-:S05]  /*b730*/  IMAD.WIDE.U32 R4, R4, R5, c[0x0][0x180] ;  /* 0x0000600004047625 */ /* 0x000fca00078e0005 */
[----:B------:R0:W-:Y:S02]  /*b740*/  STG.E.64 [R4.64], R8 ;  /* 0x0000000804007986 */ /* 0x0001e4000c101b04 */
.L_x_7069:
[----:B------:R-:W-:-:S13]  /*b750*/  ISETP.GE.AND P0, PT, R3, R22, PT ;  /* 0x000000160300720c */ /* 0x000fda0003f06270 */
[----:B------:R-:W-:Y:S05]  /*b760*/  @P0 BRA `(.L_x_7071) ;  /* 0x000000d000000947 */ /* 0x000fea0003800000 */
[----:B0-----:R-:W-:Y:S01]  /*b770*/  IMAD.IADD R4, R0, 0x1, R3 ;  /* 0x0000000100047824 */ /* 0x001fe200078e0203 */
[----:B------:R-:W-:Y:S01]  /*b780*/  IADD3 R3, R3, 0x80, RZ ;  /* 0x0000008003037810 */ /* 0x000fe20007ffe0ff */
[----:B------:R-:W-:-:S04]  /*b790*/  IMAD.MOV.U32 R5, RZ, RZ, 0x8 ;  /* 0x00000008ff057424 */ /* 0x000fc800078e00ff */
[----:B------:R-:W-:-:S05]  /*b7a0*/  IMAD.WIDE.U32 R4, R4, R5, c[0x0][0x180] ;  /* 0x0000600004047625 */ /* 0x000fca00078e0005 */
[----:B------:R0:W-:Y:S02]  /*b7b0*/  STG.E.64 [R4.64], R14 ;  /* 0x0000000e04007986 */ /* 0x0001e4000c101b04 */
.L_x_7070:
        /* <DEDUP_REMOVED lines=8> */
.L_x_7071:
[----:B------:R-:W-:Y:S05]  /*b840*/  BSYNC B1 ;  /* 0x0000000000017941 */ /* 0x000fea0003800000 */
.L_x_7067:
[----:B------:R-:W-:-:S13]  /*b850*/  ISETP.GE.AND P0, PT, R3, R22, PT ;  /* 0x000000160300720c */ /* 0x000fda0003f06270 */
[----:B0-----:R-:W-:Y:S01]  /*b860*/  @!P0 MOV R5, 0x8 ;  /* 0x0000000800058802 */ /* 0x001fe20000000f00 */
[----:B------:R-:W-:Y:S01]  /*b870*/  @!P0 IMAD.IADD R4, R0, 0x1, R3 ;  /* 0x0000000100048824 */ /* 0x000fe200078e0203 */
[----:B------:R-:W-:-:S03]  /*b880*/  @!P0 IADD3 R3, R3, 0x80, RZ ;  /* 0x0000008003038810 */ /* 0x000fc60007ffe0ff */
[----:B------:R-:W-:-:S05]  /*b890*/  @!P0 IMAD.WIDE.U32 R4, R4, R5, c[0x0][0x180] ;  /* 0x0000600004048625 */ /* 0x000fca00078e0005 */
[----:B------:R0:W-:Y:S02]  /*b8a0*/  @!P0 STG.E.64 [R4.64], R16 ;  /* 0x0000001004008986 */ /* 0x0001e4000c101b04 */
.L_x_7072:
[----:B------:R-:W-:Y:S05]  /*b8b0*/  BSYNC B0 ;  /* 0x0000000000007941 */ /* 0x000fea0003800000 */
.L_x_7066:
        /* <DEDUP_REMOVED lines=8> */
        .weak           $__internal_11_$__cuda_sm20_div_rn_f64_full
        .type           $__internal_11_$__cuda_sm20_div_rn_f64_full,@function
        .size           $__internal_11_$__cuda_sm20_div_rn_f64_full,(.L_x_7091 - $__internal_11_$__cuda_sm20_div_rn_f64_full)
$__internal_11_$__cuda_sm20_div_rn_f64_full:
        /* <DEDUP_REMOVED lines=73> */
.L_x_7074:
        /* <DEDUP_REMOVED lines=17> */
.L_x_7077:
[----:B------:R-:W-:Y:S01]  /*bee0*/  LOP3.LUT R3, R25, 0x80000, RZ, 0xfc, !PT ;  /* 0x0008000019037812 */ /* 0x000fe200078efcff */
[----:B------:R-:W-:-:S04]  /*bef0*/  IMAD.MOV.U32 R36, RZ, RZ, R24 ;  /* 0x000000ffff247224 */ /* 0x000fc800078e0018 */
[----:B------:R-:W-:Y:S01]  /*bf00*/  IMAD.MOV.U32 R37, RZ, RZ, R3 ;  /* 0x000000ffff257224 */ /* 0x000fe200078e0003 */
[----:B------:R-:W-:Y:S05]  /*bf10*/  BRA `(.L_x_7075) ;  /* 0x0000003000007947 */ /* 0x000fea0003800000 */
.L_x_7076:
[----:B------:R-:W-:Y:S01]  /*bf20*/  LOP3.LUT R3, R31, 0x80000, RZ, 0xfc, !PT ;  /* 0x000800001f037812 */ /* 0x000fe200078efcff */
[----:B------:R-:W-:-:S03]  /*bf30*/  IMAD.MOV.U32 R36, RZ, RZ, R30 ;  /* 0x000000ffff247224 */ /* 0x000fc600078e001e */
[----:B------:R-:W-:Y:S02]  /*bf40*/  MOV R37, R3 ;  /* 0x0000000300257202 */ /* 0x000fe40000000f00 */
.L_x_7075:
[----:B------:R-:W-:Y:S05]  /*bf50*/  BSYNC B0 ;  /* 0x0000000000007941 */ /* 0x000fea0003800000 */
.L_x_7073:
[----:B------:R-:W-:Y:S02]  /*bf60*/  IMAD.MOV.U32 R6, RZ, RZ, R2 ;  /* 0x000000ffff067224 */ /* 0x000fe400078e0002 */
[----:B------:R-:W-:Y:S02]  /*bf70*/  IMAD.MOV.U32 R7, RZ, RZ, 0x0 ;  /* 0x00000000ff077424 */ /* 0x000fe400078e00ff */
[----:B------:R-:W-:Y:S02]  /*bf80*/  IMAD.MOV.U32 R4, RZ, RZ, R36 ;  /* 0x000000ffff047224 */ /* 0x000fe400078e0024 */
[----:B------:R-:W-:Y:S01]  /*bf90*/  IMAD.MOV.U32 R3, RZ, RZ, R37 ;  /* 0x000000ffff037224 */ /* 0x000fe200078e0025 */
[----:B------:R-:W-:Y:S06]  /*bfa0*/  RET.REL.NODEC R6 `(_ZN2at6native29vectorized_elementwise_kernelILi4EZZZNS0_65_GLOBAL__N__cd49fe81_27_ActivationSoftplusKernel_cu_9e10b42f_309415softplus_kernelERNS_18TensorIteratorBaseERKN3c106ScalarES8_ENKUlvE_clEvENKUlvE_clEvEUldE_St5arrayIPcLm2EEEEviT0_T1_) ;  /* 0xffff405006007950 */ /* 0x000fec0003c3ffff */
.L_x_7078:
        /* <DEDUP_REMOVED lines=13> */
.L_x_7091:


//--------------------- .text._ZN2at6native29vectorized_elementwise_kernelILi8EZZZNS0_65_GLOBAL__N__cd49fe81_27_ActivationSoftplusKernel_cu_9e10b42f_309415softplus_kernelERNS_18TensorIteratorBaseERKN3c106ScalarES8_ENKUlvE_clEvENKUlvE_clEvEUldE_St5arrayIPcLm2EEEEviT0_T1_ --------------------------
	.section	.text._ZN2at6native29vectorized_elementwise_kernelILi8EZZZNS0_65_GLOBAL__N__cd49fe81_27_ActivationSoftplusKernel_cu_9e10b42f_309415softplus_kernelERNS_18TensorIteratorBaseERKN3c106ScalarES8_ENKUlvE_clEvENKUlvE_clEvEUldE_St5arrayIPcLm2EEEEviT0_T1_,"ax",@progbits
	.sectioninfo	@"SHI_REGISTERS=4"
	.align	128
        .global         _ZN2at6native29vectorized_elementwise_kernelILi8EZZZNS0_65_GLOBAL__N__cd49fe81_27_ActivationSoftplusKernel_cu_9e10b42f_309415softplus_kernelERNS_18TensorIteratorBaseERKN3c106ScalarES8_ENKUlvE_clEvENKUlvE_clEvEUldE_St5arrayIPcLm2EEEEviT0_T1_
        .type           _ZN2at6native29vectorized_elementwise_kernelILi8EZZZNS0_65_GLOBAL__N__cd49fe81_27_ActivationSoftplusKernel_cu_9e10b42f_309415softplus_kernelERNS_18TensorIteratorBaseERKN3c106ScalarES8_ENKUlvE_clEvENKUlvE_clEvEUldE_St5arrayIPcLm2EEEEviT0_T1_,@function
        .size           _ZN2at6native29vectorized_elementwise_kernelILi8EZZZNS0_65_GLOBAL__N__cd49fe81_27_ActivationSoftplusKernel_cu_9e10b42f_309415softplus_kernelERNS_18TensorIteratorBaseERKN3c106ScalarES8_ENKUlvE_clEvENKUlvE_clEvEUldE_St5arrayIPcLm2EEEEviT0_T1_,(.L_x_7147 - _ZN2at6native29vectorized_elementwise_kernelILi8EZZZNS0_65_GLOBAL__N__cd49fe81_27_ActivationSoftplusKernel_cu_9e10b42f_309415softplus_kernelERNS_18TensorIteratorBaseERKN3c106ScalarES8_ENKUlvE_clEvENKUlvE_clEvEUldE_St5arrayIPcLm2EEEEviT0_T1_)
        .other          _ZN2at6native29vectorized_elementwise_kernelILi8EZZZNS0_65_GLOBAL__N__cd49fe81_27_ActivationSoftplusKernel_cu_9e10b42f_309415softplus_kernelERNS_18TensorIteratorBaseERKN3c106ScalarES8_ENKUlvE_clEvENKUlvE_clEvEUldE_St5arrayIPcLm2EEEEviT0_T1_,@"STO_CUDA_ENTRY STV_DEFAULT"
_ZN2at6native29vectorized_elementwise_kernelILi8EZZZNS0_65_GLOBAL__N__cd49fe81_27_ActivationSoftplusKernel_cu_9e10b42f_309415softplus_kernelERNS_18TensorIteratorBaseERKN3c106ScalarES8_ENKUlvE_clEvENKUlvE_clEvEUldE_St5arrayIPcLm2EEEEviT0_T1_:
.text._ZN2at6native29vectorized_elementwise_kernelILi8EZZZNS0_65_GLOBAL__N__cd49fe81_27_ActivationSoftplusKernel_cu_9e10b42f_309415softplus_kernelERNS_18TensorIteratorBaseERKN3c106ScalarES8_ENKUlvE_clEvENKUlvE_clEvEUldE_St5arrayIPcLm2EEEEviT0_T1_:
[----:B------:R-:W-:Y:S02]  /*0000*/  MOV R1, c[0x0][0x28] ;  /* 0x00000a0000017a02 */ /* 0x000fe40000000f00 */
[----:B------:R-:W-:Y:S05]  /*0010*/  EXIT ;  /* 0x000000000000794d */ /* 0x000fea0003800000 */
.L_x_7079:
        /* <DEDUP_REMOVED lines=14> */
.L_x_7147:


//--------------------- .nv.global.init           --------------------------
	.section	.nv.global.init,"aw",@progbits
.nv.global.init:
	.type		$str$6,@object
	.size		$str$6,(__unnamed_1 - $str$6)
$str$6:
        /*0000*/ 	.byte	0x66, 0x61, 0x6c, 0x73, 0x65, 0x00
	.type		__unnamed_1,@object
	.size		__unnamed_1,(__unnamed_5 - __unnamed_1)
__unnamed_1:
        /*0006*/ 	.byte	0x66, 0x65, 0x74, 0x63, 0x68, 0x5f, 0x61, 0x6e, 0x64, 0x5f, 0x63, 0x61, 0x73, 0x74, 0x00
	.type		__unnamed_5,@object
	.size		__unnamed_5,(__unnamed_3 - __unnamed_5)
__unnamed_5:
        /*0015*/ 	.byte	0x66, 0x65, 0x74, 0x63, 0x68, 0x5f, 0x61, 0x6e, 0x64, 0x5f, 0x63, 0x61, 0x73, 0x74, 0x00
	.type		__unnamed_3,@object
	.size		__unnamed_3,(__unnamed_7 - __unnamed_3)
__unnamed_3:
        /*0024*/ 	.byte	0x66, 0x65, 0x74, 0x63, 0x68, 0x5f, 0x61, 0x6e, 0x64, 0x5f, 0x63, 0x61, 0x73, 0x74, 0x00
	.type		__unnamed_7,@object
	.size		__unnamed_7,(__unnamed_2 - __unnamed_7)
__unnamed_7:
        /*0033*/ 	.byte	0x66, 0x65, 0x74, 0x63, 0x68, 0x5f, 0x61, 0x6e, 0x64, 0x5f, 0x63, 0x61, 0x73, 0x74, 0x00
	.type		__unnamed_2,@object
	.size		__unnamed_2,(__unnamed_6 - __unnamed_2)
__unnamed_2:
        /*0042*/ 	.byte	0x63, 0x61, 0x73, 0x74, 0x5f, 0x61, 0x6e, 0x64, 0x5f, 0x73, 0x74, 0x6f, 0x72, 0x65, 0x00
	.type		__unnamed_6,@object
	.size		__unnamed_6,(__unnamed_4 - __unnamed_6)
__unnamed_6:
        /*0051*/ 	.byte	0x63, 0x61, 0x73, 0x74, 0x5f, 0x61, 0x6e, 0x64, 0x5f, 0x73, 0x74, 0x6f, 0x72, 0x65, 0x00
	.type		__unnamed_4,@object
	.size		__unnamed_4,(__unnamed_8 - __unnamed_4)
__unnamed_4:
        /*0060*/ 	.byte	0x63, 0x61, 0x73, 0x74, 0x5f, 0x61, 0x6e, 0x64, 0x5f, 0x73, 0x74, 0x6f, 0x72, 0x65, 0x00
	.type		__unnamed_8,@object
	.size		__unnamed_8,($str$7 - __unnamed_8)
__unnamed_8:
        /*006f*/ 	.byte	0x63, 0x61, 0x73, 0x74, 0x5f, 0x61, 0x6e, 0x64, 0x5f, 0x73, 0x74, 0x6f, 0x72, 0x65, 0x00
	.type		$str$7,@object
	.size		$str$7,(.L_37 - $str$7)
$str$7:
        /*007e*/ 	.byte	0x2f, 0x72, 0x6f, 0x6f, 0x74, 0x2f, 0x2e, 0x70, 0x79, 0x65, 0x6e, 0x76, 0x2f, 0x76, 0x65, 0x72
        /*008e*/ 	.byte	0x73, 0x69, 0x6f, 0x6e, 0x73, 0x2f, 0x33, 0x2e, 0x31, 0x33, 0x2e, 0x31, 0x32, 0x2f, 0x6c, 0x69
        /*009e*/ 	.byte	0x62, 0x2f, 0x70, 0x79, 0x74, 0x68, 0x6f, 0x6e, 0x33, 0x2e, 0x31, 0x33, 0x2f, 0x73, 0x69, 0x74
        /*00ae*/ 	.byte	0x65, 0x2d, 0x70, 0x61, 0x63, 0x6b, 0x61, 0x67, 0x65, 0x73, 0x2f, 0x74, 0x6f, 0x72, 0x63, 0x68
        /*00be*/ 	.byte	0x2f, 0x69, 0x6e, 0x63, 0x6c, 0x75, 0x64, 0x65, 0x2f, 0x63, 0x31, 0x30, 0x2f, 0x63, 0x6f, 0x72
        /*00ce*/ 	.byte	0x65, 0x2f, 0x44, 0x79, 0x6e, 0x61, 0x6d, 0x69, 0x63, 0x43, 0x61, 0x73, 0x74, 0x2e, 0x68, 0x00
.L_37:


//--------------------- .nv.global                --------------------------
	.section	.nv.global,"aw",@nobits
.nv.global:
	.type		_ZN63_INTERNAL_cd49fe81_27_ActivationSoftplusKernel_cu_9e10b42f_30944cuda3std3__48in_placeE,@object
	.size		_ZN63_INTERNAL_cd49fe81_27_ActivationSoftplusKernel_cu_9e10b42f_30944cuda3std3__48in_placeE,(_ZN63_INTERNAL_cd49fe81_27_ActivationSoftplusKernel_cu_9e10b42f_30944cuda3std6ranges3__45__cpo8distanceE - _ZN63_INTERNAL_cd49fe81_27_ActivationSoftplusKernel_cu_9e10b42f_30944cuda3std3__48in_placeE)
_ZN63_INTERNAL_cd49fe81_27_ActivationSoftplusKernel_cu_9e10b42f_30944cuda3std3__48in_placeE:
	.zero		1
	.type		_ZN63_INTERNAL_cd49fe81_27_ActivationSoftplusKernel_cu_9e10b42f_30944cuda3std6ranges3__45__cpo8distanceE,@object
	.size		_ZN63_INTERNAL_cd49fe81_27_ActivationSoftplusKernel_cu_9e10b42f_30944cuda3std6ranges3__45__cpo8distanceE,(_ZN63_INTERNAL_cd49fe81_27_ActivationSoftplusKernel_cu_9e10b42f_30944cuda3std3__45__cpo3endE - _ZN63_INTERNAL_cd49fe81_27_ActivationSoftplusKernel_cu_9e10b42f_30944cuda3std6ranges3__45__cpo8distanceE)
_ZN63_INTERNAL_cd49fe81_27_ActivationSoftplusKernel_cu_9e10b42f_30944cuda3std6ranges3__45__cpo8distanceE:
	.zero		1
	.type		_ZN63_INTERNAL_cd49fe81_27_ActivationSoftplusKernel_cu_9e10b42f_30944cuda3std3__45__cpo3endE,@object
	.size		_ZN63_INTERNAL_cd49fe81_27_ActivationSoftplusKernel_cu_9e10b42f_30944cuda3std3__45__cpo3endE,(_ZN63_INTERNAL_cd49fe81_27_ActivationSoftplusKernel_cu_9e10b42f_30944cuda3std6ranges3__45__cpo7advanceE - _ZN63_INTERNAL_cd49fe81_27_ActivationSoftplusKernel_cu_9e10b42f_30944cuda3std3__45__cpo3endE)
_ZN63_INTERNAL_cd49fe81_27_ActivationSoftplusKernel_cu_9e10b42f_30944cuda3std3__45__cpo3endE:
	.zero		1
	.type		_ZN63_INTERNAL_cd49fe81_27_ActivationSoftplusKernel_cu_9e10b42f_30944cuda3std6ranges3__45__cpo7advanceE,@object
	.size		_ZN63_INTERNAL_cd49fe81_27_ActivationSoftplusKernel_cu_9e10b42f_30944cuda3std6ranges3__45__cpo7advanceE,(_ZN63_INTERNAL_cd49fe81_27_ActivationSoftplusKernel_cu_9e10b42f_30944cuda3std3__45__cpo4rendE - _ZN63_INTERNAL_cd49fe81_27_ActivationSoftplusKernel_cu_9e10b42f_30944cuda3std6ranges3__45__cpo7advanceE)
_ZN63_INTERNAL_cd49fe81_27_ActivationSoftplusKernel_cu_9e10b42f_30944cuda3std6ranges3__45__cpo7advanceE:
	.zero		1
	.type		_ZN63_INTERNAL_cd49fe81_27_ActivationSoftplusKernel_cu_9e10b42f_30944cuda3std3__45__cpo4rendE,@object
	.size		_ZN63_INTERNAL_cd49fe81_27_ActivationSoftplusKernel_cu_9e10b42f_30944cuda3std3__45__cpo4rendE,(_ZN63_INTERNAL_cd49fe81_27_ActivationSoftplusKernel_cu_9e10b42f_30944cuda3std6ranges3__45__cpo4dataE - _ZN63_INTERNAL_cd49fe81_27_ActivationSoftplusKernel_cu_9e10b42f_30944cuda3std3__45__cpo4rendE)
_ZN63_INTERNAL_cd49fe81_27_ActivationSoftplusKernel_cu_9e10b42f_30944cuda3std3__45__cpo4rendE:
	.zero		1
	.type		_ZN63_INTERNAL_cd49fe81_27_ActivationSoftplusKernel_cu_9e10b42f_30944cuda3std6ranges3__45__cpo4dataE,@object
	.size		_ZN63_INTERNAL_cd49fe81_27_ActivationSoftplusKernel_cu_9e10b42f_30944cuda3std6ranges3__45__cpo4dataE,(_ZN63_INTERNAL_cd49fe81_27_ActivationSoftplusKernel_cu_9e10b42f_30944cuda3std6ranges3__45__cpo5beginE - _ZN63_INTERNAL_cd49fe81_27_ActivationSoftplusKernel_cu_9e10b42f_30944cuda3std6ranges3__45__cpo4dataE)
_ZN63_INTERNAL_cd49fe81_27_ActivationSoftplusKernel_cu_9e10b42f_30944cuda3std6ranges3__45__cpo4dataE:
	.zero		1
	.type		_ZN63_INTERNAL_cd49fe81_27_ActivationSoftplusKernel_cu_9e10b42f_30944cuda3std6ranges3__45__cpo5beginE,@object
	.size		_ZN63_INTERNAL_cd49fe81_27_ActivationSoftplusKernel_cu_9e10b42f_30944cuda3std6ranges3__45__cpo5beginE,(_ZN63_INTERNAL_cd49fe81_27_ActivationSoftplusKernel_cu_9e10b42f_30944cuda3std3__45__cpo5crendE - _ZN63_INTERNAL_cd49fe81_27_ActivationSoftplusKernel_cu_9e10b42f_30944cuda3std6ranges3__45__cpo5beginE)
_ZN63_INTERNAL_cd49fe81_27_ActivationSoftplusKernel_cu_9e10b42f_30944cuda3std6ranges3__45__cpo5beginE:
	.zero		1
	.type		_ZN63_INTERNAL_cd49fe81_27_ActivationSoftplusKernel_cu_9e10b42f_30944cuda3std3__45__cpo5crendE,@object
	.size		_ZN63_INTERNAL_cd49fe81_27_ActivationSoftplusKernel_cu_9e10b42f_30944cuda3std3__45__cpo5crendE,(_ZN63_INTERNAL_cd49fe81_27_ActivationSoftplusKernel_cu_9e10b42f_30944cuda3std6ranges3__45__cpo4sizeE - _ZN63_INTERNAL_cd49fe81_27_ActivationSoftplusKernel_cu_9e10b42f_30944cuda3std3__45__cpo5crendE)
_ZN63_INTERNAL_cd49fe81_27_ActivationSoftplusKernel_cu_9e10b42f_30944cuda3std3__45__cpo5crendE:
	.zero		1
	.type		_ZN63_INTERNAL_cd49fe81_27_ActivationSoftplusKernel_cu_9e10b42f_30944cuda3std6ranges3__45__cpo4sizeE,@object
	.size		_ZN63_INTERNAL_cd49fe81_27_ActivationSoftplusKernel_cu_9e10b42f_30944cuda3std6ranges3__45__cpo4sizeE,(_ZN63_INTERNAL_cd49fe81_27_ActivationSoftplusKernel_cu_9e10b42f_30944cuda3std3__465_GLOBAL__N__cd49fe81_27_ActivationSoftplusKernel_cu_9e10b42f_30946ignoreE - _ZN63_INTERNAL_cd49fe81_27_ActivationSoftplusKernel_cu_9e10b42f_30944cuda3std6ranges3__45__cpo4sizeE)
_ZN63_INTERNAL_cd49fe81_27_ActivationSoftplusKernel_cu_9e10b42f_30944cuda3std6ranges3__45__cpo4sizeE:
	.zero		1
	.type		_ZN63_INTERNAL_cd49fe81_27_ActivationSoftplusKernel_cu_9e10b42f_30944cuda3std3__465_GLOBAL__N__cd49fe81_27_ActivationSoftplusKernel_cu_9e10b42f_30946ignoreE,@object
	.size		_ZN63_INTERNAL_cd49fe81_27_ActivationSoftplusKernel_cu_9e10b42f_30944cuda3std3__465_GLOBAL__N__cd49fe81_27_ActivationSoftplusKernel_cu_9e10b42f_30946ignoreE,(_ZN63_INTERNAL_cd49fe81_27_ActivationSoftplusKernel_cu_9e10b42f_30944cuda3std6ranges3__45__cpo6cbeginE - _ZN63_INTERNAL_cd49fe81_27_ActivationSoftplusKernel_cu_9e10b42f_30944cuda3std3__465_GLOBAL__N__cd49fe81_27_ActivationSoftplusKernel_cu_9e10b42f_30946ignoreE)
_ZN63_INTERNAL_cd49fe81_27_ActivationSoftplusKernel_cu_9e10b42f_30944cuda3std3__465_GLOBAL__N__cd49fe81_27_ActivationSoftplusKernel_cu_9e10b42f_30946ignoreE:
	.zero		1
	.type		_ZN63_INTERNAL_cd49fe81_27_ActivationSoftplusKernel_cu_9e10b42f_30944cuda3std6ranges3__45__cpo6cbeginE,@object
	.size		_ZN63_INTERNAL_cd49fe81_27_ActivationSoftplusKernel_cu_9e10b42f_30944cuda3std6ranges3__45__cpo6cbeginE,(_ZN63_INTERNAL_cd49fe81_27_ActivationSoftplusKernel_cu_9e10b42f_30944cuda3std3__45__cpo4cendE - _ZN63_INTERNAL_cd49fe81_27_ActivationSoftplusKernel_cu_9e10b42f_30944cuda3std6ranges3__45__cpo6cbeginE)
_ZN63_INTERNAL_cd49fe81_27_ActivationSoftplusKernel_cu_9e10b42f_30944cuda3std6ranges3__45__cpo6cbeginE:
	.zero		1
	.type		_ZN63_INTERNAL_cd49fe81_27_ActivationSoftplusKernel_cu_9e10b42f_30944cuda3std3__45__cpo4cendE,@object
	.size		_ZN63_INTERNAL_cd49fe81_27_ActivationSoftplusKernel_cu_9e10b42f_30944cuda3std3__45__cpo4cendE,(_ZN63_INTERNAL_cd49fe81_27_ActivationSoftplusKernel_cu_9e10b42f_30944cuda3std6ranges3__45__cpo4nextE - _ZN63_INTERNAL_cd49fe81_27_ActivationSoftplusKernel_cu_9e10b42f_30944cuda3std3__45__cpo4cendE)
_ZN63_INTERNAL_cd49fe81_27_ActivationSoftplusKernel_cu_9e10b42f_30944cuda3std3__45__cpo4cendE:
	.zero		1
	.type		_ZN63_INTERNAL_cd49fe81_27_ActivationSoftplusKernel_cu_9e10b42f_30944cuda3std6ranges3__45__cpo4nextE,@object
	.size		_ZN63_INTERNAL_cd49fe81_27_ActivationSoftplusKernel_cu_9e10b42f_30944cuda3std6ranges3__45__cpo4nextE,(_ZN63_INTERNAL_cd49fe81_27_ActivationSoftplusKernel_cu_9e10b42f_30944cuda3std6ranges3__45__cpo4swapE - _ZN63_INTERNAL_cd49fe81_27_ActivationSoftplusKernel_cu_9e10b42f_30944cuda3std6ranges3__45__cpo4nextE)
_ZN63_INTERNAL_cd49fe81_27_ActivationSoftplusKernel_cu_9e10b42f_30944cuda3std6ranges3__45__cpo4nextE:
	.zero		1
	.type		_ZN63_INTERNAL_cd49fe81_27_ActivationSoftplusKernel_cu_9e10b42f_30944cuda3std6ranges3__45__cpo4swapE,@object
	.size		_ZN63_INTERNAL_cd49fe81_27_ActivationSoftplusKernel_cu_9e10b42f_30944cuda3std6ranges3__45__cpo4swapE,(_ZN63_INTERNAL_cd49fe81_27_ActivationSoftplusKernel_cu_9e10b42f_30944cuda3std3__420unreachable_sentinelE - _ZN63_INTERNAL_cd49fe81_27_ActivationSoftplusKernel_cu_9e10b42f_30944cuda3std6ranges3__45__cpo4swapE)
_ZN63_INTERNAL_cd49fe81_27_ActivationSoftplusKernel_cu_9e10b42f_30944cuda3std6ranges3__45__cpo4swapE:
	.zero		1
	.type		_ZN63_INTERNAL_cd49fe81_27_ActivationSoftplusKernel_cu_9e10b42f_30944cuda3std3__420unreachable_sentinelE,@object
	.size		_ZN63_INTERNAL_cd49fe81_27_ActivationSoftplusKernel_cu_9e10b42f_30944cuda3std3__420unreachable_sentinelE,(_ZN63_INTERNAL_cd49fe81_27_ActivationSoftplusKernel_cu_9e10b42f_30946thrust23THRUST_300001_SM_800_NS6system6detail10sequential3seqE - _ZN63_INTERNAL_cd49fe81_27_ActivationSoftplusKernel_cu_9e10b42f_30944cuda3std3__420unreachable_sentinelE)
_ZN63_INTERNAL_cd49fe81_27_ActivationSoftplusKernel_cu_9e10b42f_30944cuda3std3__420unreachable_sentinelE:
	.zero		1
	.type		_ZN63_INTERNAL_cd49fe81_27_ActivationSoftplusKernel_cu_9e10b42f_30946thrust23THRUST_300001_SM_800_NS6system6detail10sequential3seqE,@object
	.size		_ZN63_INTERNAL_cd49fe81_27_ActivationSoftplusKernel_cu_9e10b42f_30946thrust23THRUST_300001_SM_800_NS6system6detail10sequential3seqE,(_ZN63_INTERNAL_cd49fe81_27_ActivationSoftplusKernel_cu_9e10b42f_30944cuda3std3__45__cpo6cbeginE - _ZN63_INTERNAL_cd49fe81_27_ActivationSoftplusKernel_cu_9e10b42f_30946thrust23THRUST_300001_SM_800_NS6system6detail10sequential3seqE)
_ZN63_INTERNAL_cd49fe81_27_ActivationSoftplusKernel_cu_9e10b42f_30946thrust23THRUST_300001_SM_800_NS6system6detail10sequential3seqE:
	.zero		1
	.type		_ZN63_INTERNAL_cd49fe81_27_ActivationSoftplusKernel_cu_9e10b42f_30944cuda3std3__45__cpo6cbeginE,@object
	.size		_ZN63_INTERNAL_cd49fe81_27_ActivationSoftplusKernel_cu_9e10b42f_30944cuda3std3__45__cpo6cbeginE,(_ZN63_INTERNAL_cd49fe81_27_ActivationSoftplusKernel_cu_9e10b42f_30944cuda3std6ranges3__45__cpo9iter_swapE - _ZN63_INTERNAL_cd49fe81_27_ActivationSoftplusKernel_cu_9e10b42f_30944cuda3std3__45__cpo6cbeginE)
_ZN63_INTERNAL_cd49fe81_27_ActivationSoftplusKernel_cu_9e10b42f_30944cuda3std3__45__cpo6cbeginE:
	.zero		1
	.type		_ZN63_INTERNAL_cd49fe81_27_ActivationSoftplusKernel_cu_9e10b42f_30944cuda3std6ranges3__45__cpo9iter_swapE,@object
	.size		_ZN63_INTERNAL_cd49fe81_27_ActivationSoftplusKernel_cu_9e10b42f_30944cuda3std6ranges3__45__cpo9iter_swapE,(_ZN63_INTERNAL_cd49fe81_27_ActivationSoftplusKernel_cu_9e10b42f_30944cuda3std3__45__cpo7crbeginE - _ZN63_INTERNAL_cd49fe81_27_ActivationSoftplusKernel_cu_9e10b42f_30944cuda3std6ranges3__45__cpo9iter_swapE)
_ZN63_INTERNAL_cd49fe81_27_ActivationSoftplusKernel_cu_9e10b42f_30944cuda3std6ranges3__45__cpo9iter_swapE:
	.zero		1
	.type		_ZN63_INTERNAL_cd49fe81_27_ActivationSoftplusKernel_cu_9e10b42f_30944cuda3std3__45__cpo7crbeginE,@object
	.size		_ZN63_INTERNAL_cd49fe81_27_ActivationSoftplusKernel_cu_9e10b42f_30944cuda3std3__45__cpo7crbeginE,(_ZN63_INTERNAL_cd49fe81_27_ActivationSoftplusKernel_cu_9e10b42f_30944cuda3std6ranges3__45__cpo5cdataE - _ZN63_INTERNAL_cd49fe81_27_ActivationSoftplusKernel_cu_9e10b42f_30944cuda3std3__45__cpo7crbeginE)
_ZN63_INTERNAL_cd49fe81_27_ActivationSoftplusKernel_cu_9e10b42f_30944cuda3std3__45__cpo7crbeginE:
	.zero		1
	.type		_ZN63_INTERNAL_cd49fe81_27_ActivationSoftplusKernel_cu_9e10b42f_30944cuda3std6ranges3__45__cpo5cdataE,@object
	.size		_ZN63_INTERNAL_cd49fe81_27_ActivationSoftplusKernel_cu_9e10b42f_30944cuda3std6ranges3__45__cpo5cdataE,(_ZN63_INTERNAL_cd49fe81_27_ActivationSoftplusKernel_cu_9e10b42f_30944cuda3std6ranges3__45__cpo3endE - _ZN63_INTERNAL_cd49fe81_27_ActivationSoftplusKernel_cu_9e10b42f_30944cuda3std6ranges3__45__cpo5cdataE)
_ZN63_INTERNAL_cd49fe81_27_ActivationSoftplusKernel_cu_9e10b42f_30944cuda3std6ranges3__45__cpo5cdataE:
	.zero		1
	.type		_ZN63_INTERNAL_cd49fe81_27_ActivationSoftplusKernel_cu_9e10b42f_30944cuda3std6ranges3__45__cpo3endE,@object
	.size		_ZN63_INTERNAL_cd49fe81_27_ActivationSoftplusKernel_cu_9e10b42f_30944cuda3std6ranges3__45__cpo3endE,(_ZN63_INTERNAL_cd49fe81_27_ActivationSoftplusKernel_cu_9e10b42f_30944cuda3std3__419piecewise_constructE - _ZN63_INTERNAL_cd49fe81_27_ActivationSoftplusKernel_cu_9e10b42f_30944cuda3std6ranges3__45__cpo3endE)
_ZN63_INTERNAL_cd49fe81_27_ActivationSoftplusKernel_cu_9e10b42f_30944cuda3std6ranges3__45__cpo3endE:
	.zero		1
	.type		_ZN63_INTERNAL_cd49fe81_27_ActivationSoftplusKernel_cu_9e10b42f_30944cuda3std3__419piecewise_constructE,@object
	.size		_ZN63_INTERNAL_cd49fe81_27_ActivationSoftplusKernel_cu_9e10b42f_30944cuda3std3__419piecewise_constructE,(_ZN63_INTERNAL_cd49fe81_27_ActivationSoftplusKernel_cu_9e10b42f_30944cuda3std6ranges3__45__cpo5ssizeE - _ZN63_INTERNAL_cd49fe81_27_ActivationSoftplusKernel_cu_9e10b42f_30944cuda3std3__419piecewise_constructE)
_ZN63_INTERNAL_cd49fe81_27_ActivationSoftplusKernel_cu_9e10b42f_30944cuda3std3__419piecewise_constructE:
	.zero		1
	.type		_ZN63_INTERNAL_cd49fe81_27_ActivationSoftplusKernel_cu_9e10b42f_30944cuda3std6ranges3__45__cpo5ssizeE,@object
	.size		_ZN63_INTERNAL_cd49fe81_27_ActivationSoftplusKernel_cu_9e10b42f_30944cuda3std6ranges3__45__cpo5ssizeE,(_ZN63_INTERNAL_cd49fe81_27_ActivationSoftplusKernel_cu_9e10b42f_30944cuda3std3__45__cpo5beginE - _ZN63_INTERNAL_cd49fe81_27_ActivationSoftplusKernel_cu_9e10b42f_30944cuda3std6ranges3__45__cpo5ssizeE)
_ZN63_INTERNAL_cd49fe81_27_ActivationSoftplusKernel_cu_9e10b42f_30944cuda3std6ranges3__45__cpo5ssizeE:
	.zero		1
	.type		_ZN63_INTERNAL_cd49fe81_27_ActivationSoftplusKernel_cu_9e10b42f_30944cuda3std3__45__cpo5beginE,@object
	.size		_ZN63_INTERNAL_cd49fe81_27_ActivationSoftplusKernel_cu_9e10b42f_30944cuda3std3__45__cpo5beginE,(_ZN63_INTERNAL_cd49fe81_27_ActivationSoftplusKernel_cu_9e10b42f_30944cuda3std6ranges3__45__cpo4cendE - _ZN63_INTERNAL_cd49fe81_27_ActivationSoftplusKernel_cu_9e10b42f_30944cuda3std3__45__cpo5beginE)
_ZN63_INTERNAL_cd49fe81_27_ActivationSoftplusKernel_cu_9e10b42f_30944cuda3std3__45__cpo5beginE:
	.zero		1
	.type		_ZN63_INTERNAL_cd49fe81_27_ActivationSoftplusKernel_cu_9e10b42f_30944cuda3std6ranges3__45__cpo4cendE,@object
	.size		_ZN63_INTERNAL_cd49fe81_27_ActivationSoftplusKernel_cu_9e10b42f_30944cuda3std6ranges3__45__cpo4cendE,(_ZN63_INTERNAL_cd49fe81_27_ActivationSoftplusKernel_cu_9e10b42f_30944cuda3std3__45__cpo6rbeginE - _ZN63_INTERNAL_cd49fe81_27_ActivationSoftplusKernel_cu_9e10b42f_30944cuda3std6ranges3__45__cpo4cendE)
_ZN63_INTERNAL_cd49fe81_27_ActivationSoftplusKernel_cu_9e10b42f_30944cuda3std6ranges3__45__cpo4cendE:
	.zero		1
	.type		_ZN63_INTERNAL_cd49fe81_27_ActivationSoftplusKernel_cu_9e10b42f_30944cuda3std3__45__cpo6rbeginE,@object
	.size		_ZN63_INTERNAL_cd49fe81_27_ActivationSoftplusKernel_cu_9e10b42f_30944cuda3std3__45__cpo6rbeginE,(_ZN63_INTERNAL_cd49fe81_27_ActivationSoftplusKernel_cu_9e10b42f_30944cuda3std6ranges3__45__cpo4prevE - _ZN63_INTERNAL_cd49fe81_27_ActivationSoftplusKernel_cu_9e10b42f_30944cuda3std3__45__cpo6rbeginE)
_ZN63_INTERNAL_cd49fe81_27_ActivationSoftplusKernel_cu_9e10b42f_30944cuda3std3__45__cpo6rbeginE:
	.zero		1
	.type		_ZN63_INTERNAL_cd49fe81_27_ActivationSoftplusKernel_cu_9e10b42f_30944cuda3std6ranges3__45__cpo4prevE,@object
	.size		_ZN63_INTERNAL_cd49fe81_27_ActivationSoftplusKernel_cu_9e10b42f_30944cuda3std6ranges3__45__cpo4prevE,(_ZN63_INTERNAL_cd49fe81_27_ActivationSoftplusKernel_cu_9e10b42f_30944cuda3std6ranges3__45__cpo9iter_moveE - _ZN63_INTERNAL_cd49fe81_27_ActivationSoftplusKernel_cu_9e10b42f_30944cuda3std6ranges3__45__cpo4prevE)
_ZN63_INTERNAL_cd49fe81_27_ActivationSoftplusKernel_cu_9e10b42f_30944cuda3std6ranges3__45__cpo4prevE:
	.zero		1
	.type		_ZN63_INTERNAL_cd49fe81_27_ActivationSoftplusKernel_cu_9e10b42f_30944cuda3std6ranges3__45__cpo9iter_moveE,@object
	.size		_ZN63_INTERNAL_cd49fe81_27_ActivationSoftplusKernel_cu_9e10b42f_30944cuda3std6ranges3__45__cpo9iter_moveE,(.L_21 - _ZN63_INTERNAL_cd49fe81_27_ActivationSoftplusKernel_cu_9e10b42f_30944cuda3std6ranges3__45__cpo9iter_moveE)
_ZN63_INTERNAL_cd49fe81_27_ActivationSoftplusKernel_cu_9e10b42f_30944cuda3std6ranges3__45__cpo9iter_moveE:
	.zero		1
.L_21:


//--------------------- SYMBOLS --------------------------

	.type		__assertfail,@function
